	.target	sm_90

	.elftype	@"ET_EXEC"


//--------------------- .note.nv.tkinfo           --------------------------
	.section	.note.nv.tkinfo,"",@"SHT_NOTE"
	.sectionflags	@"SHF_NOTE_NV_TKINFO"
	.tkinfo
        /*0018*/ 	.word	0x00000002
        /*0030*/ 	.string	""
        /*0030*/ 	.string	"ptxas"
        /*0030*/ 	.string	"Cuda compilation tools, release 13.0, V13.0.88"
        /*0030*/ 	.string	"Build cuda_13.0.r13.0/compiler.36424714_0"
        /*0030*/ 	.string	"-v  -O 3 -arch sm_90 -m 64 "



//--------------------- .note.nv.cuinfo           --------------------------
	.section	.note.nv.cuinfo,"",@"SHT_NOTE"
	.sectionflags	@"SHF_NOTE_NV_CUINFO"
        /*0018*/ 	.short	0x0002
        /*001a*/ 	.short	0x005a
        /*001c*/ 	.short	0x0082
	.zero		2


//--------------------- .nv.info                  --------------------------
	.section	.nv.info,"",@"SHT_CUDA_INFO"
	.align	4


	//----- nvinfo : EIATTR_REGCOUNT
	.align		4
        /*0000*/ 	.byte	0x04, 0x2f
        /*0002*/ 	.short	(.L_8 - .L_7)
	.align		4
.L_7:
        /*0004*/ 	.word	index@(running_evaluation_scan)
        /*0008*/ 	.word	0x00000016


	//----- nvinfo : EIATTR_FRAME_SIZE
	.align		4
.L_8:
        /*000c*/ 	.byte	0x04, 0x11
        /*000e*/ 	.short	(.L_10 - .L_9)
	.align		4
.L_9:
        /*0010*/ 	.word	index@(running_evaluation_scan)
        /*0014*/ 	.word	0x00000000


	//----- nvinfo : EIATTR_REGCOUNT
	.align		4
.L_10:
        /*0018*/ 	.byte	0x04, 0x2f
        /*001a*/ 	.short	(.L_12 - .L_11)
	.align		4
.L_11:
        /*001c*/ 	.word	index@(batch_inversion)
        /*0020*/ 	.word	0x00000020


	//----- nvinfo : EIATTR_FRAME_SIZE
	.align		4
.L_12:
        /*0024*/ 	.byte	0x04, 0x11
        /*0026*/ 	.short	(.L_14 - .L_13)
	.align		4
.L_13:
        /*0028*/ 	.word	index@(batch_inversion)
        /*002c*/ 	.word	0x00000000


	//----- nvinfo : EIATTR_REGCOUNT
	.align		4
.L_14:
        /*0030*/ 	.byte	0x04, 0x2f
        /*0032*/ 	.short	(.L_16 - .L_15)
	.align		4
.L_15:
        /*0034*/ 	.word	index@(log_derivative_scan)
        /*0038*/ 	.word	0x00000016


	//----- nvinfo : EIATTR_FRAME_SIZE
	.align		4
.L_16:
        /*003c*/ 	.byte	0x04, 0x11
        /*003e*/ 	.short	(.L_18 - .L_17)
	.align		4
.L_17:
        /*0040*/ 	.word	index@(log_derivative_scan)
        /*0044*/ 	.word	0x00000000


	//----- nvinfo : EIATTR_REGCOUNT
	.align		4
.L_18:
        /*0048*/ 	.byte	0x04, 0x2f
        /*004a*/ 	.short	(.L_20 - .L_19)
	.align		4
.L_19:
        /*004c*/ 	.word	index@(running_evaluation_scan_parallel)
        /*0050*/ 	.word	0x00000040


	//----- nvinfo : EIATTR_FRAME_SIZE
	.align		4
.L_20:
        /*0054*/ 	.byte	0x04, 0x11
        /*0056*/ 	.short	(.L_22 - .L_21)
	.align		4
.L_21:
        /*0058*/ 	.word	index@(running_evaluation_scan_parallel)
        /*005c*/ 	.word	0x00000000


	//----- nvinfo : EIATTR_REGCOUNT
	.align		4
.L_22:
        /*0060*/ 	.byte	0x04, 0x2f
        /*0062*/ 	.short	(.L_24 - .L_23)
	.align		4
.L_23:
        /*0064*/ 	.word	index@(log_derivative_scan_parallel)
        /*0068*/ 	.word	0x00000028


	//----- nvinfo : EIATTR_FRAME_SIZE
	.align		4
.L_24:
        /*006c*/ 	.byte	0x04, 0x11
        /*006e*/ 	.short	(.L_26 - .L_25)
	.align		4
.L_25:
        /*0070*/ 	.word	index@(log_derivative_scan_parallel)
        /*0074*/ 	.word	0x00000000


	//----- nvinfo : EIATTR_REGCOUNT
	.align		4
.L_26:
        /*0078*/ 	.byte	0x04, 0x2f
        /*007a*/ 	.short	(.L_28 - .L_27)
	.align		4
.L_27:
        /*007c*/ 	.word	index@(ntt_bfield)
        /*0080*/ 	.word	0x00000020


	//----- nvinfo : EIATTR_FRAME_SIZE
	.align		4
.L_28:
        /*0084*/ 	.byte	0x04, 0x11
        /*0086*/ 	.short	(.L_30 - .L_29)
	.align		4
.L_29:
        /*0088*/ 	.word	index@(ntt_bfield)
        /*008c*/ 	.word	0x00000000


	//----- nvinfo : EIATTR_REGCOUNT
	.align		4
.L_30:
        /*0090*/ 	.byte	0x04, 0x2f
        /*0092*/ 	.short	(.L_32 - .L_31)
	.align		4
.L_31:
        /*0094*/ 	.word	index@(intt_bfield)
        /*0098*/ 	.word	0x00000020


	//----- nvinfo : EIATTR_FRAME_SIZE
	.align		4
.L_32:
        /*009c*/ 	.byte	0x04, 0x11
        /*009e*/ 	.short	(.L_34 - .L_33)
	.align		4
.L_33:
        /*00a0*/ 	.word	index@(intt_bfield)
        /*00a4*/ 	.word	0x00000000


	//----- nvinfo : EIATTR_REGCOUNT
	.align		4
.L_34:
        /*00a8*/ 	.byte	0x04, 0x2f
        /*00aa*/ 	.short	(.L_36 - .L_35)
	.align		4
.L_35:
        /*00ac*/ 	.word	index@(ntt_bfield_fused_coset)
        /*00b0*/ 	.word	0x00000020


	//----- nvinfo : EIATTR_FRAME_SIZE
	.align		4
.L_36:
        /*00b4*/ 	.byte	0x04, 0x11
        /*00b6*/ 	.short	(.L_38 - .L_37)
	.align		4
.L_37:
        /*00b8*/ 	.word	index@(ntt_bfield_fused_coset)
        /*00bc*/ 	.word	0x00000000


	//----- nvinfo : EIATTR_REGCOUNT
	.align		4
.L_38:
        /*00c0*/ 	.byte	0x04, 0x2f
        /*00c2*/ 	.short	(.L_40 - .L_39)
	.align		4
.L_39:
        /*00c4*/ 	.word	index@(ntt_bfield_fused_coset_strided_old)
        /*00c8*/ 	.word	0x00000022


	//----- nvinfo : EIATTR_FRAME_SIZE
	.align		4
.L_40:
        /*00cc*/ 	.byte	0x04, 0x11
        /*00ce*/ 	.short	(.L_42 - .L_41)
	.align		4
.L_41:
        /*00d0*/ 	.word	index@(ntt_bfield_fused_coset_strided_old)
        /*00d4*/ 	.word	0x00000010


	//----- nvinfo : EIATTR_REGCOUNT
	.align		4
.L_42:
        /*00d8*/ 	.byte	0x04, 0x2f
        /*00da*/ 	.short	(.L_44 - .L_43)
	.align		4
.L_43:
        /*00dc*/ 	.word	index@(ntt_bfield_extract)
        /*00e0*/ 	.word	0x0000000e


	//----- nvinfo : EIATTR_FRAME_SIZE
	.align		4
.L_44:
        /*00e4*/ 	.byte	0x04, 0x11
        /*00e6*/ 	.short	(.L_46 - .L_45)
	.align		4
.L_45:
        /*00e8*/ 	.word	index@(ntt_bfield_extract)
        /*00ec*/ 	.word	0x00000000


	//----- nvinfo : EIATTR_REGCOUNT
	.align		4
.L_46:
        /*00f0*/ 	.byte	0x04, 0x2f
        /*00f2*/ 	.short	(.L_48 - .L_47)
	.align		4
.L_47:
        /*00f4*/ 	.word	index@(ntt_bfield_restore)
        /*00f8*/ 	.word	0x0000000e


	//----- nvinfo : EIATTR_FRAME_SIZE
	.align		4
.L_48:
        /*00fc*/ 	.byte	0x04, 0x11
        /*00fe*/ 	.short	(.L_50 - .L_49)
	.align		4
.L_49:
        /*0100*/ 	.word	index@(ntt_bfield_restore)
        /*0104*/ 	.word	0x00000000


	//----- nvinfo : EIATTR_REGCOUNT
	.align		4
.L_50:
        /*0108*/ 	.byte	0x04, 0x2f
        /*010a*/ 	.short	(.L_52 - .L_51)
	.align		4
.L_51:
        /*010c*/ 	.word	index@(poly_fill_table_bfield)
        /*0110*/ 	.word	0x00000016


	//----- nvinfo : EIATTR_FRAME_SIZE
	.align		4
.L_52:
        /*0114*/ 	.byte	0x04, 0x11
        /*0116*/ 	.short	(.L_54 - .L_53)
	.align		4
.L_53:
        /*0118*/ 	.word	index@(poly_fill_table_bfield)
        /*011c*/ 	.word	0x00000000


	//----- nvinfo : EIATTR_REGCOUNT
	.align		4
.L_54:
        /*0120*/ 	.byte	0x04, 0x2f
        /*0122*/ 	.short	(.L_56 - .L_55)
	.align		4
.L_55:
        /*0124*/ 	.word	index@(ntt_bfield_init_omegas)
        /*0128*/ 	.word	0x0000001c


	//----- nvinfo : EIATTR_FRAME_SIZE
	.align		4
.L_56:
        /*012c*/ 	.byte	0x04, 0x11
        /*012e*/ 	.short	(.L_58 - .L_57)
	.align		4
.L_57:
        /*0130*/ 	.word	index@(ntt_bfield_init_omegas)
        /*0134*/ 	.word	0x00000000


	//----- nvinfo : EIATTR_REGCOUNT
	.align		4
.L_58:
        /*0138*/ 	.byte	0x04, 0x2f
        /*013a*/ 	.short	(.L_60 - .L_59)
	.align		4
.L_59:
        /*013c*/ 	.word	index@(ntt_bfield_fused_coset_single)
        /*0140*/ 	.word	0x00000024


	//----- nvinfo : EIATTR_FRAME_SIZE
	.align		4
.L_60:
        /*0144*/ 	.byte	0x04, 0x11
        /*0146*/ 	.short	(.L_62 - .L_61)
	.align		4
.L_61:
        /*0148*/ 	.word	index@(ntt_bfield_fused_coset_single)
        /*014c*/ 	.word	0x00000000


	//----- nvinfo : EIATTR_REGCOUNT
	.align		4
.L_62:
        /*0150*/ 	.byte	0x04, 0x2f
        /*0152*/ 	.short	(.L_64 - .L_63)
	.align		4
.L_63:
        /*0154*/ 	.word	index@(ntt_bfield_fused_coset_strided)
        /*0158*/ 	.word	0x00000022


	//----- nvinfo : EIATTR_FRAME_SIZE
	.align		4
.L_64:
        /*015c*/ 	.byte	0x04, 0x11
        /*015e*/ 	.short	(.L_66 - .L_65)
	.align		4
.L_65:
        /*0160*/ 	.word	index@(ntt_bfield_fused_coset_strided)
        /*0164*/ 	.word	0x00000010


	//----- nvinfo : EIATTR_REGCOUNT
	.align		4
.L_66:
        /*0168*/ 	.byte	0x04, 0x2f
        /*016a*/ 	.short	(.L_68 - .L_67)
	.align		4
.L_67:
        /*016c*/ 	.word	index@(intt_bfield_strided)
        /*0170*/ 	.word	0x00000020


	//----- nvinfo : EIATTR_FRAME_SIZE
	.align		4
.L_68:
        /*0174*/ 	.byte	0x04, 0x11
        /*0176*/ 	.short	(.L_70 - .L_69)
	.align		4
.L_69:
        /*0178*/ 	.word	index@(intt_bfield_strided)
        /*017c*/ 	.word	0x00000000


	//----- nvinfo : EIATTR_REGCOUNT
	.align		4
.L_70:
        /*0180*/ 	.byte	0x04, 0x2f
        /*0182*/ 	.short	(.L_72 - .L_71)
	.align		4
.L_71:
        /*0184*/ 	.word	index@(intt_bfield_fused_unscale)
        /*0188*/ 	.word	0x00000022


	//----- nvinfo : EIATTR_FRAME_SIZE
	.align		4
.L_72:
        /*018c*/ 	.byte	0x04, 0x11
        /*018e*/ 	.short	(.L_74 - .L_73)
	.align		4
.L_73:
        /*0190*/ 	.word	index@(intt_bfield_fused_unscale)
        /*0194*/ 	.word	0x00000000


	//----- nvinfo : EIATTR_REGCOUNT
	.align		4
.L_74:
        /*0198*/ 	.byte	0x04, 0x2f
        /*019a*/ 	.short	(.L_76 - .L_75)
	.align		4
.L_75:
        /*019c*/ 	.word	index@(intt_bfield_fused_unscale_randomize)
        /*01a0*/ 	.word	0x00000020


	//----- nvinfo : EIATTR_FRAME_SIZE
	.align		4
.L_76:
        /*01a4*/ 	.byte	0x04, 0x11
        /*01a6*/ 	.short	(.L_78 - .L_77)
	.align		4
.L_77:
        /*01a8*/ 	.word	index@(intt_bfield_fused_unscale_randomize)
        /*01ac*/ 	.word	0x00000000


	//----- nvinfo : EIATTR_REGCOUNT
	.align		4
.L_78:
        /*01b0*/ 	.byte	0x04, 0x2f
        /*01b2*/ 	.short	(.L_80 - .L_79)
	.align		4
.L_79:
        /*01b4*/ 	.word	index@(ntt_xfield)
        /*01b8*/ 	.word	0x00000028


	//----- nvinfo : EIATTR_FRAME_SIZE
	.align		4
.L_80:
        /*01bc*/ 	.byte	0x04, 0x11
        /*01be*/ 	.short	(.L_82 - .L_81)
	.align		4
.L_81:
        /*01c0*/ 	.word	index@(ntt_xfield)
        /*01c4*/ 	.word	0x00000000


	//----- nvinfo : EIATTR_REGCOUNT
	.align		4
.L_82:
        /*01c8*/ 	.byte	0x04, 0x2f
        /*01ca*/ 	.short	(.L_84 - .L_83)
	.align		4
.L_83:
        /*01cc*/ 	.word	index@(intt_xfield)
        /*01d0*/ 	.word	0x00000028


	//----- nvinfo : EIATTR_FRAME_SIZE
	.align		4
.L_84:
        /*01d4*/ 	.byte	0x04, 0x11
        /*01d6*/ 	.short	(.L_86 - .L_85)
	.align		4
.L_85:
        /*01d8*/ 	.word	index@(intt_xfield)
        /*01dc*/ 	.word	0x00000000


	//----- nvinfo : EIATTR_REGCOUNT
	.align		4
.L_86:
        /*01e0*/ 	.byte	0x04, 0x2f
        /*01e2*/ 	.short	(.L_88 - .L_87)
	.align		4
.L_87:
        /*01e4*/ 	.word	index@(ntt_xfield_fused_coset)
        /*01e8*/ 	.word	0x00000028


	//----- nvinfo : EIATTR_FRAME_SIZE
	.align		4
.L_88:
        /*01ec*/ 	.byte	0x04, 0x11
        /*01ee*/ 	.short	(.L_90 - .L_89)
	.align		4
.L_89:
        /*01f0*/ 	.word	index@(ntt_xfield_fused_coset)
        /*01f4*/ 	.word	0x00000000


	//----- nvinfo : EIATTR_REGCOUNT
	.align		4
.L_90:
        /*01f8*/ 	.byte	0x04, 0x2f
        /*01fa*/ 	.short	(.L_92 - .L_91)
	.align		4
.L_91:
        /*01fc*/ 	.word	index@(ntt_xfield_extract)
        /*0200*/ 	.word	0x00000016


	//----- nvinfo : EIATTR_FRAME_SIZE
	.align		4
.L_92:
        /*0204*/ 	.byte	0x04, 0x11
        /*0206*/ 	.short	(.L_94 - .L_93)
	.align		4
.L_93:
        /*0208*/ 	.word	index@(ntt_xfield_extract)
        /*020c*/ 	.word	0x00000000


	//----- nvinfo : EIATTR_REGCOUNT
	.align		4
.L_94:
        /*0210*/ 	.byte	0x04, 0x2f
        /*0212*/ 	.short	(.L_96 - .L_95)
	.align		4
.L_95:
        /*0214*/ 	.word	index@(ntt_xfield_restore)
        /*0218*/ 	.word	0x00000018


	//----- nvinfo : EIATTR_FRAME_SIZE
	.align		4
.L_96:
        /*021c*/ 	.byte	0x04, 0x11
        /*021e*/ 	.short	(.L_98 - .L_97)
	.align		4
.L_97:
        /*0220*/ 	.word	index@(ntt_xfield_restore)
        /*0224*/ 	.word	0x00000000


	//----- nvinfo : EIATTR_REGCOUNT
	.align		4
.L_98:
        /*0228*/ 	.byte	0x04, 0x2f
        /*022a*/ 	.short	(.L_100 - .L_99)
	.align		4
.L_99:
        /*022c*/ 	.word	index@(poly_fill_table_xfield)
        /*0230*/ 	.word	0x0000001c


	//----- nvinfo : EIATTR_FRAME_SIZE
	.align		4
.L_100:
        /*0234*/ 	.byte	0x04, 0x11
        /*0236*/ 	.short	(.L_102 - .L_101)
	.align		4
.L_101:
        /*0238*/ 	.word	index@(poly_fill_table_xfield)
        /*023c*/ 	.word	0x00000000


	//----- nvinfo : EIATTR_REGCOUNT
	.align		4
.L_102:
        /*0240*/ 	.byte	0x04, 0x2f
        /*0242*/ 	.short	(.L_104 - .L_103)
	.align		4
.L_103:
        /*0244*/ 	.word	index@(ntt_xfield_init_omegas)
        /*0248*/ 	.word	0x0000001c


	//----- nvinfo : EIATTR_FRAME_SIZE
	.align		4
.L_104:
        /*024c*/ 	.byte	0x04, 0x11
        /*024e*/ 	.short	(.L_106 - .L_105)
	.align		4
.L_105:
        /*0250*/ 	.word	index@(ntt_xfield_init_omegas)
        /*0254*/ 	.word	0x00000000


	//----- nvinfo : EIATTR_REGCOUNT
	.align		4
.L_106:
        /*0258*/ 	.byte	0x04, 0x2f
        /*025a*/ 	.short	(.L_108 - .L_107)
	.align		4
.L_107:
        /*025c*/ 	.word	index@(ntt_xfield_fused_coset_single)
        /*0260*/ 	.word	0x00000020


	//----- nvinfo : EIATTR_FRAME_SIZE
	.align		4
.L_108:
        /*0264*/ 	.byte	0x04, 0x11
        /*0266*/ 	.short	(.L_110 - .L_109)
	.align		4
.L_109:
        /*0268*/ 	.word	index@(ntt_xfield_fused_coset_single)
        /*026c*/ 	.word	0x00000000


	//----- nvinfo : EIATTR_REGCOUNT
	.align		4
.L_110:
        /*0270*/ 	.byte	0x04, 0x2f
        /*0272*/ 	.short	(.L_112 - .L_111)
	.align		4
.L_111:
        /*0274*/ 	.word	index@(ntt_xfield_fused_coset_single_interpolate)
        /*0278*/ 	.word	0x00000028


	//----- nvinfo : EIATTR_FRAME_SIZE
	.align		4
.L_112:
        /*027c*/ 	.byte	0x04, 0x11
        /*027e*/ 	.short	(.L_114 - .L_113)
	.align		4
.L_113:
        /*0280*/ 	.word	index@(ntt_xfield_fused_coset_single_interpolate)
        /*0284*/ 	.word	0x00000000


	//----- nvinfo : EIATTR_REGCOUNT
	.align		4
.L_114:
        /*0288*/ 	.byte	0x04, 0x2f
        /*028a*/ 	.short	(.L_116 - .L_115)
	.align		4
.L_115:
        /*028c*/ 	.word	index@(ntt_xfield_fused_coset_strided)
        /*0290*/ 	.word	0x0000002c


	//----- nvinfo : EIATTR_FRAME_SIZE
	.align		4
.L_116:
        /*0294*/ 	.byte	0x04, 0x11
        /*0296*/ 	.short	(.L_118 - .L_117)
	.align		4
.L_117:
        /*0298*/ 	.word	index@(ntt_xfield_fused_coset_strided)
        /*029c*/ 	.word	0x00000008


	//----- nvinfo : EIATTR_REGCOUNT
	.align		4
.L_118:
        /*02a0*/ 	.byte	0x04, 0x2f
        /*02a2*/ 	.short	(.L_120 - .L_119)
	.align		4
.L_119:
        /*02a4*/ 	.word	index@(intt_xfield_strided)
        /*02a8*/ 	.word	0x00000028


	//----- nvinfo : EIATTR_FRAME_SIZE
	.align		4
.L_120:
        /*02ac*/ 	.byte	0x04, 0x11
        /*02ae*/ 	.short	(.L_122 - .L_121)
	.align		4
.L_121:
        /*02b0*/ 	.word	index@(intt_xfield_strided)
        /*02b4*/ 	.word	0x00000000


	//----- nvinfo : EIATTR_REGCOUNT
	.align		4
.L_122:
        /*02b8*/ 	.byte	0x04, 0x2f
        /*02ba*/ 	.short	(.L_124 - .L_123)
	.align		4
.L_123:
        /*02bc*/ 	.word	index@(intt_xfield_fused_unscale)
        /*02c0*/ 	.word	0x00000028


	//----- nvinfo : EIATTR_FRAME_SIZE
	.align		4
.L_124:
        /*02c4*/ 	.byte	0x04, 0x11
        /*02c6*/ 	.short	(.L_126 - .L_125)
	.align		4
.L_125:
        /*02c8*/ 	.word	index@(intt_xfield_fused_unscale)
        /*02cc*/ 	.word	0x00000000


	//----- nvinfo : EIATTR_REGCOUNT
	.align		4
.L_126:
        /*02d0*/ 	.byte	0x04, 0x2f
        /*02d2*/ 	.short	(.L_128 - .L_127)
	.align		4
.L_127:
        /*02d4*/ 	.word	index@(intt_xfield_fused_unscale_randomize)
        /*02d8*/ 	.word	0x00000028


	//----- nvinfo : EIATTR_FRAME_SIZE
	.align		4
.L_128:
        /*02dc*/ 	.byte	0x04, 0x11
        /*02de*/ 	.short	(.L_130 - .L_129)
	.align		4
.L_129:
        /*02e0*/ 	.word	index@(intt_xfield_fused_unscale_randomize)
        /*02e4*/ 	.word	0x00000000


	//----- nvinfo : EIATTR_REGCOUNT
	.align		4
.L_130:
        /*02e8*/ 	.byte	0x04, 0x2f
        /*02ea*/ 	.short	(.L_132 - .L_131)
	.align		4
.L_131:
        /*02ec*/ 	.word	index@(coset_scale_bfield)
        /*02f0*/ 	.word	0x00000018


	//----- nvinfo : EIATTR_FRAME_SIZE
	.align		4
.L_132:
        /*02f4*/ 	.byte	0x04, 0x11
        /*02f6*/ 	.short	(.L_134 - .L_133)
	.align		4
.L_133:
        /*02f8*/ 	.word	index@(coset_scale_bfield)
        /*02fc*/ 	.word	0x00000000


	//----- nvinfo : EIATTR_REGCOUNT
	.align		4
.L_134:
        /*0300*/ 	.byte	0x04, 0x2f
        /*0302*/ 	.short	(.L_136 - .L_135)
	.align		4
.L_135:
        /*0304*/ 	.word	index@(coset_scale_bfield_shared)
        /*0308*/ 	.word	0x00000019


	//----- nvinfo : EIATTR_FRAME_SIZE
	.align		4
.L_136:
        /*030c*/ 	.byte	0x04, 0x11
        /*030e*/ 	.short	(.L_138 - .L_137)
	.align		4
.L_137:
        /*0310*/ 	.word	index@(coset_scale_bfield_shared)
        /*0314*/ 	.word	0x00000000


	//----- nvinfo : EIATTR_REGCOUNT
	.align		4
.L_138:
        /*0318*/ 	.byte	0x04, 0x2f
        /*031a*/ 	.short	(.L_140 - .L_139)
	.align		4
.L_139:
        /*031c*/ 	.word	index@(coset_scale_bfield_fast)
        /*0320*/ 	.word	0x0000001e


	//----- nvinfo : EIATTR_FRAME_SIZE
	.align		4
.L_140:
        /*0324*/ 	.byte	0x04, 0x11
        /*0326*/ 	.short	(.L_142 - .L_141)
	.align		4
.L_141:
        /*0328*/ 	.word	index@(coset_scale_bfield_fast)
        /*032c*/ 	.word	0x00000000


	//----- nvinfo : EIATTR_REGCOUNT
	.align		4
.L_142:
        /*0330*/ 	.byte	0x04, 0x2f
        /*0332*/ 	.short	(.L_144 - .L_143)
	.align		4
.L_143:
        /*0334*/ 	.word	index@(extract_rows_bfield)
        /*0338*/ 	.word	0x0000000e


	//----- nvinfo : EIATTR_FRAME_SIZE
	.align		4
.L_144:
        /*033c*/ 	.byte	0x04, 0x11
        /*033e*/ 	.short	(.L_146 - .L_145)
	.align		4
.L_145:
        /*0340*/ 	.word	index@(extract_rows_bfield)
        /*0344*/ 	.word	0x00000000


	//----- nvinfo : EIATTR_REGCOUNT
	.align		4
.L_146:
        /*0348*/ 	.byte	0x04, 0x2f
        /*034a*/ 	.short	(.L_148 - .L_147)
	.align		4
.L_147:
        /*034c*/ 	.word	index@(extract_rows_xfield)
        /*0350*/ 	.word	0x00000010


	//----- nvinfo : EIATTR_FRAME_SIZE
	.align		4
.L_148:
        /*0354*/ 	.byte	0x04, 0x11
        /*0356*/ 	.short	(.L_150 - .L_149)
	.align		4
.L_149:
        /*0358*/ 	.word	index@(extract_rows_xfield)
        /*035c*/ 	.word	0x00000000


	//----- nvinfo : EIATTR_REGCOUNT
	.align		4
.L_150:
        /*0360*/ 	.byte	0x04, 0x2f
        /*0362*/ 	.short	(.L_152 - .L_151)
	.align		4
.L_151:
        /*0364*/ 	.word	index@(tip5_hash_batch)
        /*0368*/ 	.word	0x0000007d


	//----- nvinfo : EIATTR_FRAME_SIZE
	.align		4
.L_152:
        /*036c*/ 	.byte	0x04, 0x11
        /*036e*/ 	.short	(.L_154 - .L_153)
	.align		4
.L_153:
        /*0370*/ 	.word	index@(tip5_hash_batch)
        /*0374*/ 	.word	0x00000050


	//----- nvinfo : EIATTR_REGCOUNT
	.align		4
.L_154:
        /*0378*/ 	.byte	0x04, 0x2f
        /*037a*/ 	.short	(.L_156 - .L_155)
	.align		4
.L_155:
        /*037c*/ 	.word	index@(verify_buffers_bfield)
        /*0380*/ 	.word	0x00000008


	//----- nvinfo : EIATTR_FRAME_SIZE
	.align		4
.L_156:
        /*0384*/ 	.byte	0x04, 0x11
        /*0386*/ 	.short	(.L_158 - .L_157)
	.align		4
.L_157:
        /*0388*/ 	.word	index@(verify_buffers_bfield)
        /*038c*/ 	.word	0x00000000


	//----- nvinfo : EIATTR_REGCOUNT
	.align		4
.L_158:
        /*0390*/ 	.byte	0x04, 0x2f
        /*0392*/ 	.short	(.L_160 - .L_159)
	.align		4
.L_159:
        /*0394*/ 	.word	index@(verify_buffers_xfield)
        /*0398*/ 	.word	0x0000000c


	//----- nvinfo : EIATTR_FRAME_SIZE
	.align		4
.L_160:
        /*039c*/ 	.byte	0x04, 0x11
        /*039e*/ 	.short	(.L_162 - .L_161)
	.align		4
.L_161:
        /*03a0*/ 	.word	index@(verify_buffers_xfield)
        /*03a4*/ 	.word	0x00000000


	//----- nvinfo : EIATTR_REGCOUNT
	.align		4
.L_162:
        /*03a8*/ 	.byte	0x04, 0x2f
        /*03aa*/ 	.short	(.L_164 - .L_163)
	.align		4
.L_163:
        /*03ac*/ 	.word	index@(copy_sample_bfield)
        /*03b0*/ 	.word	0x00000008


	//----- nvinfo : EIATTR_FRAME_SIZE
	.align		4
.L_164:
        /*03b4*/ 	.byte	0x04, 0x11
        /*03b6*/ 	.short	(.L_166 - .L_165)
	.align		4
.L_165:
        /*03b8*/ 	.word	index@(copy_sample_bfield)
        /*03bc*/ 	.word	0x00000000


	//----- nvinfo : EIATTR_REGCOUNT
	.align		4
.L_166:
        /*03c0*/ 	.byte	0x04, 0x2f
        /*03c2*/ 	.short	(.L_168 - .L_167)
	.align		4
.L_167:
        /*03c4*/ 	.word	index@(copy_columns_bfield)
        /*03c8*/ 	.word	0x00000010


	//----- nvinfo : EIATTR_FRAME_SIZE
	.align		4
.L_168:
        /*03cc*/ 	.byte	0x04, 0x11
        /*03ce*/ 	.short	(.L_170 - .L_169)
	.align		4
.L_169:
        /*03d0*/ 	.word	index@($__internal_1_$__cuda_sm20_div_u64)
        /*03d4*/ 	.word	0x00000000


	//----- nvinfo : EIATTR_FRAME_SIZE
	.align		4
.L_170:
        /*03d8*/ 	.byte	0x04, 0x11
        /*03da*/ 	.short	(.L_172 - .L_171)
	.align		4
.L_171:
        /*03dc*/ 	.word	index@(copy_columns_bfield)
        /*03e0*/ 	.word	0x00000000


	//----- nvinfo : EIATTR_REGCOUNT
	.align		4
.L_172:
        /*03e4*/ 	.byte	0x04, 0x2f
        /*03e6*/ 	.short	(.L_174 - .L_173)
	.align		4
.L_173:
        /*03e8*/ 	.word	index@(copy_columns_xfield)
        /*03ec*/ 	.word	0x00000010


	//----- nvinfo : EIATTR_FRAME_SIZE
	.align		4
.L_174:
        /*03f0*/ 	.byte	0x04, 0x11
        /*03f2*/ 	.short	(.L_176 - .L_175)
	.align		4
.L_175:
        /*03f4*/ 	.word	index@($__internal_0_$__cuda_sm20_div_u64)
        /*03f8*/ 	.word	0x00000000


	//----- nvinfo : EIATTR_FRAME_SIZE
	.align		4
.L_176:
        /*03fc*/ 	.byte	0x04, 0x11
        /*03fe*/ 	.short	(.L_178 - .L_177)
	.align		4
.L_177:
        /*0400*/ 	.word	index@(copy_columns_xfield)
        /*0404*/ 	.word	0x00000000


	//----- nvinfo : EIATTR_MIN_STACK_SIZE
	.align		4
.L_178:
        /*0408*/ 	.byte	0x04, 0x12
        /*040a*/ 	.short	(.L_180 - .L_179)
	.align		4
.L_179:
        /*040c*/ 	.word	index@(copy_columns_xfield)
        /*0410*/ 	.word	0x00000000


	//----- nvinfo : EIATTR_MIN_STACK_SIZE
	.align		4
.L_180:
        /*0414*/ 	.byte	0x04, 0x12
        /*0416*/ 	.short	(.L_182 - .L_181)
	.align		4
.L_181:
        /*0418*/ 	.word	index@(copy_columns_bfield)
        /*041c*/ 	.word	0x00000000


	//----- nvinfo : EIATTR_MIN_STACK_SIZE
	.align		4
.L_182:
        /*0420*/ 	.byte	0x04, 0x12
        /*0422*/ 	.short	(.L_184 - .L_183)
	.align		4
.L_183:
        /*0424*/ 	.word	index@(copy_sample_bfield)
        /*0428*/ 	.word	0x00000000


	//----- nvinfo : EIATTR_MIN_STACK_SIZE
	.align		4
.L_184:
        /*042c*/ 	.byte	0x04, 0x12
        /*042e*/ 	.short	(.L_186 - .L_185)
	.align		4
.L_185:
        /*0430*/ 	.word	index@(verify_buffers_xfield)
        /*0434*/ 	.word	0x00000000


	//----- nvinfo : EIATTR_MIN_STACK_SIZE
	.align		4
.L_186:
        /*0438*/ 	.byte	0x04, 0x12
        /*043a*/ 	.short	(.L_188 - .L_187)
	.align		4
.L_187:
        /*043c*/ 	.word	index@(verify_buffers_bfield)
        /*0440*/ 	.word	0x00000000


	//----- nvinfo : EIATTR_MIN_STACK_SIZE
	.align		4
.L_188:
        /*0444*/ 	.byte	0x04, 0x12
        /*0446*/ 	.short	(.L_190 - .L_189)
	.align		4
.L_189:
        /*0448*/ 	.word	index@(tip5_hash_batch)
        /*044c*/ 	.word	0x00000050


	//----- nvinfo : EIATTR_MIN_STACK_SIZE
	.align		4
.L_190:
        /*0450*/ 	.byte	0x04, 0x12
        /*0452*/ 	.short	(.L_192 - .L_191)
	.align		4
.L_191:
        /*0454*/ 	.word	index@(extract_rows_xfield)
        /*0458*/ 	.word	0x00000000


	//----- nvinfo : EIATTR_MIN_STACK_SIZE
	.align		4
.L_192:
        /*045c*/ 	.byte	0x04, 0x12
        /*045e*/ 	.short	(.L_194 - .L_193)
	.align		4
.L_193:
        /*0460*/ 	.word	index@(extract_rows_bfield)
        /*0464*/ 	.word	0x00000000


	//----- nvinfo : EIATTR_MIN_STACK_SIZE
	.align		4
.L_194:
        /*0468*/ 	.byte	0x04, 0x12
        /*046a*/ 	.short	(.L_196 - .L_195)
	.align		4
.L_195:
        /*046c*/ 	.word	index@(coset_scale_bfield_fast)
        /*0470*/ 	.word	0x00000000


	//----- nvinfo : EIATTR_MIN_STACK_SIZE
	.align		4
.L_196:
        /*0474*/ 	.byte	0x04, 0x12
        /*0476*/ 	.short	(.L_198 - .L_197)
	.align		4
.L_197:
        /*0478*/ 	.word	index@(coset_scale_bfield_shared)
        /*047c*/ 	.word	0x00000000


	//----- nvinfo : EIATTR_MIN_STACK_SIZE
	.align		4
.L_198:
        /*0480*/ 	.byte	0x04, 0x12
        /*0482*/ 	.short	(.L_200 - .L_199)
	.align		4
.L_199:
        /*0484*/ 	.word	index@(coset_scale_bfield)
        /*0488*/ 	.word	0x00000000


	//----- nvinfo : EIATTR_MIN_STACK_SIZE
	.align		4
.L_200:
        /*048c*/ 	.byte	0x04, 0x12
        /*048e*/ 	.short	(.L_202 - .L_201)
	.align		4
.L_201:
        /*0490*/ 	.word	index@(intt_xfield_fused_unscale_randomize)
        /*0494*/ 	.word	0x00000000


	//----- nvinfo : EIATTR_MIN_STACK_SIZE
	.align		4
.L_202:
        /*0498*/ 	.byte	0x04, 0x12
        /*049a*/ 	.short	(.L_204 - .L_203)
	.align		4
.L_203:
        /*049c*/ 	.word	index@(intt_xfield_fused_unscale)
        /*04a0*/ 	.word	0x00000000


	//----- nvinfo : EIATTR_MIN_STACK_SIZE
	.align		4
.L_204:
        /*04a4*/ 	.byte	0x04, 0x12
        /*04a6*/ 	.short	(.L_206 - .L_205)
	.align		4
.L_205:
        /*04a8*/ 	.word	index@(intt_xfield_strided)
        /*04ac*/ 	.word	0x00000000


	//----- nvinfo : EIATTR_MIN_STACK_SIZE
	.align		4
.L_206:
        /*04b0*/ 	.byte	0x04, 0x12
        /*04b2*/ 	.short	(.L_208 - .L_207)
	.align		4
.L_207:
        /*04b4*/ 	.word	index@(ntt_xfield_fused_coset_strided)
        /*04b8*/ 	.word	0x00000008


	//----- nvinfo : EIATTR_MIN_STACK_SIZE
	.align		4
.L_208:
        /*04bc*/ 	.byte	0x04, 0x12
        /*04be*/ 	.short	(.L_210 - .L_209)
	.align		4
.L_209:
        /*04c0*/ 	.word	index@(ntt_xfield_fused_coset_single_interpolate)
        /*04c4*/ 	.word	0x00000000


	//----- nvinfo : EIATTR_MIN_STACK_SIZE
	.align		4
.L_210:
        /*04c8*/ 	.byte	0x04, 0x12
        /*04ca*/ 	.short	(.L_212 - .L_211)
	.align		4
.L_211:
        /*04cc*/ 	.word	index@(ntt_xfield_fused_coset_single)
        /*04d0*/ 	.word	0x00000000


	//----- nvinfo : EIATTR_MIN_STACK_SIZE
	.align		4
.L_212:
        /*04d4*/ 	.byte	0x04, 0x12
        /*04d6*/ 	.short	(.L_214 - .L_213)
	.align		4
.L_213:
        /*04d8*/ 	.word	index@(ntt_xfield_init_omegas)
        /*04dc*/ 	.word	0x00000000


	//----- nvinfo : EIATTR_MIN_STACK_SIZE
	.align		4
.L_214:
        /*04e0*/ 	.byte	0x04, 0x12
        /*04e2*/ 	.short	(.L_216 - .L_215)
	.align		4
.L_215:
        /*04e4*/ 	.word	index@(poly_fill_table_xfield)
        /*04e8*/ 	.word	0x00000000


	//----- nvinfo : EIATTR_MIN_STACK_SIZE
	.align		4
.L_216:
        /*04ec*/ 	.byte	0x04, 0x12
        /*04ee*/ 	.short	(.L_218 - .L_217)
	.align		4
.L_217:
        /*04f0*/ 	.word	index@(ntt_xfield_restore)
        /*04f4*/ 	.word	0x00000000


	//----- nvinfo : EIATTR_MIN_STACK_SIZE
	.align		4
.L_218:
        /*04f8*/ 	.byte	0x04, 0x12
        /*04fa*/ 	.short	(.L_220 - .L_219)
	.align		4
.L_219:
        /*04fc*/ 	.word	index@(ntt_xfield_extract)
        /*0500*/ 	.word	0x00000000


	//----- nvinfo : EIATTR_MIN_STACK_SIZE
	.align		4
.L_220:
        /*0504*/ 	.byte	0x04, 0x12
        /*0506*/ 	.short	(.L_222 - .L_221)
	.align		4
.L_221:
        /*0508*/ 	.word	index@(ntt_xfield_fused_coset)
        /*050c*/ 	.word	0x00000000


	//----- nvinfo : EIATTR_MIN_STACK_SIZE
	.align		4
.L_222:
        /*0510*/ 	.byte	0x04, 0x12
        /*0512*/ 	.short	(.L_224 - .L_223)
	.align		4
.L_223:
        /*0514*/ 	.word	index@(intt_xfield)
        /*0518*/ 	.word	0x00000000


	//----- nvinfo : EIATTR_MIN_STACK_SIZE
	.align		4
.L_224:
        /*051c*/ 	.byte	0x04, 0x12
        /*051e*/ 	.short	(.L_226 - .L_225)
	.align		4
.L_225:
        /*0520*/ 	.word	index@(ntt_xfield)
        /*0524*/ 	.word	0x00000000


	//----- nvinfo : EIATTR_MIN_STACK_SIZE
	.align		4
.L_226:
        /*0528*/ 	.byte	0x04, 0x12
        /*052a*/ 	.short	(.L_228 - .L_227)
	.align		4
.L_227:
        /*052c*/ 	.word	index@(intt_bfield_fused_unscale_randomize)
        /*0530*/ 	.word	0x00000000


	//----- nvinfo : EIATTR_MIN_STACK_SIZE
	.align		4
.L_228:
        /*0534*/ 	.byte	0x04, 0x12
        /*0536*/ 	.short	(.L_230 - .L_229)
	.align		4
.L_229:
        /*0538*/ 	.word	index@(intt_bfield_fused_unscale)
        /*053c*/ 	.word	0x00000000


	//----- nvinfo : EIATTR_MIN_STACK_SIZE
	.align		4
.L_230:
        /*0540*/ 	.byte	0x04, 0x12
        /*0542*/ 	.short	(.L_232 - .L_231)
	.align		4
.L_231:
        /*0544*/ 	.word	index@(intt_bfield_strided)
        /*0548*/ 	.word	0x00000000


	//----- nvinfo : EIATTR_MIN_STACK_SIZE
	.align		4
.L_232:
        /*054c*/ 	.byte	0x04, 0x12
        /*054e*/ 	.short	(.L_234 - .L_233)
	.align		4
.L_233:
        /*0550*/ 	.word	index@(ntt_bfield_fused_coset_strided)
        /*0554*/ 	.word	0x00000010


	//----- nvinfo : EIATTR_MIN_STACK_SIZE
	.align		4
.L_234:
        /*0558*/ 	.byte	0x04, 0x12
        /*055a*/ 	.short	(.L_236 - .L_235)
	.align		4
.L_235:
        /*055c*/ 	.word	index@(ntt_bfield_fused_coset_single)
        /*0560*/ 	.word	0x00000000


	//----- nvinfo : EIATTR_MIN_STACK_SIZE
	.align		4
.L_236:
        /*0564*/ 	.byte	0x04, 0x12
        /*0566*/ 	.short	(.L_238 - .L_237)
	.align		4
.L_237:
        /*0568*/ 	.word	index@(ntt_bfield_init_omegas)
        /*056c*/ 	.word	0x00000000


	//----- nvinfo : EIATTR_MIN_STACK_SIZE
	.align		4
.L_238:
        /*0570*/ 	.byte	0x04, 0x12
        /*0572*/ 	.short	(.L_240 - .L_239)
	.align		4
.L_239:
        /*0574*/ 	.word	index@(poly_fill_table_bfield)
        /*0578*/ 	.word	0x00000000


	//----- nvinfo : EIATTR_MIN_STACK_SIZE
	.align		4
.L_240:
        /*057c*/ 	.byte	0x04, 0x12
        /*057e*/ 	.short	(.L_242 - .L_241)
	.align		4
.L_241:
        /*0580*/ 	.word	index@(ntt_bfield_restore)
        /*0584*/ 	.word	0x00000000


	//----- nvinfo : EIATTR_MIN_STACK_SIZE
	.align		4
.L_242:
        /*0588*/ 	.byte	0x04, 0x12
        /*058a*/ 	.short	(.L_244 - .L_243)
	.align		4
.L_243:
        /*058c*/ 	.word	index@(ntt_bfield_extract)
        /*0590*/ 	.word	0x00000000


	//----- nvinfo : EIATTR_MIN_STACK_SIZE
	.align		4
.L_244:
        /*0594*/ 	.byte	0x04, 0x12
        /*0596*/ 	.short	(.L_246 - .L_245)
	.align		4
.L_245:
        /*0598*/ 	.word	index@(ntt_bfield_fused_coset_strided_old)
        /*059c*/ 	.word	0x00000010


	//----- nvinfo : EIATTR_MIN_STACK_SIZE
	.align		4
.L_246:
        /*05a0*/ 	.byte	0x04, 0x12
        /*05a2*/ 	.short	(.L_248 - .L_247)
	.align		4
.L_247:
        /*05a4*/ 	.word	index@(ntt_bfield_fused_coset)
        /*05a8*/ 	.word	0x00000000


	//----- nvinfo : EIATTR_MIN_STACK_SIZE
	.align		4
.L_248:
        /*05ac*/ 	.byte	0x04, 0x12
        /*05ae*/ 	.short	(.L_250 - .L_249)
	.align		4
.L_249:
        /*05b0*/ 	.word	index@(intt_bfield)
        /*05b4*/ 	.word	0x00000000


	//----- nvinfo : EIATTR_MIN_STACK_SIZE
	.align		4
.L_250:
        /*05b8*/ 	.byte	0x04, 0x12
        /*05ba*/ 	.short	(.L_252 - .L_251)
	.align		4
.L_251:
        /*05bc*/ 	.word	index@(ntt_bfield)
        /*05c0*/ 	.word	0x00000000


	//----- nvinfo : EIATTR_MIN_STACK_SIZE
	.align		4
.L_252:
        /*05c4*/ 	.byte	0x04, 0x12
        /*05c6*/ 	.short	(.L_254 - .L_253)
	.align		4
.L_253:
        /*05c8*/ 	.word	index@(log_derivative_scan_parallel)
        /*05cc*/ 	.word	0x00000000


	//----- nvinfo : EIATTR_MIN_STACK_SIZE
	.align		4
.L_254:
        /*05d0*/ 	.byte	0x04, 0x12
        /*05d2*/ 	.short	(.L_256 - .L_255)
	.align		4
.L_255:
        /*05d4*/ 	.word	index@(running_evaluation_scan_parallel)
        /*05d8*/ 	.word	0x00000000


	//----- nvinfo : EIATTR_MIN_STACK_SIZE
	.align		4
.L_256:
        /*05dc*/ 	.byte	0x04, 0x12
        /*05de*/ 	.short	(.L_258 - .L_257)
	.align		4
.L_257:
        /*05e0*/ 	.word	index@(log_derivative_scan)
        /*05e4*/ 	.word	0x00000000


	//----- nvinfo : EIATTR_MIN_STACK_SIZE
	.align		4
.L_258:
        /*05e8*/ 	.byte	0x04, 0x12
        /*05ea*/ 	.short	(.L_260 - .L_259)
	.align		4
.L_259:
        /*05ec*/ 	.word	index@(batch_inversion)
        /*05f0*/ 	.word	0x00000000


	//----- nvinfo : EIATTR_MIN_STACK_SIZE
	.align		4
.L_260:
        /*05f4*/ 	.byte	0x04, 0x12
        /*05f6*/ 	.short	(.L_262 - .L_261)
	.align		4
.L_261:
        /*05f8*/ 	.word	index@(running_evaluation_scan)
        /*05fc*/ 	.word	0x00000000
.L_262:


//--------------------- .nv.compat                --------------------------
	.section	.nv.compat,"",@"SHT_CUDA_COMPAT_INFO"
	.align	4
        /*0000*/ 	.byte	0x02, 0x09, 0x00, 0x00, 0x02, 0x02, 0x01, 0x00, 0x02, 0x05, 0x05, 0x00, 0x03, 0x07, 0x01, 0x01
        /*0010*/ 	.byte	0x02, 0x03, 0x00, 0x00, 0x02, 0x06, 0x01, 0x00, 0x04, 0x0b, 0x08, 0x00, 0x00, 0x00, 0x00, 0x00
        /*0020*/ 	.byte	0x00, 0x00, 0x00, 0x00


//--------------------- .nv.info.copy_columns_xfield --------------------------
	.section	.nv.info.copy_columns_xfield,"",@"SHT_CUDA_INFO"
	.sectionflags	@""
	.align	4


	//----- nvinfo : EIATTR_CUDA_API_VERSION
	.align		4
        /*0000*/ 	.byte	0x04, 0x37
        /*0002*/ 	.short	(.L_264 - .L_263)
.L_263:
        /*0004*/ 	.word	0x00000082


	//----- nvinfo : EIATTR_KPARAM_INFO
	.align		4
.L_264:
        /*0008*/ 	.byte	0x04, 0x17
        /*000a*/ 	.short	(.L_266 - .L_265)
.L_265:
        /*000c*/ 	.word	0x00000000
        /*0010*/ 	.short	0x0005
        /*0012*/ 	.short	0x0028
        /*0014*/ 	.byte	0x00, 0xf0, 0x21, 0x00


	//----- nvinfo : EIATTR_KPARAM_INFO
	.align		4
.L_266:
        /*0018*/ 	.byte	0x04, 0x17
        /*001a*/ 	.short	(.L_268 - .L_267)
.L_267:
        /*001c*/ 	.word	0x00000000
        /*0020*/ 	.short	0x0004
        /*0022*/ 	.short	0x0020
        /*0024*/ 	.byte	0x00, 0xf0, 0x21, 0x00


	//----- nvinfo : EIATTR_KPARAM_INFO
	.align		4
.L_268:
        /*0028*/ 	.byte	0x04, 0x17
        /*002a*/ 	.short	(.L_270 - .L_269)
.L_269:
        /*002c*/ 	.word	0x00000000
        /*0030*/ 	.short	0x0003
        /*0032*/ 	.short	0x0018
        /*0034*/ 	.byte	0x00, 0xf0, 0x21, 0x00


	//----- nvinfo : EIATTR_KPARAM_INFO
	.align		4
.L_270:
        /*0038*/ 	.byte	0x04, 0x17
        /*003a*/ 	.short	(.L_272 - .L_271)
.L_271:
        /*003c*/ 	.word	0x00000000
        /*0040*/ 	.short	0x0002
        /*0042*/ 	.short	0x0010
        /*0044*/ 	.byte	0x00, 0xf0, 0x21, 0x00


	//----- nvinfo : EIATTR_KPARAM_INFO
	.align		4
.L_272:
        /*0048*/ 	.byte	0x04, 0x17
        /*004a*/ 	.short	(.L_274 - .L_273)
.L_273:
        /*004c*/ 	.word	0x00000000
        /*0050*/ 	.short	0x0001
        /*0052*/ 	.short	0x0008
        /*0054*/ 	.byte	0x00, 0xf0, 0x21, 0x00


	//----- nvinfo : EIATTR_KPARAM_INFO
	.align		4
.L_274:
        /*0058*/ 	.byte	0x04, 0x17
        /*005a*/ 	.short	(.L_276 - .L_275)
.L_275:
        /*005c*/ 	.word	0x00000000
        /*0060*/ 	.short	0x0000
        /*0062*/ 	.short	0x0000
        /*0064*/ 	.byte	0x00, 0xf0, 0x21, 0x00


	//----- nvinfo : EIATTR_SPARSE_MMA_MASK
	.align		4
.L_276:
        /*0068*/ 	.byte	0x03, 0x50
        /*006a*/ 	.short	0x0000


	//----- nvinfo : EIATTR_MAXREG_COUNT
	.align		4
        /*006c*/ 	.byte	0x03, 0x1b
        /*006e*/ 	.short	0x00ff


	//----- nvinfo : EIATTR_MERCURY_ISA_VERSION
	.align		4
        /*0070*/ 	.byte	0x03, 0x5f
        /*0072*/ 	.short	0x0101


	//----- nvinfo : EIATTR_EXIT_INSTR_OFFSETS
	.align		4
        /*0074*/ 	.byte	0x04, 0x1c
        /*0076*/ 	.short	(.L_278 - .L_277)


	//   ....[0]....
.L_277:
        /*0078*/ 	.word	0x00000110


	//   ....[1]....
        /*007c*/ 	.word	0x000004e0


	//----- nvinfo : EIATTR_CRS_STACK_SIZE
	.align		4
.L_278:
        /*0080*/ 	.byte	0x04, 0x1e
        /*0082*/ 	.short	(.L_280 - .L_279)
.L_279:
        /*0084*/ 	.word	0x00000000


	//----- nvinfo : EIATTR_CBANK_PARAM_SIZE
	.align		4
.L_280:
        /*0088*/ 	.byte	0x03, 0x19
        /*008a*/ 	.short	0x0030


	//----- nvinfo : EIATTR_PARAM_CBANK
	.align		4
        /*008c*/ 	.byte	0x04, 0x0a
        /*008e*/ 	.short	(.L_282 - .L_281)
	.align		4
.L_281:
        /*0090*/ 	.word	index@(.nv.constant0.copy_columns_xfield)
        /*0094*/ 	.short	0x0210
        /*0096*/ 	.short	0x0030


	//----- nvinfo : EIATTR_SW_WAR
	.align		4
.L_282:
        /*0098*/ 	.byte	0x04, 0x36
        /*009a*/ 	.short	(.L_284 - .L_283)
.L_283:
        /*009c*/ 	.word	0x00000008
.L_284:


//--------------------- .nv.info.copy_columns_bfield --------------------------
	.section	.nv.info.copy_columns_bfield,"",@"SHT_CUDA_INFO"
	.sectionflags	@""
	.align	4


	//----- nvinfo : EIATTR_CUDA_API_VERSION
	.align		4
        /*0000*/ 	.byte	0x04, 0x37
        /*0002*/ 	.short	(.L_286 - .L_285)
.L_285:
        /*0004*/ 	.word	0x00000082


	//----- nvinfo : EIATTR_KPARAM_INFO
	.align		4
.L_286:
        /*0008*/ 	.byte	0x04, 0x17
        /*000a*/ 	.short	(.L_288 - .L_287)
.L_287:
        /*000c*/ 	.word	0x00000000
        /*0010*/ 	.short	0x0005
        /*0012*/ 	.short	0x0028
        /*0014*/ 	.byte	0x00, 0xf0, 0x21, 0x00


	//----- nvinfo : EIATTR_KPARAM_INFO
	.align		4
.L_288:
        /*0018*/ 	.byte	0x04, 0x17
        /*001a*/ 	.short	(.L_290 - .L_289)
.L_289:
        /*001c*/ 	.word	0x00000000
        /*0020*/ 	.short	0x0004
        /*0022*/ 	.short	0x0020
        /*0024*/ 	.byte	0x00, 0xf0, 0x21, 0x00


	//----- nvinfo : EIATTR_KPARAM_INFO
	.align		4
.L_290:
        /*0028*/ 	.byte	0x04, 0x17
        /*002a*/ 	.short	(.L_292 - .L_291)
.L_291:
        /*002c*/ 	.word	0x00000000
        /*0030*/ 	.short	0x0003
        /*0032*/ 	.short	0x0018
        /*0034*/ 	.byte	0x00, 0xf0, 0x21, 0x00


	//----- nvinfo : EIATTR_KPARAM_INFO
	.align		4
.L_292:
        /*0038*/ 	.byte	0x04, 0x17
        /*003a*/ 	.short	(.L_294 - .L_293)
.L_293:
        /*003c*/ 	.word	0x00000000
        /*0040*/ 	.short	0x0002
        /*0042*/ 	.short	0x0010
        /*0044*/ 	.byte	0x00, 0xf0, 0x21, 0x00


	//----- nvinfo : EIATTR_KPARAM_INFO
	.align		4
.L_294:
        /*0048*/ 	.byte	0x04, 0x17
        /*004a*/ 	.short	(.L_296 - .L_295)
.L_295:
        /*004c*/ 	.word	0x00000000
        /*0050*/ 	.short	0x0001
        /*0052*/ 	.short	0x0008
        /*0054*/ 	.byte	0x00, 0xf0, 0x21, 0x00


	//----- nvinfo : EIATTR_KPARAM_INFO
	.align		4
.L_296:
        /*0058*/ 	.byte	0x04, 0x17
        /*005a*/ 	.short	(.L_298 - .L_297)
.L_297:
        /*005c*/ 	.word	0x00000000
        /*0060*/ 	.short	0x0000
        /*0062*/ 	.short	0x0000
        /*0064*/ 	.byte	0x00, 0xf0, 0x21, 0x00


	//----- nvinfo : EIATTR_SPARSE_MMA_MASK
	.align		4
.L_298:
        /*0068*/ 	.byte	0x03, 0x50
        /*006a*/ 	.short	0x0000


	//----- nvinfo : EIATTR_MAXREG_COUNT
	.align		4
        /*006c*/ 	.byte	0x03, 0x1b
        /*006e*/ 	.short	0x00ff


	//----- nvinfo : EIATTR_MERCURY_ISA_VERSION
	.align		4
        /*0070*/ 	.byte	0x03, 0x5f
        /*0072*/ 	.short	0x0101


	//----- nvinfo : EIATTR_EXIT_INSTR_OFFSETS
	.align		4
        /*0074*/ 	.byte	0x04, 0x1c
        /*0076*/ 	.short	(.L_300 - .L_299)


	//   ....[0]....
.L_299:
        /*0078*/ 	.word	0x00000110


	//   ....[1]....
        /*007c*/ 	.word	0x000004b0


	//----- nvinfo : EIATTR_CRS_STACK_SIZE
	.align		4
.L_300:
        /*0080*/ 	.byte	0x04, 0x1e
        /*0082*/ 	.short	(.L_302 - .L_301)
.L_301:
        /*0084*/ 	.word	0x00000000


	//----- nvinfo : EIATTR_CBANK_PARAM_SIZE
	.align		4
.L_302:
        /*0088*/ 	.byte	0x03, 0x19
        /*008a*/ 	.short	0x0030


	//----- nvinfo : EIATTR_PARAM_CBANK
	.align		4
        /*008c*/ 	.byte	0x04, 0x0a
        /*008e*/ 	.short	(.L_304 - .L_303)
	.align		4
.L_303:
        /*0090*/ 	.word	index@(.nv.constant0.copy_columns_bfield)
        /*0094*/ 	.short	0x0210
        /*0096*/ 	.short	0x0030


	//----- nvinfo : EIATTR_SW_WAR
	.align		4
.L_304:
        /*0098*/ 	.byte	0x04, 0x36
        /*009a*/ 	.short	(.L_306 - .L_305)
.L_305:
        /*009c*/ 	.word	0x00000008
.L_306:


//--------------------- .nv.info.copy_sample_bfield --------------------------
	.section	.nv.info.copy_sample_bfield,"",@"SHT_CUDA_INFO"
	.sectionflags	@""
	.align	4


	//----- nvinfo : EIATTR_CUDA_API_VERSION
	.align		4
        /*0000*/ 	.byte	0x04, 0x37
        /*0002*/ 	.short	(.L_308 - .L_307)
.L_307:
        /*0004*/ 	.word	0x00000082


	//----- nvinfo : EIATTR_KPARAM_INFO
	.align		4
.L_308:
        /*0008*/ 	.byte	0x04, 0x17
        /*000a*/ 	.short	(.L_310 - .L_309)
.L_309:
        /*000c*/ 	.word	0x00000000
        /*0010*/ 	.short	0x0002
        /*0012*/ 	.short	0x0010
        /*0014*/ 	.byte	0x00, 0xf0, 0x21, 0x00


	//----- nvinfo : EIATTR_KPARAM_INFO
	.align		4
.L_310:
        /*0018*/ 	.byte	0x04, 0x17
        /*001a*/ 	.short	(.L_312 - .L_311)
.L_311:
        /*001c*/ 	.word	0x00000000
        /*0020*/ 	.short	0x0001
        /*0022*/ 	.short	0x0008
        /*0024*/ 	.byte	0x00, 0xf0, 0x21, 0x00


	//----- nvinfo : EIATTR_KPARAM_INFO
	.align		4
.L_312:
        /*0028*/ 	.byte	0x04, 0x17
        /*002a*/ 	.short	(.L_314 - .L_313)
.L_313:
        /*002c*/ 	.word	0x00000000
        /*0030*/ 	.short	0x0000
        /*0032*/ 	.short	0x0000
        /*0034*/ 	.byte	0x00, 0xf0, 0x21, 0x00


	//----- nvinfo : EIATTR_SPARSE_MMA_MASK
	.align		4
.L_314:
        /*0038*/ 	.byte	0x03, 0x50
        /*003a*/ 	.short	0x0000


	//----- nvinfo : EIATTR_MAXREG_COUNT
	.align		4
        /*003c*/ 	.byte	0x03, 0x1b
        /*003e*/ 	.short	0x00ff


	//----- nvinfo : EIATTR_MERCURY_ISA_VERSION
	.align		4
        /*0040*/ 	.byte	0x03, 0x5f
        /*0042*/ 	.short	0x0101


	//----- nvinfo : EIATTR_EXIT_INSTR_OFFSETS
	.align		4
        /*0044*/ 	.byte	0x04, 0x1c
        /*0046*/ 	.short	(.L_316 - .L_315)


	//   ....[0]....
.L_315:
        /*0048*/ 	.word	0x00000080


	//   ....[1]....
        /*004c*/ 	.word	0x00000140


	//----- nvinfo : EIATTR_CBANK_PARAM_SIZE
	.align		4
.L_316:
        /*0050*/ 	.byte	0x03, 0x19
        /*0052*/ 	.short	0x0018


	//----- nvinfo : EIATTR_PARAM_CBANK
	.align		4
        /*0054*/ 	.byte	0x04, 0x0a
        /*0056*/ 	.short	(.L_318 - .L_317)
	.align		4
.L_317:
        /*0058*/ 	.word	index@(.nv.constant0.copy_sample_bfield)
        /*005c*/ 	.short	0x0210
        /*005e*/ 	.short	0x0018


	//----- nvinfo : EIATTR_SW_WAR
	.align		4
.L_318:
        /*0060*/ 	.byte	0x04, 0x36
        /*0062*/ 	.short	(.L_320 - .L_319)
.L_319:
        /*0064*/ 	.word	0x00000008
.L_320:


//--------------------- .nv.info.verify_buffers_xfield --------------------------
	.section	.nv.info.verify_buffers_xfield,"",@"SHT_CUDA_INFO"
	.sectionflags	@""
	.align	4


	//----- nvinfo : EIATTR_CUDA_API_VERSION
	.align		4
        /*0000*/ 	.byte	0x04, 0x37
        /*0002*/ 	.short	(.L_322 - .L_321)
.L_321:
        /*0004*/ 	.word	0x00000082


	//----- nvinfo : EIATTR_KPARAM_INFO
	.align		4
.L_322:
        /*0008*/ 	.byte	0x04, 0x17
        /*000a*/ 	.short	(.L_324 - .L_323)
.L_323:
        /*000c*/ 	.word	0x00000000
        /*0010*/ 	.short	0x0003
        /*0012*/ 	.short	0x0018
        /*0014*/ 	.byte	0x00, 0xf0, 0x21, 0x00


	//----- nvinfo : EIATTR_KPARAM_INFO
	.align		4
.L_324:
        /*0018*/ 	.byte	0x04, 0x17
        /*001a*/ 	.short	(.L_326 - .L_325)
.L_325:
        /*001c*/ 	.word	0x00000000
        /*0020*/ 	.short	0x0002
        /*0022*/ 	.short	0x0010
        /*0024*/ 	.byte	0x00, 0xf0, 0x21, 0x00


	//----- nvinfo : EIATTR_KPARAM_INFO
	.align		4
.L_326:
        /*0028*/ 	.byte	0x04, 0x17
        /*002a*/ 	.short	(.L_328 - .L_327)
.L_327:
        /*002c*/ 	.word	0x00000000
        /*0030*/ 	.short	0x0001
        /*0032*/ 	.short	0x0008
        /*0034*/ 	.byte	0x00, 0xf0, 0x21, 0x00


	//----- nvinfo : EIATTR_KPARAM_INFO
	.align		4
.L_328:
        /*0038*/ 	.byte	0x04, 0x17
        /*003a*/ 	.short	(.L_330 - .L_329)
.L_329:
        /*003c*/ 	.word	0x00000000
        /*0040*/ 	.short	0x0000
        /*0042*/ 	.short	0x0000
        /*0044*/ 	.byte	0x00, 0xf0, 0x21, 0x00


	//----- nvinfo : EIATTR_SPARSE_MMA_MASK
	.align		4
.L_330:
        /*0048*/ 	.byte	0x03, 0x50
        /*004a*/ 	.short	0x0000


	//----- nvinfo : EIATTR_MAXREG_COUNT
	.align		4
        /*004c*/ 	.byte	0x03, 0x1b
        /*004e*/ 	.short	0x00ff


	//----- nvinfo : EIATTR_MERCURY_ISA_VERSION
	.align		4
        /*0050*/ 	.byte	0x03, 0x5f
        /*0052*/ 	.short	0x0101


	//----- nvinfo : EIATTR_INT_WARP_WIDE_INSTR_OFFSETS
	.align		4
        /*0054*/ 	.byte	0x04, 0x31
        /*0056*/ 	.short	(.L_332 - .L_331)


	//   ....[0]....
.L_331:
        /*0058*/ 	.word	0x00000240


	//----- nvinfo : EIATTR_EXIT_INSTR_OFFSETS
	.align		4
.L_332:
        /*005c*/ 	.byte	0x04, 0x1c
        /*005e*/ 	.short	(.L_334 - .L_333)


	//   ....[0]....
.L_333:
        /*0060*/ 	.word	0x00000080


	//   ....[1]....
        /*0064*/ 	.word	0x00000200


	//   ....[2]....
        /*0068*/ 	.word	0x000002f0


	//----- nvinfo : EIATTR_CRS_STACK_SIZE
	.align		4
.L_334:
        /*006c*/ 	.byte	0x04, 0x1e
        /*006e*/ 	.short	(.L_336 - .L_335)
.L_335:
        /*0070*/ 	.word	0x00000000


	//----- nvinfo : EIATTR_CBANK_PARAM_SIZE
	.align		4
.L_336:
        /*0074*/ 	.byte	0x03, 0x19
        /*0076*/ 	.short	0x0020


	//----- nvinfo : EIATTR_PARAM_CBANK
	.align		4
        /*0078*/ 	.byte	0x04, 0x0a
        /*007a*/ 	.short	(.L_338 - .L_337)
	.align		4
.L_337:
        /*007c*/ 	.word	index@(.nv.constant0.verify_buffers_xfield)
        /*0080*/ 	.short	0x0210
        /*0082*/ 	.short	0x0020


	//----- nvinfo : EIATTR_SW_WAR
	.align		4
.L_338:
        /*0084*/ 	.byte	0x04, 0x36
        /*0086*/ 	.short	(.L_340 - .L_339)
.L_339:
        /*0088*/ 	.word	0x00000008
.L_340:


//--------------------- .nv.info.verify_buffers_bfield --------------------------
	.section	.nv.info.verify_buffers_bfield,"",@"SHT_CUDA_INFO"
	.sectionflags	@""
	.align	4


	//----- nvinfo : EIATTR_CUDA_API_VERSION
	.align		4
        /*0000*/ 	.byte	0x04, 0x37
        /*0002*/ 	.short	(.L_342 - .L_341)
.L_341:
        /*0004*/ 	.word	0x00000082


	//----- nvinfo : EIATTR_KPARAM_INFO
	.align		4
.L_342:
        /*0008*/ 	.byte	0x04, 0x17
        /*000a*/ 	.short	(.L_344 - .L_343)
.L_343:
        /*000c*/ 	.word	0x00000000
        /*0010*/ 	.short	0x0003
        /*0012*/ 	.short	0x0018
        /*0014*/ 	.byte	0x00, 0xf0, 0x21, 0x00


	//----- nvinfo : EIATTR_KPARAM_INFO
	.align		4
.L_344:
        /*0018*/ 	.byte	0x04, 0x17
        /*001a*/ 	.short	(.L_346 - .L_345)
.L_345:
        /*001c*/ 	.word	0x00000000
        /*0020*/ 	.short	0x0002
        /*0022*/ 	.short	0x0010
        /*0024*/ 	.byte	0x00, 0xf0, 0x21, 0x00


	//----- nvinfo : EIATTR_KPARAM_INFO
	.align		4
.L_346:
        /*0028*/ 	.byte	0x04, 0x17
        /*002a*/ 	.short	(.L_348 - .L_347)
.L_347:
        /*002c*/ 	.word	0x00000000
        /*0030*/ 	.short	0x0001
        /*0032*/ 	.short	0x0008
        /*0034*/ 	.byte	0x00, 0xf0, 0x21, 0x00


	//----- nvinfo : EIATTR_KPARAM_INFO
	.align		4
.L_348:
        /*0038*/ 	.byte	0x04, 0x17
        /*003a*/ 	.short	(.L_350 - .L_349)
.L_349:
        /*003c*/ 	.word	0x00000000
        /*0040*/ 	.short	0x0000
        /*0042*/ 	.short	0x0000
        /*0044*/ 	.byte	0x00, 0xf0, 0x21, 0x00


	//----- nvinfo : EIATTR_SPARSE_MMA_MASK
	.align		4
.L_350:
        /*0048*/ 	.byte	0x03, 0x50
        /*004a*/ 	.short	0x0000


	//----- nvinfo : EIATTR_MAXREG_COUNT
	.align		4
        /*004c*/ 	.byte	0x03, 0x1b
        /*004e*/ 	.short	0x00ff


	//----- nvinfo : EIATTR_MERCURY_ISA_VERSION
	.align		4
        /*0050*/ 	.byte	0x03, 0x5f
        /*0052*/ 	.short	0x0101


	//----- nvinfo : EIATTR_INT_WARP_WIDE_INSTR_OFFSETS
	.align		4
        /*0054*/ 	.byte	0x04, 0x31
        /*0056*/ 	.short	(.L_352 - .L_351)


	//   ....[0]....
.L_351:
        /*0058*/ 	.word	0x00000190


	//----- nvinfo : EIATTR_EXIT_INSTR_OFFSETS
	.align		4
.L_352:
        /*005c*/ 	.byte	0x04, 0x1c
        /*005e*/ 	.short	(.L_354 - .L_353)


	//   ....[0]....
.L_353:
        /*0060*/ 	.word	0x00000080


	//   ....[1]....
        /*0064*/ 	.word	0x00000160


	//   ....[2]....
        /*0068*/ 	.word	0x00000240


	//----- nvinfo : EIATTR_CBANK_PARAM_SIZE
	.align		4
.L_354:
        /*006c*/ 	.byte	0x03, 0x19
        /*006e*/ 	.short	0x0020


	//----- nvinfo : EIATTR_PARAM_CBANK
	.align		4
        /*0070*/ 	.byte	0x04, 0x0a
        /*0072*/ 	.short	(.L_356 - .L_355)
	.align		4
.L_355:
        /*0074*/ 	.word	index@(.nv.constant0.verify_buffers_bfield)
        /*0078*/ 	.short	0x0210
        /*007a*/ 	.short	0x0020


	//----- nvinfo : EIATTR_SW_WAR
	.align		4
.L_356:
        /*007c*/ 	.byte	0x04, 0x36
        /*007e*/ 	.short	(.L_358 - .L_357)
.L_357:
        /*0080*/ 	.word	0x00000008
.L_358:


//--------------------- .nv.info.tip5_hash_batch  --------------------------
	.section	.nv.info.tip5_hash_batch,"",@"SHT_CUDA_INFO"
	.sectionflags	@""
	.align	4


	//----- nvinfo : EIATTR_CUDA_API_VERSION
	.align		4
        /*0000*/ 	.byte	0x04, 0x37
        /*0002*/ 	.short	(.L_360 - .L_359)
.L_359:
        /*0004*/ 	.word	0x00000082


	//----- nvinfo : EIATTR_KPARAM_INFO
	.align		4
.L_360:
        /*0008*/ 	.byte	0x04, 0x17
        /*000a*/ 	.short	(.L_362 - .L_361)
.L_361:
        /*000c*/ 	.word	0x00000000
        /*0010*/ 	.short	0x0004
        /*0012*/ 	.short	0x0018
        /*0014*/ 	.byte	0x00, 0xf0, 0x11, 0x00


	//----- nvinfo : EIATTR_KPARAM_INFO
	.align		4
.L_362:
        /*0018*/ 	.byte	0x04, 0x17
        /*001a*/ 	.short	(.L_364 - .L_363)
.L_363:
        /*001c*/ 	.word	0x00000000
        /*0020*/ 	.short	0x0003
        /*0022*/ 	.short	0x0014
        /*0024*/ 	.byte	0x00, 0xf0, 0x11, 0x00


	//----- nvinfo : EIATTR_KPARAM_INFO
	.align		4
.L_364:
        /*0028*/ 	.byte	0x04, 0x17
        /*002a*/ 	.short	(.L_366 - .L_365)
.L_365:
        /*002c*/ 	.word	0x00000000
        /*0030*/ 	.short	0x0002
        /*0032*/ 	.short	0x0010
        /*0034*/ 	.byte	0x00, 0xf0, 0x11, 0x00


	//----- nvinfo : EIATTR_KPARAM_INFO
	.align		4
.L_366:
        /*0038*/ 	.byte	0x04, 0x17
        /*003a*/ 	.short	(.L_368 - .L_367)
.L_367:
        /*003c*/ 	.word	0x00000000
        /*0040*/ 	.short	0x0001
        /*0042*/ 	.short	0x0008
        /*0044*/ 	.byte	0x00, 0xf0, 0x21, 0x00


	//----- nvinfo : EIATTR_KPARAM_INFO
	.align		4
.L_368:
        /*0048*/ 	.byte	0x04, 0x17
        /*004a*/ 	.short	(.L_370 - .L_369)
.L_369:
        /*004c*/ 	.word	0x00000000
        /*0050*/ 	.short	0x0000
        /*0052*/ 	.short	0x0000
        /*0054*/ 	.byte	0x00, 0xf0, 0x21, 0x00


	//----- nvinfo : EIATTR_SPARSE_MMA_MASK
	.align		4
.L_370:
        /*0058*/ 	.byte	0x03, 0x50
        /*005a*/ 	.short	0x0000


	//----- nvinfo : EIATTR_MAXREG_COUNT
	.align		4
        /*005c*/ 	.byte	0x03, 0x1b
        /*005e*/ 	.short	0x00ff


	//----- nvinfo : EIATTR_MERCURY_ISA_VERSION
	.align		4
        /*0060*/ 	.byte	0x03, 0x5f
        /*0062*/ 	.short	0x0101


	//----- nvinfo : EIATTR_EXIT_INSTR_OFFSETS
	.align		4
        /*0064*/ 	.byte	0x04, 0x1c
        /*0066*/ 	.short	(.L_372 - .L_371)


	//   ....[0]....
.L_371:
        /*0068*/ 	.word	0x00000080


	//   ....[1]....
        /*006c*/ 	.word	0x00015ef0


	//----- nvinfo : EIATTR_CBANK_PARAM_SIZE
	.align		4
.L_372:
        /*0070*/ 	.byte	0x03, 0x19
        /*0072*/ 	.short	0x001c


	//----- nvinfo : EIATTR_PARAM_CBANK
	.align		4
        /*0074*/ 	.byte	0x04, 0x0a
        /*0076*/ 	.short	(.L_374 - .L_373)
	.align		4
.L_373:
        /*0078*/ 	.word	index@(.nv.constant0.tip5_hash_batch)
        /*007c*/ 	.short	0x0210
        /*007e*/ 	.short	0x001c


	//----- nvinfo : EIATTR_SW_WAR
	.align		4
.L_374:
        /*0080*/ 	.byte	0x04, 0x36
        /*0082*/ 	.short	(.L_376 - .L_375)
.L_375:
        /*0084*/ 	.word	0x00000008
.L_376:


//--------------------- .nv.info.extract_rows_xfield --------------------------
	.section	.nv.info.extract_rows_xfield,"",@"SHT_CUDA_INFO"
	.sectionflags	@""
	.align	4


	//----- nvinfo : EIATTR_CUDA_API_VERSION
	.align		4
        /*0000*/ 	.byte	0x04, 0x37
        /*0002*/ 	.short	(.L_378 - .L_377)
.L_377:
        /*0004*/ 	.word	0x00000082


	//----- nvinfo : EIATTR_KPARAM_INFO
	.align		4
.L_378:
        /*0008*/ 	.byte	0x04, 0x17
        /*000a*/ 	.short	(.L_380 - .L_379)
.L_379:
        /*000c*/ 	.word	0x00000000
        /*0010*/ 	.short	0x0004
        /*0012*/ 	.short	0x001c
        /*0014*/ 	.byte	0x00, 0xf0, 0x11, 0x00


	//----- nvinfo : EIATTR_KPARAM_INFO
	.align		4
.L_380:
        /*0018*/ 	.byte	0x04, 0x17
        /*001a*/ 	.short	(.L_382 - .L_381)
.L_381:
        /*001c*/ 	.word	0x00000000
        /*0020*/ 	.short	0x0003
        /*0022*/ 	.short	0x0018
        /*0024*/ 	.byte	0x00, 0xf0, 0x11, 0x00


	//----- nvinfo : EIATTR_KPARAM_INFO
	.align		4
.L_382:
        /*0028*/ 	.byte	0x04, 0x17
        /*002a*/ 	.short	(.L_384 - .L_383)
.L_383:
        /*002c*/ 	.word	0x00000000
        /*0030*/ 	.short	0x0002
        /*0032*/ 	.short	0x0010
        /*0034*/ 	.byte	0x00, 0xf0, 0x21, 0x00


	//----- nvinfo : EIATTR_KPARAM_INFO
	.align		4
.L_384:
        /*0038*/ 	.byte	0x04, 0x17
        /*003a*/ 	.short	(.L_386 - .L_385)
.L_385:
        /*003c*/ 	.word	0x00000000
        /*0040*/ 	.short	0x0001
        /*0042*/ 	.short	0x0008
        /*0044*/ 	.byte	0x00, 0xf0, 0x21, 0x00


	//----- nvinfo : EIATTR_KPARAM_INFO
	.align		4
.L_386:
        /*0048*/ 	.byte	0x04, 0x17
        /*004a*/ 	.short	(.L_388 - .L_387)
.L_387:
        /*004c*/ 	.word	0x00000000
        /*0050*/ 	.short	0x0000
        /*0052*/ 	.short	0x0000
        /*0054*/ 	.byte	0x00, 0xf0, 0x21, 0x00


	//----- nvinfo : EIATTR_SPARSE_MMA_MASK
	.align		4
.L_388:
        /*0058*/ 	.byte	0x03, 0x50
        /*005a*/ 	.short	0x0000


	//----- nvinfo : EIATTR_MAXREG_COUNT
	.align		4
        /*005c*/ 	.byte	0x03, 0x1b
        /*005e*/ 	.short	0x00ff


	//----- nvinfo : EIATTR_MERCURY_ISA_VERSION
	.align		4
        /*0060*/ 	.byte	0x03, 0x5f
        /*0062*/ 	.short	0x0101


	//----- nvinfo : EIATTR_EXIT_INSTR_OFFSETS
	.align		4
        /*0064*/ 	.byte	0x04, 0x1c
        /*0066*/ 	.short	(.L_390 - .L_389)


	//   ....[0]....
.L_389:
        /*0068*/ 	.word	0x00000080


	//   ....[1]....
        /*006c*/ 	.word	0x00000300


	//----- nvinfo : EIATTR_CBANK_PARAM_SIZE
	.align		4
.L_390:
        /*0070*/ 	.byte	0x03, 0x19
        /*0072*/ 	.short	0x0020


	//----- nvinfo : EIATTR_PARAM_CBANK
	.align		4
        /*0074*/ 	.byte	0x04, 0x0a
        /*0076*/ 	.short	(.L_392 - .L_391)
	.align		4
.L_391:
        /*0078*/ 	.word	index@(.nv.constant0.extract_rows_xfield)
        /*007c*/ 	.short	0x0210
        /*007e*/ 	.short	0x0020


	//----- nvinfo : EIATTR_SW_WAR
	.align		4
.L_392:
        /*0080*/ 	.byte	0x04, 0x36
        /*0082*/ 	.short	(.L_394 - .L_393)
.L_393:
        /*0084*/ 	.word	0x00000008
.L_394:


//--------------------- .nv.info.extract_rows_bfield --------------------------
	.section	.nv.info.extract_rows_bfield,"",@"SHT_CUDA_INFO"
	.sectionflags	@""
	.align	4


	//----- nvinfo : EIATTR_CUDA_API_VERSION
	.align		4
        /*0000*/ 	.byte	0x04, 0x37
        /*0002*/ 	.short	(.L_396 - .L_395)
.L_395:
        /*0004*/ 	.word	0x00000082


	//----- nvinfo : EIATTR_KPARAM_INFO
	.align		4
.L_396:
        /*0008*/ 	.byte	0x04, 0x17
        /*000a*/ 	.short	(.L_398 - .L_397)
.L_397:
        /*000c*/ 	.word	0x00000000
        /*0010*/ 	.short	0x0004
        /*0012*/ 	.short	0x001c
        /*0014*/ 	.byte	0x00, 0xf0, 0x11, 0x00


	//----- nvinfo : EIATTR_KPARAM_INFO
	.align		4
.L_398:
        /*0018*/ 	.byte	0x04, 0x17
        /*001a*/ 	.short	(.L_400 - .L_399)
.L_399:
        /*001c*/ 	.word	0x00000000
        /*0020*/ 	.short	0x0003
        /*0022*/ 	.short	0x0018
        /*0024*/ 	.byte	0x00, 0xf0, 0x11, 0x00


	//----- nvinfo : EIATTR_KPARAM_INFO
	.align		4
.L_400:
        /*0028*/ 	.byte	0x04, 0x17
        /*002a*/ 	.short	(.L_402 - .L_401)
.L_401:
        /*002c*/ 	.word	0x00000000
        /*0030*/ 	.short	0x0002
        /*0032*/ 	.short	0x0010
        /*0034*/ 	.byte	0x00, 0xf0, 0x21, 0x00


	//----- nvinfo : EIATTR_KPARAM_INFO
	.align		4
.L_402:
        /*0038*/ 	.byte	0x04, 0x17
        /*003a*/ 	.short	(.L_404 - .L_403)
.L_403:
        /*003c*/ 	.word	0x00000000
        /*0040*/ 	.short	0x0001
        /*0042*/ 	.short	0x0008
        /*0044*/ 	.byte	0x00, 0xf0, 0x21, 0x00


	//----- nvinfo : EIATTR_KPARAM_INFO
	.align		4
.L_404:
        /*0048*/ 	.byte	0x04, 0x17
        /*004a*/ 	.short	(.L_406 - .L_405)
.L_405:
        /*004c*/ 	.word	0x00000000
        /*0050*/ 	.short	0x0000
        /*0052*/ 	.short	0x0000
        /*0054*/ 	.byte	0x00, 0xf0, 0x21, 0x00


	//----- nvinfo : EIATTR_SPARSE_MMA_MASK
	.align		4
.L_406:
        /*0058*/ 	.byte	0x03, 0x50
        /*005a*/ 	.short	0x0000


	//----- nvinfo : EIATTR_MAXREG_COUNT
	.align		4
        /*005c*/ 	.byte	0x03, 0x1b
        /*005e*/ 	.short	0x00ff


	//----- nvinfo : EIATTR_MERCURY_ISA_VERSION
	.align		4
        /*0060*/ 	.byte	0x03, 0x5f
        /*0062*/ 	.short	0x0101


	//----- nvinfo : EIATTR_EXIT_INSTR_OFFSETS
	.align		4
        /*0064*/ 	.byte	0x04, 0x1c
        /*0066*/ 	.short	(.L_408 - .L_407)


	//   ....[0]....
.L_407:
        /*0068*/ 	.word	0x00000080


	//   ....[1]....
        /*006c*/ 	.word	0x000002a0


	//----- nvinfo : EIATTR_CBANK_PARAM_SIZE
	.align		4
.L_408:
        /*0070*/ 	.byte	0x03, 0x19
        /*0072*/ 	.short	0x0020


	//----- nvinfo : EIATTR_PARAM_CBANK
	.align		4
        /*0074*/ 	.byte	0x04, 0x0a
        /*0076*/ 	.short	(.L_410 - .L_409)
	.align		4
.L_409:
        /*0078*/ 	.word	index@(.nv.constant0.extract_rows_bfield)
        /*007c*/ 	.short	0x0210
        /*007e*/ 	.short	0x0020


	//----- nvinfo : EIATTR_SW_WAR
	.align		4
.L_410:
        /*0080*/ 	.byte	0x04, 0x36
        /*0082*/ 	.short	(.L_412 - .L_411)
.L_411:
        /*0084*/ 	.word	0x00000008
.L_412:


//--------------------- .nv.info.coset_scale_bfield_fast --------------------------
	.section	.nv.info.coset_scale_bfield_fast,"",@"SHT_CUDA_INFO"
	.sectionflags	@""
	.align	4


	//----- nvinfo : EIATTR_CUDA_API_VERSION
	.align		4
        /*0000*/ 	.byte	0x04, 0x37
        /*0002*/ 	.short	(.L_414 - .L_413)
.L_413:
        /*0004*/ 	.word	0x00000082


	//----- nvinfo : EIATTR_KPARAM_INFO
	.align		4
.L_414:
        /*0008*/ 	.byte	0x04, 0x17
        /*000a*/ 	.short	(.L_416 - .L_415)
.L_415:
        /*000c*/ 	.word	0x00000000
        /*0010*/ 	.short	0x0003
        /*0012*/ 	.short	0x0018
        /*0014*/ 	.byte	0x00, 0xf0, 0x21, 0x00


	//----- nvinfo : EIATTR_KPARAM_INFO
	.align		4
.L_416:
        /*0018*/ 	.byte	0x04, 0x17
        /*001a*/ 	.short	(.L_418 - .L_417)
.L_417:
        /*001c*/ 	.word	0x00000000
        /*0020*/ 	.short	0x0002
        /*0022*/ 	.short	0x0010
        /*0024*/ 	.byte	0x00, 0xf0, 0x21, 0x00


	//----- nvinfo : EIATTR_KPARAM_INFO
	.align		4
.L_418:
        /*0028*/ 	.byte	0x04, 0x17
        /*002a*/ 	.short	(.L_420 - .L_419)
.L_419:
        /*002c*/ 	.word	0x00000000
        /*0030*/ 	.short	0x0001
        /*0032*/ 	.short	0x0008
        /*0034*/ 	.byte	0x00, 0xf0, 0x21, 0x00


	//----- nvinfo : EIATTR_KPARAM_INFO
	.align		4
.L_420:
        /*0038*/ 	.byte	0x04, 0x17
        /*003a*/ 	.short	(.L_422 - .L_421)
.L_421:
        /*003c*/ 	.word	0x00000000
        /*0040*/ 	.short	0x0000
        /*0042*/ 	.short	0x0000
        /*0044*/ 	.byte	0x00, 0xf0, 0x21, 0x00


	//----- nvinfo : EIATTR_SPARSE_MMA_MASK
	.align		4
.L_422:
        /*0048*/ 	.byte	0x03, 0x50
        /*004a*/ 	.short	0x0000


	//----- nvinfo : EIATTR_MAXREG_COUNT
	.align		4
        /*004c*/ 	.byte	0x03, 0x1b
        /*004e*/ 	.short	0x00ff


	//----- nvinfo : EIATTR_NUM_BARRIERS
	.align		4
        /*0050*/ 	.byte	0x02, 0x4c
        /*0052*/ 	.byte	0x01
	.zero		1


	//----- nvinfo : EIATTR_MERCURY_ISA_VERSION
	.align		4
        /*0054*/ 	.byte	0x03, 0x5f
        /*0056*/ 	.short	0x0101


	//----- nvinfo : EIATTR_EXIT_INSTR_OFFSETS
	.align		4
        /*0058*/ 	.byte	0x04, 0x1c
        /*005a*/ 	.short	(.L_424 - .L_423)


	//   ....[0]....
.L_423:
        /*005c*/ 	.word	0x00000050


	//   ....[1]....
        /*0060*/ 	.word	0x00000a10


	//   ....[2]....
        /*0064*/ 	.word	0x00000dc0


	//----- nvinfo : EIATTR_CRS_STACK_SIZE
	.align		4
.L_424:
        /*0068*/ 	.byte	0x04, 0x1e
        /*006a*/ 	.short	(.L_426 - .L_425)
.L_425:
        /*006c*/ 	.word	0x00000000


	//----- nvinfo : EIATTR_CBANK_PARAM_SIZE
	.align		4
.L_426:
        /*0070*/ 	.byte	0x03, 0x19
        /*0072*/ 	.short	0x0020


	//----- nvinfo : EIATTR_PARAM_CBANK
	.align		4
        /*0074*/ 	.byte	0x04, 0x0a
        /*0076*/ 	.short	(.L_428 - .L_427)
	.align		4
.L_427:
        /*0078*/ 	.word	index@(.nv.constant0.coset_scale_bfield_fast)
        /*007c*/ 	.short	0x0210
        /*007e*/ 	.short	0x0020


	//----- nvinfo : EIATTR_SW_WAR
	.align		4
.L_428:
        /*0080*/ 	.byte	0x04, 0x36
        /*0082*/ 	.short	(.L_430 - .L_429)
.L_429:
        /*0084*/ 	.word	0x00000008
.L_430:


//--------------------- .nv.info.coset_scale_bfield_shared --------------------------
	.section	.nv.info.coset_scale_bfield_shared,"",@"SHT_CUDA_INFO"
	.sectionflags	@""
	.align	4


	//----- nvinfo : EIATTR_CUDA_API_VERSION
	.align		4
        /*0000*/ 	.byte	0x04, 0x37
        /*0002*/ 	.short	(.L_432 - .L_431)
.L_431:
        /*0004*/ 	.word	0x00000082


	//----- nvinfo : EIATTR_KPARAM_INFO
	.align		4
.L_432:
        /*0008*/ 	.byte	0x04, 0x17
        /*000a*/ 	.short	(.L_434 - .L_433)
.L_433:
        /*000c*/ 	.word	0x00000000
        /*0010*/ 	.short	0x0003
        /*0012*/ 	.short	0x0018
        /*0014*/ 	.byte	0x00, 0xf0, 0x21, 0x00


	//----- nvinfo : EIATTR_KPARAM_INFO
	.align		4
.L_434:
        /*0018*/ 	.byte	0x04, 0x17
        /*001a*/ 	.short	(.L_436 - .L_435)
.L_435:
        /*001c*/ 	.word	0x00000000
        /*0020*/ 	.short	0x0002
        /*0022*/ 	.short	0x0010
        /*0024*/ 	.byte	0x00, 0xf0, 0x21, 0x00


	//----- nvinfo : EIATTR_KPARAM_INFO
	.align		4
.L_436:
        /*0028*/ 	.byte	0x04, 0x17
        /*002a*/ 	.short	(.L_438 - .L_437)
.L_437:
        /*002c*/ 	.word	0x00000000
        /*0030*/ 	.short	0x0001
        /*0032*/ 	.short	0x0008
        /*0034*/ 	.byte	0x00, 0xf0, 0x21, 0x00


	//----- nvinfo : EIATTR_KPARAM_INFO
	.align		4
.L_438:
        /*0038*/ 	.byte	0x04, 0x17
        /*003a*/ 	.short	(.L_440 - .L_439)
.L_439:
        /*003c*/ 	.word	0x00000000
        /*0040*/ 	.short	0x0000
        /*0042*/ 	.short	0x0000
        /*0044*/ 	.byte	0x00, 0xf0, 0x21, 0x00


	//----- nvinfo : EIATTR_SPARSE_MMA_MASK
	.align		4
.L_440:
        /*0048*/ 	.byte	0x03, 0x50
        /*004a*/ 	.short	0x0000


	//----- nvinfo : EIATTR_MAXREG_COUNT
	.align		4
        /*004c*/ 	.byte	0x03, 0x1b
        /*004e*/ 	.short	0x00ff


	//----- nvinfo : EIATTR_NUM_BARRIERS
	.align		4
        /*0050*/ 	.byte	0x02, 0x4c
        /*0052*/ 	.byte	0x01
	.zero		1


	//----- nvinfo : EIATTR_MERCURY_ISA_VERSION
	.align		4
        /*0054*/ 	.byte	0x03, 0x5f
        /*0056*/ 	.short	0x0101


	//----- nvinfo : EIATTR_EXIT_INSTR_OFFSETS
	.align		4
        /*0058*/ 	.byte	0x04, 0x1c
        /*005a*/ 	.short	(.L_442 - .L_441)


	//   ....[0]....
.L_441:
        /*005c*/ 	.word	0x00000050


	//   ....[1]....
        /*0060*/ 	.word	0x00000470


	//   ....[2]....
        /*0064*/ 	.word	0x000015e0


	//----- nvinfo : EIATTR_CRS_STACK_SIZE
	.align		4
.L_442:
        /*0068*/ 	.byte	0x04, 0x1e
        /*006a*/ 	.short	(.L_444 - .L_443)
.L_443:
        /*006c*/ 	.word	0x00000000


	//----- nvinfo : EIATTR_CBANK_PARAM_SIZE
	.align		4
.L_444:
        /*0070*/ 	.byte	0x03, 0x19
        /*0072*/ 	.short	0x0020


	//----- nvinfo : EIATTR_PARAM_CBANK
	.align		4
        /*0074*/ 	.byte	0x04, 0x0a
        /*0076*/ 	.short	(.L_446 - .L_445)
	.align		4
.L_445:
        /*0078*/ 	.word	index@(.nv.constant0.coset_scale_bfield_shared)
        /*007c*/ 	.short	0x0210
        /*007e*/ 	.short	0x0020


	//----- nvinfo : EIATTR_SW_WAR
	.align		4
.L_446:
        /*0080*/ 	.byte	0x04, 0x36
        /*0082*/ 	.short	(.L_448 - .L_447)
.L_447:
        /*0084*/ 	.word	0x00000008
.L_448:


//--------------------- .nv.info.coset_scale_bfield --------------------------
	.section	.nv.info.coset_scale_bfield,"",@"SHT_CUDA_INFO"
	.sectionflags	@""
	.align	4


	//----- nvinfo : EIATTR_CUDA_API_VERSION
	.align		4
        /*0000*/ 	.byte	0x04, 0x37
        /*0002*/ 	.short	(.L_450 - .L_449)
.L_449:
        /*0004*/ 	.word	0x00000082


	//----- nvinfo : EIATTR_KPARAM_INFO
	.align		4
.L_450:
        /*0008*/ 	.byte	0x04, 0x17
        /*000a*/ 	.short	(.L_452 - .L_451)
.L_451:
        /*000c*/ 	.word	0x00000000
        /*0010*/ 	.short	0x0003
        /*0012*/ 	.short	0x0018
        /*0014*/ 	.byte	0x00, 0xf0, 0x21, 0x00


	//----- nvinfo : EIATTR_KPARAM_INFO
	.align		4
.L_452:
        /*0018*/ 	.byte	0x04, 0x17
        /*001a*/ 	.short	(.L_454 - .L_453)
.L_453:
        /*001c*/ 	.word	0x00000000
        /*0020*/ 	.short	0x0002
        /*0022*/ 	.short	0x0010
        /*0024*/ 	.byte	0x00, 0xf0, 0x21, 0x00


	//----- nvinfo : EIATTR_KPARAM_INFO
	.align		4
.L_454:
        /*0028*/ 	.byte	0x04, 0x17
        /*002a*/ 	.short	(.L_456 - .L_455)
.L_455:
        /*002c*/ 	.word	0x00000000
        /*0030*/ 	.short	0x0001
        /*0032*/ 	.short	0x0008
        /*0034*/ 	.byte	0x00, 0xf0, 0x21, 0x00


	//----- nvinfo : EIATTR_KPARAM_INFO
	.align		4
.L_456:
        /*0038*/ 	.byte	0x04, 0x17
        /*003a*/ 	.short	(.L_458 - .L_457)
.L_457:
        /*003c*/ 	.word	0x00000000
        /*0040*/ 	.short	0x0000
        /*0042*/ 	.short	0x0000
        /*0044*/ 	.byte	0x00, 0xf0, 0x21, 0x00


	//----- nvinfo : EIATTR_SPARSE_MMA_MASK
	.align		4
.L_458:
        /*0048*/ 	.byte	0x03, 0x50
        /*004a*/ 	.short	0x0000


	//----- nvinfo : EIATTR_MAXREG_COUNT
	.align		4
        /*004c*/ 	.byte	0x03, 0x1b
        /*004e*/ 	.short	0x00ff


	//----- nvinfo : EIATTR_MERCURY_ISA_VERSION
	.align		4
        /*0050*/ 	.byte	0x03, 0x5f
        /*0052*/ 	.short	0x0101


	//----- nvinfo : EIATTR_EXIT_INSTR_OFFSETS
	.align		4
        /*0054*/ 	.byte	0x04, 0x1c
        /*0056*/ 	.short	(.L_460 - .L_459)


	//   ....[0]....
.L_459:
        /*0058*/ 	.word	0x00000050


	//   ....[1]....
        /*005c*/ 	.word	0x000000b0


	//   ....[2]....
        /*0060*/ 	.word	0x00000ea0


	//----- nvinfo : EIATTR_CRS_STACK_SIZE
	.align		4
.L_460:
        /*0064*/ 	.byte	0x04, 0x1e
        /*0066*/ 	.short	(.L_462 - .L_461)
.L_461:
        /*0068*/ 	.word	0x00000000


	//----- nvinfo : EIATTR_CBANK_PARAM_SIZE
	.align		4
.L_462:
        /*006c*/ 	.byte	0x03, 0x19
        /*006e*/ 	.short	0x0020


	//----- nvinfo : EIATTR_PARAM_CBANK
	.align		4
        /*0070*/ 	.byte	0x04, 0x0a
        /*0072*/ 	.short	(.L_464 - .L_463)
	.align		4
.L_463:
        /*0074*/ 	.word	index@(.nv.constant0.coset_scale_bfield)
        /*0078*/ 	.short	0x0210
        /*007a*/ 	.short	0x0020


	//----- nvinfo : EIATTR_SW_WAR
	.align		4
.L_464:
        /*007c*/ 	.byte	0x04, 0x36
        /*007e*/ 	.short	(.L_466 - .L_465)
.L_465:
        /*0080*/ 	.word	0x00000008
.L_466:


//--------------------- .nv.info.intt_xfield_fused_unscale_randomize --------------------------
	.section	.nv.info.intt_xfield_fused_unscale_randomize,"",@"SHT_CUDA_INFO"
	.sectionflags	@""
	.align	4


	//----- nvinfo : EIATTR_CUDA_API_VERSION
	.align		4
        /*0000*/ 	.byte	0x04, 0x37
        /*0002*/ 	.short	(.L_468 - .L_467)
.L_467:
        /*0004*/ 	.word	0x00000082


	//----- nvinfo : EIATTR_KPARAM_INFO
	.align		4
.L_468:
        /*0008*/ 	.byte	0x04, 0x17
        /*000a*/ 	.short	(.L_470 - .L_469)
.L_469:
        /*000c*/ 	.word	0x00000000
        /*0010*/ 	.short	0x0007
        /*0012*/ 	.short	0x0038
        /*0014*/ 	.byte	0x00, 0xf0, 0x11, 0x00


	//----- nvinfo : EIATTR_KPARAM_INFO
	.align		4
.L_470:
        /*0018*/ 	.byte	0x04, 0x17
        /*001a*/ 	.short	(.L_472 - .L_471)
.L_471:
        /*001c*/ 	.word	0x00000000
        /*0020*/ 	.short	0x0006
        /*0022*/ 	.short	0x0030
        /*0024*/ 	.byte	0x00, 0xf0, 0x21, 0x00


	//----- nvinfo : EIATTR_KPARAM_INFO
	.align		4
.L_472:
        /*0028*/ 	.byte	0x04, 0x17
        /*002a*/ 	.short	(.L_474 - .L_473)
.L_473:
        /*002c*/ 	.word	0x00000000
        /*0030*/ 	.short	0x0005
        /*0032*/ 	.short	0x0028
        /*0034*/ 	.byte	0x00, 0xf0, 0x21, 0x00


	//----- nvinfo : EIATTR_KPARAM_INFO
	.align		4
.L_474:
        /*0038*/ 	.byte	0x04, 0x17
        /*003a*/ 	.short	(.L_476 - .L_475)
.L_475:
        /*003c*/ 	.word	0x00000000
        /*0040*/ 	.short	0x0004
        /*0042*/ 	.short	0x0020
        /*0044*/ 	.byte	0x00, 0xf0, 0x21, 0x00


	//----- nvinfo : EIATTR_KPARAM_INFO
	.align		4
.L_476:
        /*0048*/ 	.byte	0x04, 0x17
        /*004a*/ 	.short	(.L_478 - .L_477)
.L_477:
        /*004c*/ 	.word	0x00000000
        /*0050*/ 	.short	0x0003
        /*0052*/ 	.short	0x0018
        /*0054*/ 	.byte	0x00, 0xf0, 0x21, 0x00


	//----- nvinfo : EIATTR_KPARAM_INFO
	.align		4
.L_478:
        /*0058*/ 	.byte	0x04, 0x17
        /*005a*/ 	.short	(.L_480 - .L_479)
.L_479:
        /*005c*/ 	.word	0x00000000
        /*0060*/ 	.short	0x0002
        /*0062*/ 	.short	0x0010
        /*0064*/ 	.byte	0x00, 0xf0, 0x11, 0x00


	//----- nvinfo : EIATTR_KPARAM_INFO
	.align		4
.L_480:
        /*0068*/ 	.byte	0x04, 0x17
        /*006a*/ 	.short	(.L_482 - .L_481)
.L_481:
        /*006c*/ 	.word	0x00000000
        /*0070*/ 	.short	0x0001
        /*0072*/ 	.short	0x0008
        /*0074*/ 	.byte	0x00, 0xf0, 0x21, 0x00


	//----- nvinfo : EIATTR_KPARAM_INFO
	.align		4
.L_482:
        /*0078*/ 	.byte	0x04, 0x17
        /*007a*/ 	.short	(.L_484 - .L_483)
.L_483:
        /*007c*/ 	.word	0x00000000
        /*0080*/ 	.short	0x0000
        /*0082*/ 	.short	0x0000
        /*0084*/ 	.byte	0x00, 0xf0, 0x21, 0x00


	//----- nvinfo : EIATTR_SPARSE_MMA_MASK
	.align		4
.L_484:
        /*0088*/ 	.byte	0x03, 0x50
        /*008a*/ 	.short	0x0000


	//----- nvinfo : EIATTR_MAXREG_COUNT
	.align		4
        /*008c*/ 	.byte	0x03, 0x1b
        /*008e*/ 	.short	0x00ff


	//----- nvinfo : EIATTR_NUM_BARRIERS
	.align		4
        /*0090*/ 	.byte	0x02, 0x4c
        /*0092*/ 	.byte	0x01
	.zero		1


	//----- nvinfo : EIATTR_MERCURY_ISA_VERSION
	.align		4
        /*0094*/ 	.byte	0x03, 0x5f
        /*0096*/ 	.short	0x0101


	//----- nvinfo : EIATTR_EXIT_INSTR_OFFSETS
	.align		4
        /*0098*/ 	.byte	0x04, 0x1c
        /*009a*/ 	.short	(.L_486 - .L_485)


	//   ....[0]....
.L_485:
        /*009c*/ 	.word	0x000056b0


	//   ....[1]....
        /*00a0*/ 	.word	0x00005ec0


	//----- nvinfo : EIATTR_CRS_STACK_SIZE
	.align		4
.L_486:
        /*00a4*/ 	.byte	0x04, 0x1e
        /*00a6*/ 	.short	(.L_488 - .L_487)
.L_487:
        /*00a8*/ 	.word	0x00000000


	//----- nvinfo : EIATTR_CBANK_PARAM_SIZE
	.align		4
.L_488:
        /*00ac*/ 	.byte	0x03, 0x19
        /*00ae*/ 	.short	0x003c


	//----- nvinfo : EIATTR_PARAM_CBANK
	.align		4
        /*00b0*/ 	.byte	0x04, 0x0a
        /*00b2*/ 	.short	(.L_490 - .L_489)
	.align		4
.L_489:
        /*00b4*/ 	.word	index@(.nv.constant0.intt_xfield_fused_unscale_randomize)
        /*00b8*/ 	.short	0x0210
        /*00ba*/ 	.short	0x003c


	//----- nvinfo : EIATTR_SW_WAR
	.align		4
.L_490:
        /*00bc*/ 	.byte	0x04, 0x36
        /*00be*/ 	.short	(.L_492 - .L_491)
.L_491:
        /*00c0*/ 	.word	0x00000008
.L_492:


//--------------------- .nv.info.intt_xfield_fused_unscale --------------------------
	.section	.nv.info.intt_xfield_fused_unscale,"",@"SHT_CUDA_INFO"
	.sectionflags	@""
	.align	4


	//----- nvinfo : EIATTR_CUDA_API_VERSION
	.align		4
        /*0000*/ 	.byte	0x04, 0x37
        /*0002*/ 	.short	(.L_494 - .L_493)
.L_493:
        /*0004*/ 	.word	0x00000082


	//----- nvinfo : EIATTR_KPARAM_INFO
	.align		4
.L_494:
        /*0008*/ 	.byte	0x04, 0x17
        /*000a*/ 	.short	(.L_496 - .L_495)
.L_495:
        /*000c*/ 	.word	0x00000000
        /*0010*/ 	.short	0x0004
        /*0012*/ 	.short	0x0020
        /*0014*/ 	.byte	0x00, 0xf0, 0x11, 0x00


	//----- nvinfo : EIATTR_KPARAM_INFO
	.align		4
.L_496:
        /*0018*/ 	.byte	0x04, 0x17
        /*001a*/ 	.short	(.L_498 - .L_497)
.L_497:
        /*001c*/ 	.word	0x00000000
        /*0020*/ 	.short	0x0003
        /*0022*/ 	.short	0x0018
        /*0024*/ 	.byte	0x00, 0xf0, 0x21, 0x00


	//----- nvinfo : EIATTR_KPARAM_INFO
	.align		4
.L_498:
        /*0028*/ 	.byte	0x04, 0x17
        /*002a*/ 	.short	(.L_500 - .L_499)
.L_499:
        /*002c*/ 	.word	0x00000000
        /*0030*/ 	.short	0x0002
        /*0032*/ 	.short	0x0010
        /*0034*/ 	.byte	0x00, 0xf0, 0x21, 0x00


	//----- nvinfo : EIATTR_KPARAM_INFO
	.align		4
.L_500:
        /*0038*/ 	.byte	0x04, 0x17
        /*003a*/ 	.short	(.L_502 - .L_501)
.L_501:
        /*003c*/ 	.word	0x00000000
        /*0040*/ 	.short	0x0001
        /*0042*/ 	.short	0x0008
        /*0044*/ 	.byte	0x00, 0xf0, 0x21, 0x00


	//----- nvinfo : EIATTR_KPARAM_INFO
	.align		4
.L_502:
        /*0048*/ 	.byte	0x04, 0x17
        /*004a*/ 	.short	(.L_504 - .L_503)
.L_503:
        /*004c*/ 	.word	0x00000000
        /*0050*/ 	.short	0x0000
        /*0052*/ 	.short	0x0000
        /*0054*/ 	.byte	0x00, 0xf0, 0x21, 0x00


	//----- nvinfo : EIATTR_SPARSE_MMA_MASK
	.align		4
.L_504:
        /*0058*/ 	.byte	0x03, 0x50
        /*005a*/ 	.short	0x0000


	//----- nvinfo : EIATTR_MAXREG_COUNT
	.align		4
        /*005c*/ 	.byte	0x03, 0x1b
        /*005e*/ 	.short	0x00ff


	//----- nvinfo : EIATTR_NUM_BARRIERS
	.align		4
        /*0060*/ 	.byte	0x02, 0x4c
        /*0062*/ 	.byte	0x01
	.zero		1


	//----- nvinfo : EIATTR_MERCURY_ISA_VERSION
	.align		4
        /*0064*/ 	.byte	0x03, 0x5f
        /*0066*/ 	.short	0x0101


	//----- nvinfo : EIATTR_EXIT_INSTR_OFFSETS
	.align		4
        /*0068*/ 	.byte	0x04, 0x1c
        /*006a*/ 	.short	(.L_506 - .L_505)


	//   ....[0]....
.L_505:
        /*006c*/ 	.word	0x000051f0


	//   ....[1]....
        /*0070*/ 	.word	0x000056f0


	//----- nvinfo : EIATTR_CRS_STACK_SIZE
	.align		4
.L_506:
        /*0074*/ 	.byte	0x04, 0x1e
        /*0076*/ 	.short	(.L_508 - .L_507)
.L_507:
        /*0078*/ 	.word	0x00000000


	//----- nvinfo : EIATTR_CBANK_PARAM_SIZE
	.align		4
.L_508:
        /*007c*/ 	.byte	0x03, 0x19
        /*007e*/ 	.short	0x0024


	//----- nvinfo : EIATTR_PARAM_CBANK
	.align		4
        /*0080*/ 	.byte	0x04, 0x0a
        /*0082*/ 	.short	(.L_510 - .L_509)
	.align		4
.L_509:
        /*0084*/ 	.word	index@(.nv.constant0.intt_xfield_fused_unscale)
        /*0088*/ 	.short	0x0210
        /*008a*/ 	.short	0x0024


	//----- nvinfo : EIATTR_SW_WAR
	.align		4
.L_510:
        /*008c*/ 	.byte	0x04, 0x36
        /*008e*/ 	.short	(.L_512 - .L_511)
.L_511:
        /*0090*/ 	.word	0x00000008
.L_512:


//--------------------- .nv.info.intt_xfield_strided --------------------------
	.section	.nv.info.intt_xfield_strided,"",@"SHT_CUDA_INFO"
	.sectionflags	@""
	.align	4


	//----- nvinfo : EIATTR_CUDA_API_VERSION
	.align		4
        /*0000*/ 	.byte	0x04, 0x37
        /*0002*/ 	.short	(.L_514 - .L_513)
.L_513:
        /*0004*/ 	.word	0x00000082


	//----- nvinfo : EIATTR_KPARAM_INFO
	.align		4
.L_514:
        /*0008*/ 	.byte	0x04, 0x17
        /*000a*/ 	.short	(.L_516 - .L_515)
.L_515:
        /*000c*/ 	.word	0x00000000
        /*0010*/ 	.short	0x0004
        /*0012*/ 	.short	0x0020
        /*0014*/ 	.byte	0x00, 0xf0, 0x11, 0x00


	//----- nvinfo : EIATTR_KPARAM_INFO
	.align		4
.L_516:
        /*0018*/ 	.byte	0x04, 0x17
        /*001a*/ 	.short	(.L_518 - .L_517)
.L_517:
        /*001c*/ 	.word	0x00000000
        /*0020*/ 	.short	0x0003
        /*0022*/ 	.short	0x0018
        /*0024*/ 	.byte	0x00, 0xf0, 0x21, 0x00


	//----- nvinfo : EIATTR_KPARAM_INFO
	.align		4
.L_518:
        /*0028*/ 	.byte	0x04, 0x17
        /*002a*/ 	.short	(.L_520 - .L_519)
.L_519:
        /*002c*/ 	.word	0x00000000
        /*0030*/ 	.short	0x0002
        /*0032*/ 	.short	0x0010
        /*0034*/ 	.byte	0x00, 0xf0, 0x21, 0x00


	//----- nvinfo : EIATTR_KPARAM_INFO
	.align		4
.L_520:
        /*0038*/ 	.byte	0x04, 0x17
        /*003a*/ 	.short	(.L_522 - .L_521)
.L_521:
        /*003c*/ 	.word	0x00000000
        /*0040*/ 	.short	0x0001
        /*0042*/ 	.short	0x0008
        /*0044*/ 	.byte	0x00, 0xf0, 0x21, 0x00


	//----- nvinfo : EIATTR_KPARAM_INFO
	.align		4
.L_522:
        /*0048*/ 	.byte	0x04, 0x17
        /*004a*/ 	.short	(.L_524 - .L_523)
.L_523:
        /*004c*/ 	.word	0x00000000
        /*0050*/ 	.short	0x0000
        /*0052*/ 	.short	0x0000
        /*0054*/ 	.byte	0x00, 0xf0, 0x21, 0x00


	//----- nvinfo : EIATTR_SPARSE_MMA_MASK
	.align		4
.L_524:
        /*0058*/ 	.byte	0x03, 0x50
        /*005a*/ 	.short	0x0000


	//----- nvinfo : EIATTR_MAXREG_COUNT
	.align		4
        /*005c*/ 	.byte	0x03, 0x1b
        /*005e*/ 	.short	0x00ff


	//----- nvinfo : EIATTR_NUM_BARRIERS
	.align		4
        /*0060*/ 	.byte	0x02, 0x4c
        /*0062*/ 	.byte	0x01
	.zero		1


	//----- nvinfo : EIATTR_MERCURY_ISA_VERSION
	.align		4
        /*0064*/ 	.byte	0x03, 0x5f
        /*0066*/ 	.short	0x0101


	//----- nvinfo : EIATTR_EXIT_INSTR_OFFSETS
	.align		4
        /*0068*/ 	.byte	0x04, 0x1c
        /*006a*/ 	.short	(.L_526 - .L_525)


	//   ....[0]....
.L_525:
        /*006c*/ 	.word	0x00002ca0


	//   ....[1]....
        /*0070*/ 	.word	0x00004f90


	//----- nvinfo : EIATTR_CRS_STACK_SIZE
	.align		4
.L_526:
        /*0074*/ 	.byte	0x04, 0x1e
        /*0076*/ 	.short	(.L_528 - .L_527)
.L_527:
        /*0078*/ 	.word	0x00000000


	//----- nvinfo : EIATTR_CBANK_PARAM_SIZE
	.align		4
.L_528:
        /*007c*/ 	.byte	0x03, 0x19
        /*007e*/ 	.short	0x0024


	//----- nvinfo : EIATTR_PARAM_CBANK
	.align		4
        /*0080*/ 	.byte	0x04, 0x0a
        /*0082*/ 	.short	(.L_530 - .L_529)
	.align		4
.L_529:
        /*0084*/ 	.word	index@(.nv.constant0.intt_xfield_strided)
        /*0088*/ 	.short	0x0210
        /*008a*/ 	.short	0x0024


	//----- nvinfo : EIATTR_SW_WAR
	.align		4
.L_530:
        /*008c*/ 	.byte	0x04, 0x36
        /*008e*/ 	.short	(.L_532 - .L_531)
.L_531:
        /*0090*/ 	.word	0x00000008
.L_532:


//--------------------- .nv.info.ntt_xfield_fused_coset_strided --------------------------
	.section	.nv.info.ntt_xfield_fused_coset_strided,"",@"SHT_CUDA_INFO"
	.sectionflags	@""
	.align	4


	//----- nvinfo : EIATTR_CUDA_API_VERSION
	.align		4
        /*0000*/ 	.byte	0x04, 0x37
        /*0002*/ 	.short	(.L_534 - .L_533)
.L_533:
        /*0004*/ 	.word	0x00000082


	//----- nvinfo : EIATTR_KPARAM_INFO
	.align		4
.L_534:
        /*0008*/ 	.byte	0x04, 0x17
        /*000a*/ 	.short	(.L_536 - .L_535)
.L_535:
        /*000c*/ 	.word	0x00000000
        /*0010*/ 	.short	0x0005
        /*0012*/ 	.short	0x0028
        /*0014*/ 	.byte	0x00, 0xf0, 0x11, 0x00


	//----- nvinfo : EIATTR_KPARAM_INFO
	.align		4
.L_536:
        /*0018*/ 	.byte	0x04, 0x17
        /*001a*/ 	.short	(.L_538 - .L_537)
.L_537:
        /*001c*/ 	.word	0x00000000
        /*0020*/ 	.short	0x0004
        /*0022*/ 	.short	0x0020
        /*0024*/ 	.byte	0x00, 0xf0, 0x21, 0x00


	//----- nvinfo : EIATTR_KPARAM_INFO
	.align		4
.L_538:
        /*0028*/ 	.byte	0x04, 0x17
        /*002a*/ 	.short	(.L_540 - .L_539)
.L_539:
        /*002c*/ 	.word	0x00000000
        /*0030*/ 	.short	0x0003
        /*0032*/ 	.short	0x0018
        /*0034*/ 	.byte	0x00, 0xf0, 0x21, 0x00


	//----- nvinfo : EIATTR_KPARAM_INFO
	.align		4
.L_540:
        /*0038*/ 	.byte	0x04, 0x17
        /*003a*/ 	.short	(.L_542 - .L_541)
.L_541:
        /*003c*/ 	.word	0x00000000
        /*0040*/ 	.short	0x0002
        /*0042*/ 	.short	0x0010
        /*0044*/ 	.byte	0x00, 0xf0, 0x21, 0x00


	//----- nvinfo : EIATTR_KPARAM_INFO
	.align		4
.L_542:
        /*0048*/ 	.byte	0x04, 0x17
        /*004a*/ 	.short	(.L_544 - .L_543)
.L_543:
        /*004c*/ 	.word	0x00000000
        /*0050*/ 	.short	0x0001
        /*0052*/ 	.short	0x0008
        /*0054*/ 	.byte	0x00, 0xf0, 0x21, 0x00


	//----- nvinfo : EIATTR_KPARAM_INFO
	.align		4
.L_544:
        /*0058*/ 	.byte	0x04, 0x17
        /*005a*/ 	.short	(.L_546 - .L_545)
.L_545:
        /*005c*/ 	.word	0x00000000
        /*0060*/ 	.short	0x0000
        /*0062*/ 	.short	0x0000
        /*0064*/ 	.byte	0x00, 0xf0, 0x21, 0x00


	//----- nvinfo : EIATTR_SPARSE_MMA_MASK
	.align		4
.L_546:
        /*0068*/ 	.byte	0x03, 0x50
        /*006a*/ 	.short	0x0000


	//----- nvinfo : EIATTR_MAXREG_COUNT
	.align		4
        /*006c*/ 	.byte	0x03, 0x1b
        /*006e*/ 	.short	0x00ff


	//----- nvinfo : EIATTR_NUM_BARRIERS
	.align		4
        /*0070*/ 	.byte	0x02, 0x4c
        /*0072*/ 	.byte	0x01
	.zero		1


	//----- nvinfo : EIATTR_EXTERNS
	.align		4
        /*0074*/ 	.byte	0x04, 0x0f
        /*0076*/ 	.short	(.L_548 - .L_547)


	//   ....[0]....
	.align		4
.L_547:
        /*0078*/ 	.word	index@(vprintf)


	//----- nvinfo : EIATTR_MERCURY_ISA_VERSION
	.align		4
.L_548:
        /*007c*/ 	.byte	0x03, 0x5f
        /*007e*/ 	.short	0x0101


	//----- nvinfo : EIATTR_SYSCALL_OFFSETS
	.align		4
        /*0080*/ 	.byte	0x04, 0x46
        /*0082*/ 	.short	(.L_550 - .L_549)


	//   ....[0]....
.L_549:
        /*0084*/ 	.word	0x000001e0


	//   ....[1]....
        /*0088*/ 	.word	0x000064f0


	//----- nvinfo : EIATTR_EXIT_INSTR_OFFSETS
	.align		4
.L_550:
        /*008c*/ 	.byte	0x04, 0x1c
        /*008e*/ 	.short	(.L_552 - .L_551)


	//   ....[0]....
.L_551:
        /*0090*/ 	.word	0x00006440


	//   ....[1]....
        /*0094*/ 	.word	0x00006500


	//----- nvinfo : EIATTR_CRS_STACK_SIZE
	.align		4
.L_552:
        /*0098*/ 	.byte	0x04, 0x1e
        /*009a*/ 	.short	(.L_554 - .L_553)
.L_553:
        /*009c*/ 	.word	0x00000000


	//----- nvinfo : EIATTR_CBANK_PARAM_SIZE
	.align		4
.L_554:
        /*00a0*/ 	.byte	0x03, 0x19
        /*00a2*/ 	.short	0x002c


	//----- nvinfo : EIATTR_PARAM_CBANK
	.align		4
        /*00a4*/ 	.byte	0x04, 0x0a
        /*00a6*/ 	.short	(.L_556 - .L_555)
	.align		4
.L_555:
        /*00a8*/ 	.word	index@(.nv.constant0.ntt_xfield_fused_coset_strided)
        /*00ac*/ 	.short	0x0210
        /*00ae*/ 	.short	0x002c


	//----- nvinfo : EIATTR_SW_WAR
	.align		4
.L_556:
        /*00b0*/ 	.byte	0x04, 0x36
        /*00b2*/ 	.short	(.L_558 - .L_557)
.L_557:
        /*00b4*/ 	.word	0x00000008
.L_558:


//--------------------- .nv.info.ntt_xfield_fused_coset_single_interpolate --------------------------
	.section	.nv.info.ntt_xfield_fused_coset_single_interpolate,"",@"SHT_CUDA_INFO"
	.sectionflags	@""
	.align	4


	//----- nvinfo : EIATTR_CUDA_API_VERSION
	.align		4
        /*0000*/ 	.byte	0x04, 0x37
        /*0002*/ 	.short	(.L_560 - .L_559)
.L_559:
        /*0004*/ 	.word	0x00000082


	//----- nvinfo : EIATTR_KPARAM_INFO
	.align		4
.L_560:
        /*0008*/ 	.byte	0x04, 0x17
        /*000a*/ 	.short	(.L_562 - .L_561)
.L_561:
        /*000c*/ 	.word	0x00000000
        /*0010*/ 	.short	0x0007
        /*0012*/ 	.short	0x0038
        /*0014*/ 	.byte	0x00, 0xf0, 0x21, 0x00


	//----- nvinfo : EIATTR_KPARAM_INFO
	.align		4
.L_562:
        /*0018*/ 	.byte	0x04, 0x17
        /*001a*/ 	.short	(.L_564 - .L_563)
.L_563:
        /*001c*/ 	.word	0x00000000
        /*0020*/ 	.short	0x0006
        /*0022*/ 	.short	0x0030
        /*0024*/ 	.byte	0x00, 0xf0, 0x21, 0x00


	//----- nvinfo : EIATTR_KPARAM_INFO
	.align		4
.L_564:
        /*0028*/ 	.byte	0x04, 0x17
        /*002a*/ 	.short	(.L_566 - .L_565)
.L_565:
        /*002c*/ 	.word	0x00000000
        /*0030*/ 	.short	0x0005
        /*0032*/ 	.short	0x0028
        /*0034*/ 	.byte	0x00, 0xf0, 0x21, 0x00


	//----- nvinfo : EIATTR_KPARAM_INFO
	.align		4
.L_566:
        /*0038*/ 	.byte	0x04, 0x17
        /*003a*/ 	.short	(.L_568 - .L_567)
.L_567:
        /*003c*/ 	.word	0x00000000
        /*0040*/ 	.short	0x0004
        /*0042*/ 	.short	0x0020
        /*0044*/ 	.byte	0x00, 0xf0, 0x21, 0x00


	//----- nvinfo : EIATTR_KPARAM_INFO
	.align		4
.L_568:
        /*0048*/ 	.byte	0x04, 0x17
        /*004a*/ 	.short	(.L_570 - .L_569)
.L_569:
        /*004c*/ 	.word	0x00000000
        /*0050*/ 	.short	0x0003
        /*0052*/ 	.short	0x0018
        /*0054*/ 	.byte	0x00, 0xf0, 0x21, 0x00


	//----- nvinfo : EIATTR_KPARAM_INFO
	.align		4
.L_570:
        /*0058*/ 	.byte	0x04, 0x17
        /*005a*/ 	.short	(.L_572 - .L_571)
.L_571:
        /*005c*/ 	.word	0x00000000
        /*0060*/ 	.short	0x0002
        /*0062*/ 	.short	0x0010
        /*0064*/ 	.byte	0x00, 0xf0, 0x21, 0x00


	//----- nvinfo : EIATTR_KPARAM_INFO
	.align		4
.L_572:
        /*0068*/ 	.byte	0x04, 0x17
        /*006a*/ 	.short	(.L_574 - .L_573)
.L_573:
        /*006c*/ 	.word	0x00000000
        /*0070*/ 	.short	0x0001
        /*0072*/ 	.short	0x0008
        /*0074*/ 	.byte	0x00, 0xf0, 0x21, 0x00


	//----- nvinfo : EIATTR_KPARAM_INFO
	.align		4
.L_574:
        /*0078*/ 	.byte	0x04, 0x17
        /*007a*/ 	.short	(.L_576 - .L_575)
.L_575:
        /*007c*/ 	.word	0x00000000
        /*0080*/ 	.short	0x0000
        /*0082*/ 	.short	0x0000
        /*0084*/ 	.byte	0x00, 0xf0, 0x21, 0x00


	//----- nvinfo : EIATTR_SPARSE_MMA_MASK
	.align		4
.L_576:
        /*0088*/ 	.byte	0x03, 0x50
        /*008a*/ 	.short	0x0000


	//----- nvinfo : EIATTR_MAXREG_COUNT
	.align		4
        /*008c*/ 	.byte	0x03, 0x1b
        /*008e*/ 	.short	0x00ff


	//----- nvinfo : EIATTR_NUM_BARRIERS
	.align		4
        /*0090*/ 	.byte	0x02, 0x4c
        /*0092*/ 	.byte	0x01
	.zero		1


	//----- nvinfo : EIATTR_MERCURY_ISA_VERSION
	.align		4
        /*0094*/ 	.byte	0x03, 0x5f
        /*0096*/ 	.short	0x0101


	//----- nvinfo : EIATTR_INT_WARP_WIDE_INSTR_OFFSETS
	.align		4
        /*0098*/ 	.byte	0x04, 0x31
        /*009a*/ 	.short	(.L_578 - .L_577)


	//   ....[0]....
.L_577:
        /*009c*/ 	.word	0x000004b0


	//   ....[1]....
        /*00a0*/ 	.word	0x00000610


	//   ....[2]....
        /*00a4*/ 	.word	0x000011f0


	//   ....[3]....
        /*00a8*/ 	.word	0x000013b0


	//----- nvinfo : EIATTR_COOP_GROUP_MASK_REGIDS
	.align		4
.L_578:
        /*00ac*/ 	.byte	0x04, 0x29
        /*00ae*/ 	.short	(.L_580 - .L_579)


	//   ....[0]....
.L_579:
        /*00b0*/ 	.word	0xffffffff


	//   ....[1]....
        /*00b4*/ 	.word	0xffffffff


	//   ....[2]....
        /*00b8*/ 	.word	0xffffffff


	//   ....[3]....
        /*00bc*/ 	.word	0xffffffff


	//   ....[4]....
        /*00c0*/ 	.word	0x05000008


	//   ....[5]....
        /*00c4*/ 	.word	0x05000008


	//   ....[6]....
        /*00c8*/ 	.word	0x05000008


	//----- nvinfo : EIATTR_COOP_GROUP_INSTR_OFFSETS
	.align		4
.L_580:
        /*00cc*/ 	.byte	0x04, 0x28
        /*00ce*/ 	.short	(.L_582 - .L_581)


	//   ....[0]....
.L_581:
        /*00d0*/ 	.word	0x00000460


	//   ....[1]....
        /*00d4*/ 	.word	0x000006c0


	//   ....[2]....
        /*00d8*/ 	.word	0x00001190


	//   ....[3]....
        /*00dc*/ 	.word	0x00001460


	//   ....[4]....
        /*00e0*/ 	.word	0x00002970


	//   ....[5]....
        /*00e4*/ 	.word	0x00002a30


	//   ....[6]....
        /*00e8*/ 	.word	0x00002af0


	//----- nvinfo : EIATTR_EXIT_INSTR_OFFSETS
	.align		4
.L_582:
        /*00ec*/ 	.byte	0x04, 0x1c
        /*00ee*/ 	.short	(.L_584 - .L_583)


	//   ....[0]....
.L_583:
        /*00f0*/ 	.word	0x000014d0


	//   ....[1]....
        /*00f4*/ 	.word	0x00001ad0


	//   ....[2]....
        /*00f8*/ 	.word	0x000022e0


	//   ....[3]....
        /*00fc*/ 	.word	0x000028f0


	//----- nvinfo : EIATTR_CRS_STACK_SIZE
	.align		4
.L_584:
        /*0100*/ 	.byte	0x04, 0x1e
        /*0102*/ 	.short	(.L_586 - .L_585)
.L_585:
        /*0104*/ 	.word	0x00000000


	//----- nvinfo : EIATTR_CBANK_PARAM_SIZE
	.align		4
.L_586:
        /*0108*/ 	.byte	0x03, 0x19
        /*010a*/ 	.short	0x0040


	//----- nvinfo : EIATTR_PARAM_CBANK
	.align		4
        /*010c*/ 	.byte	0x04, 0x0a
        /*010e*/ 	.short	(.L_588 - .L_587)
	.align		4
.L_587:
        /*0110*/ 	.word	index@(.nv.constant0.ntt_xfield_fused_coset_single_interpolate)
        /*0114*/ 	.short	0x0210
        /*0116*/ 	.short	0x0040


	//----- nvinfo : EIATTR_SW_WAR
	.align		4
.L_588:
        /*0118*/ 	.byte	0x04, 0x36
        /*011a*/ 	.short	(.L_590 - .L_589)
.L_589:
        /*011c*/ 	.word	0x00000008
.L_590:


//--------------------- .nv.info.ntt_xfield_fused_coset_single --------------------------
	.section	.nv.info.ntt_xfield_fused_coset_single,"",@"SHT_CUDA_INFO"
	.sectionflags	@""
	.align	4


	//----- nvinfo : EIATTR_CUDA_API_VERSION
	.align		4
        /*0000*/ 	.byte	0x04, 0x37
        /*0002*/ 	.short	(.L_592 - .L_591)
.L_591:
        /*0004*/ 	.word	0x00000082


	//----- nvinfo : EIATTR_KPARAM_INFO
	.align		4
.L_592:
        /*0008*/ 	.byte	0x04, 0x17
        /*000a*/ 	.short	(.L_594 - .L_593)
.L_593:
        /*000c*/ 	.word	0x00000000
        /*0010*/ 	.short	0x0006
        /*0012*/ 	.short	0x0030
        /*0014*/ 	.byte	0x00, 0xf0, 0x21, 0x00


	//----- nvinfo : EIATTR_KPARAM_INFO
	.align		4
.L_594:
        /*0018*/ 	.byte	0x04, 0x17
        /*001a*/ 	.short	(.L_596 - .L_595)
.L_595:
        /*001c*/ 	.word	0x00000000
        /*0020*/ 	.short	0x0005
        /*0022*/ 	.short	0x0028
        /*0024*/ 	.byte	0x00, 0xf0, 0x21, 0x00


	//----- nvinfo : EIATTR_KPARAM_INFO
	.align		4
.L_596:
        /*0028*/ 	.byte	0x04, 0x17
        /*002a*/ 	.short	(.L_598 - .L_597)
.L_597:
        /*002c*/ 	.word	0x00000000
        /*0030*/ 	.short	0x0004
        /*0032*/ 	.short	0x0020
        /*0034*/ 	.byte	0x00, 0xf0, 0x21, 0x00


	//----- nvinfo : EIATTR_KPARAM_INFO
	.align		4
.L_598:
        /*0038*/ 	.byte	0x04, 0x17
        /*003a*/ 	.short	(.L_600 - .L_599)
.L_599:
        /*003c*/ 	.word	0x00000000
        /*0040*/ 	.short	0x0003
        /*0042*/ 	.short	0x0018
        /*0044*/ 	.byte	0x00, 0xf0, 0x21, 0x00


	//----- nvinfo : EIATTR_KPARAM_INFO
	.align		4
.L_600:
        /*0048*/ 	.byte	0x04, 0x17
        /*004a*/ 	.short	(.L_602 - .L_601)
.L_601:
        /*004c*/ 	.word	0x00000000
        /*0050*/ 	.short	0x0002
        /*0052*/ 	.short	0x0010
        /*0054*/ 	.byte	0x00, 0xf0, 0x21, 0x00


	//----- nvinfo : EIATTR_KPARAM_INFO
	.align		4
.L_602:
        /*0058*/ 	.byte	0x04, 0x17
        /*005a*/ 	.short	(.L_604 - .L_603)
.L_603:
        /*005c*/ 	.word	0x00000000
        /*0060*/ 	.short	0x0001
        /*0062*/ 	.short	0x0008
        /*0064*/ 	.byte	0x00, 0xf0, 0x21, 0x00


	//----- nvinfo : EIATTR_KPARAM_INFO
	.align		4
.L_604:
        /*0068*/ 	.byte	0x04, 0x17
        /*006a*/ 	.short	(.L_606 - .L_605)
.L_605:
        /*006c*/ 	.word	0x00000000
        /*0070*/ 	.short	0x0000
        /*0072*/ 	.short	0x0000
        /*0074*/ 	.byte	0x00, 0xf0, 0x21, 0x00


	//----- nvinfo : EIATTR_SPARSE_MMA_MASK
	.align		4
.L_606:
        /*0078*/ 	.byte	0x03, 0x50
        /*007a*/ 	.short	0x0000


	//----- nvinfo : EIATTR_MAXREG_COUNT
	.align		4
        /*007c*/ 	.byte	0x03, 0x1b
        /*007e*/ 	.short	0x00ff


	//----- nvinfo : EIATTR_NUM_BARRIERS
	.align		4
        /*0080*/ 	.byte	0x02, 0x4c
        /*0082*/ 	.byte	0x01
	.zero		1


	//----- nvinfo : EIATTR_MERCURY_ISA_VERSION
	.align		4
        /*0084*/ 	.byte	0x03, 0x5f
        /*0086*/ 	.short	0x0101


	//----- nvinfo : EIATTR_INT_WARP_WIDE_INSTR_OFFSETS
	.align		4
        /*0088*/ 	.byte	0x04, 0x31
        /*008a*/ 	.short	(.L_608 - .L_607)


	//   ....[0]....
.L_607:
        /*008c*/ 	.word	0x00001110


	//   ....[1]....
        /*0090*/ 	.word	0x00001270


	//   ....[2]....
        /*0094*/ 	.word	0x00001680


	//   ....[3]....
        /*0098*/ 	.word	0x000017f0


	//----- nvinfo : EIATTR_COOP_GROUP_MASK_REGIDS
	.align		4
.L_608:
        /*009c*/ 	.byte	0x04, 0x29
        /*009e*/ 	.short	(.L_610 - .L_609)


	//   ....[0]....
.L_609:
        /*00a0*/ 	.word	0xffffffff


	//   ....[1]....
        /*00a4*/ 	.word	0xffffffff


	//   ....[2]....
        /*00a8*/ 	.word	0xffffffff


	//   ....[3]....
        /*00ac*/ 	.word	0xffffffff


	//   ....[4]....
        /*00b0*/ 	.word	0x05000000


	//   ....[5]....
        /*00b4*/ 	.word	0x05000000


	//   ....[6]....
        /*00b8*/ 	.word	0x05000000


	//----- nvinfo : EIATTR_COOP_GROUP_INSTR_OFFSETS
	.align		4
.L_610:
        /*00bc*/ 	.byte	0x04, 0x28
        /*00be*/ 	.short	(.L_612 - .L_611)


	//   ....[0]....
.L_611:
        /*00c0*/ 	.word	0x000010a0


	//   ....[1]....
        /*00c4*/ 	.word	0x00001320


	//   ....[2]....
        /*00c8*/ 	.word	0x00001630


	//   ....[3]....
        /*00cc*/ 	.word	0x000018a0


	//   ....[4]....
        /*00d0*/ 	.word	0x000023a0


	//   ....[5]....
        /*00d4*/ 	.word	0x00002460


	//   ....[6]....
        /*00d8*/ 	.word	0x00002520


	//----- nvinfo : EIATTR_EXIT_INSTR_OFFSETS
	.align		4
.L_612:
        /*00dc*/ 	.byte	0x04, 0x1c
        /*00de*/ 	.short	(.L_614 - .L_613)


	//   ....[0]....
.L_613:
        /*00e0*/ 	.word	0x000018f0


	//   ....[1]....
        /*00e4*/ 	.word	0x00002320


	//----- nvinfo : EIATTR_CRS_STACK_SIZE
	.align		4
.L_614:
        /*00e8*/ 	.byte	0x04, 0x1e
        /*00ea*/ 	.short	(.L_616 - .L_615)
.L_615:
        /*00ec*/ 	.word	0x00000000


	//----- nvinfo : EIATTR_CBANK_PARAM_SIZE
	.align		4
.L_616:
        /*00f0*/ 	.byte	0x03, 0x19
        /*00f2*/ 	.short	0x0038


	//----- nvinfo : EIATTR_PARAM_CBANK
	.align		4
        /*00f4*/ 	.byte	0x04, 0x0a
        /*00f6*/ 	.short	(.L_618 - .L_617)
	.align		4
.L_617:
        /*00f8*/ 	.word	index@(.nv.constant0.ntt_xfield_fused_coset_single)
        /*00fc*/ 	.short	0x0210
        /*00fe*/ 	.short	0x0038


	//----- nvinfo : EIATTR_SW_WAR
	.align		4
.L_618:
        /*0100*/ 	.byte	0x04, 0x36
        /*0102*/ 	.short	(.L_620 - .L_619)
.L_619:
        /*0104*/ 	.word	0x00000008
.L_620:


//--------------------- .nv.info.ntt_xfield_init_omegas --------------------------
	.section	.nv.info.ntt_xfield_init_omegas,"",@"SHT_CUDA_INFO"
	.sectionflags	@""
	.align	4


	//----- nvinfo : EIATTR_CUDA_API_VERSION
	.align		4
        /*0000*/ 	.byte	0x04, 0x37
        /*0002*/ 	.short	(.L_622 - .L_621)
.L_621:
        /*0004*/ 	.word	0x00000082


	//----- nvinfo : EIATTR_KPARAM_INFO
	.align		4
.L_622:
        /*0008*/ 	.byte	0x04, 0x17
        /*000a*/ 	.short	(.L_624 - .L_623)
.L_623:
        /*000c*/ 	.word	0x00000000
        /*0010*/ 	.short	0x0002
        /*0012*/ 	.short	0x0010
        /*0014*/ 	.byte	0x00, 0xf0, 0x21, 0x00


	//----- nvinfo : EIATTR_KPARAM_INFO
	.align		4
.L_624:
        /*0018*/ 	.byte	0x04, 0x17
        /*001a*/ 	.short	(.L_626 - .L_625)
.L_625:
        /*001c*/ 	.word	0x00000000
        /*0020*/ 	.short	0x0001
        /*0022*/ 	.short	0x0008
        /*0024*/ 	.byte	0x00, 0xf0, 0x21, 0x00


	//----- nvinfo : EIATTR_KPARAM_INFO
	.align		4
.L_626:
        /*0028*/ 	.byte	0x04, 0x17
        /*002a*/ 	.short	(.L_628 - .L_627)
.L_627:
        /*002c*/ 	.word	0x00000000
        /*0030*/ 	.short	0x0000
        /*0032*/ 	.short	0x0000
        /*0034*/ 	.byte	0x00, 0xf0, 0x21, 0x00


	//----- nvinfo : EIATTR_SPARSE_MMA_MASK
	.align		4
.L_628:
        /*0038*/ 	.byte	0x03, 0x50
        /*003a*/ 	.short	0x0000


	//----- nvinfo : EIATTR_MAXREG_COUNT
	.align		4
        /*003c*/ 	.byte	0x03, 0x1b
        /*003e*/ 	.short	0x00ff


	//----- nvinfo : EIATTR_MERCURY_ISA_VERSION
	.align		4
        /*0040*/ 	.byte	0x03, 0x5f
        /*0042*/ 	.short	0x0101


	//----- nvinfo : EIATTR_EXIT_INSTR_OFFSETS
	.align		4
        /*0044*/ 	.byte	0x04, 0x1c
        /*0046*/ 	.short	(.L_630 - .L_629)


	//   ....[0]....
.L_629:
        /*0048*/ 	.word	0x000011a0


	//   ....[1]....
        /*004c*/ 	.word	0x000013d0


	//----- nvinfo : EIATTR_CRS_STACK_SIZE
	.align		4
.L_630:
        /*0050*/ 	.byte	0x04, 0x1e
        /*0052*/ 	.short	(.L_632 - .L_631)
.L_631:
        /*0054*/ 	.word	0x00000000


	//----- nvinfo : EIATTR_CBANK_PARAM_SIZE
	.align		4
.L_632:
        /*0058*/ 	.byte	0x03, 0x19
        /*005a*/ 	.short	0x0018


	//----- nvinfo : EIATTR_PARAM_CBANK
	.align		4
        /*005c*/ 	.byte	0x04, 0x0a
        /*005e*/ 	.short	(.L_634 - .L_633)
	.align		4
.L_633:
        /*0060*/ 	.word	index@(.nv.constant0.ntt_xfield_init_omegas)
        /*0064*/ 	.short	0x0210
        /*0066*/ 	.short	0x0018


	//----- nvinfo : EIATTR_SW_WAR
	.align		4
.L_634:
        /*0068*/ 	.byte	0x04, 0x36
        /*006a*/ 	.short	(.L_636 - .L_635)
.L_635:
        /*006c*/ 	.word	0x00000008
.L_636:


//--------------------- .nv.info.poly_fill_table_xfield --------------------------
	.section	.nv.info.poly_fill_table_xfield,"",@"SHT_CUDA_INFO"
	.sectionflags	@""
	.align	4


	//----- nvinfo : EIATTR_CUDA_API_VERSION
	.align		4
        /*0000*/ 	.byte	0x04, 0x37
        /*0002*/ 	.short	(.L_638 - .L_637)
.L_637:
        /*0004*/ 	.word	0x00000082


	//----- nvinfo : EIATTR_KPARAM_INFO
	.align		4
.L_638:
        /*0008*/ 	.byte	0x04, 0x17
        /*000a*/ 	.short	(.L_640 - .L_639)
.L_639:
        /*000c*/ 	.word	0x00000000
        /*0010*/ 	.short	0x0007
        /*0012*/ 	.short	0x0038
        /*0014*/ 	.byte	0x00, 0xf0, 0x21, 0x00


	//----- nvinfo : EIATTR_KPARAM_INFO
	.align		4
.L_640:
        /*0018*/ 	.byte	0x04, 0x17
        /*001a*/ 	.short	(.L_642 - .L_641)
.L_641:
        /*001c*/ 	.word	0x00000000
        /*0020*/ 	.short	0x0006
        /*0022*/ 	.short	0x0030
        /*0024*/ 	.byte	0x00, 0xf0, 0x21, 0x00


	//----- nvinfo : EIATTR_KPARAM_INFO
	.align		4
.L_642:
        /*0028*/ 	.byte	0x04, 0x17
        /*002a*/ 	.short	(.L_644 - .L_643)
.L_643:
        /*002c*/ 	.word	0x00000000
        /*0030*/ 	.short	0x0005
        /*0032*/ 	.short	0x0028
        /*0034*/ 	.byte	0x00, 0xf0, 0x21, 0x00


	//----- nvinfo : EIATTR_KPARAM_INFO
	.align		4
.L_644:
        /*0038*/ 	.byte	0x04, 0x17
        /*003a*/ 	.short	(.L_646 - .L_645)
.L_645:
        /*003c*/ 	.word	0x00000000
        /*0040*/ 	.short	0x0004
        /*0042*/ 	.short	0x0020
        /*0044*/ 	.byte	0x00, 0xf0, 0x21, 0x00


	//----- nvinfo : EIATTR_KPARAM_INFO
	.align		4
.L_646:
        /*0048*/ 	.byte	0x04, 0x17
        /*004a*/ 	.short	(.L_648 - .L_647)
.L_647:
        /*004c*/ 	.word	0x00000000
        /*0050*/ 	.short	0x0003
        /*0052*/ 	.short	0x0018
        /*0054*/ 	.byte	0x00, 0xf0, 0x21, 0x00


	//----- nvinfo : EIATTR_KPARAM_INFO
	.align		4
.L_648:
        /*0058*/ 	.byte	0x04, 0x17
        /*005a*/ 	.short	(.L_650 - .L_649)
.L_649:
        /*005c*/ 	.word	0x00000000
        /*0060*/ 	.short	0x0002
        /*0062*/ 	.short	0x0010
        /*0064*/ 	.byte	0x00, 0xf0, 0x21, 0x00


	//----- nvinfo : EIATTR_KPARAM_INFO
	.align		4
.L_650:
        /*0068*/ 	.byte	0x04, 0x17
        /*006a*/ 	.short	(.L_652 - .L_651)
.L_651:
        /*006c*/ 	.word	0x00000000
        /*0070*/ 	.short	0x0001
        /*0072*/ 	.short	0x0008
        /*0074*/ 	.byte	0x00, 0xf0, 0x21, 0x00


	//----- nvinfo : EIATTR_KPARAM_INFO
	.align		4
.L_652:
        /*0078*/ 	.byte	0x04, 0x17
        /*007a*/ 	.short	(.L_654 - .L_653)
.L_653:
        /*007c*/ 	.word	0x00000000
        /*0080*/ 	.short	0x0000
        /*0082*/ 	.short	0x0000
        /*0084*/ 	.byte	0x00, 0xf0, 0x21, 0x00


	//----- nvinfo : EIATTR_SPARSE_MMA_MASK
	.align		4
.L_654:
        /*0088*/ 	.byte	0x03, 0x50
        /*008a*/ 	.short	0x0000


	//----- nvinfo : EIATTR_MAXREG_COUNT
	.align		4
        /*008c*/ 	.byte	0x03, 0x1b
        /*008e*/ 	.short	0x00ff


	//----- nvinfo : EIATTR_NUM_BARRIERS
	.align		4
        /*0090*/ 	.byte	0x02, 0x4c
        /*0092*/ 	.byte	0x01
	.zero		1


	//----- nvinfo : EIATTR_MERCURY_ISA_VERSION
	.align		4
        /*0094*/ 	.byte	0x03, 0x5f
        /*0096*/ 	.short	0x0101


	//----- nvinfo : EIATTR_EXIT_INSTR_OFFSETS
	.align		4
        /*0098*/ 	.byte	0x04, 0x1c
        /*009a*/ 	.short	(.L_656 - .L_655)


	//   ....[0]....
.L_655:
        /*009c*/ 	.word	0x00000090


	//   ....[1]....
        /*00a0*/ 	.word	0x00000470


	//   ....[2]....
        /*00a4*/ 	.word	0x000005d0


	//----- nvinfo : EIATTR_CRS_STACK_SIZE
	.align		4
.L_656:
        /*00a8*/ 	.byte	0x04, 0x1e
        /*00aa*/ 	.short	(.L_658 - .L_657)
.L_657:
        /*00ac*/ 	.word	0x00000000


	//----- nvinfo : EIATTR_CBANK_PARAM_SIZE
	.align		4
.L_658:
        /*00b0*/ 	.byte	0x03, 0x19
        /*00b2*/ 	.short	0x0040


	//----- nvinfo : EIATTR_PARAM_CBANK
	.align		4
        /*00b4*/ 	.byte	0x04, 0x0a
        /*00b6*/ 	.short	(.L_660 - .L_659)
	.align		4
.L_659:
        /*00b8*/ 	.word	index@(.nv.constant0.poly_fill_table_xfield)
        /*00bc*/ 	.short	0x0210
        /*00be*/ 	.short	0x0040


	//----- nvinfo : EIATTR_SW_WAR
	.align		4
.L_660:
        /*00c0*/ 	.byte	0x04, 0x36
        /*00c2*/ 	.short	(.L_662 - .L_661)
.L_661:
        /*00c4*/ 	.word	0x00000008
.L_662:


//--------------------- .nv.info.ntt_xfield_restore --------------------------
	.section	.nv.info.ntt_xfield_restore,"",@"SHT_CUDA_INFO"
	.sectionflags	@""
	.align	4


	//----- nvinfo : EIATTR_CUDA_API_VERSION
	.align		4
        /*0000*/ 	.byte	0x04, 0x37
        /*0002*/ 	.short	(.L_664 - .L_663)
.L_663:
        /*0004*/ 	.word	0x00000082


	//----- nvinfo : EIATTR_KPARAM_INFO
	.align		4
.L_664:
        /*0008*/ 	.byte	0x04, 0x17
        /*000a*/ 	.short	(.L_666 - .L_665)
.L_665:
        /*000c*/ 	.word	0x00000000
        /*0010*/ 	.short	0x0004
        /*0012*/ 	.short	0x0020
        /*0014*/ 	.byte	0x00, 0xf0, 0x21, 0x00


	//----- nvinfo : EIATTR_KPARAM_INFO
	.align		4
.L_666:
        /*0018*/ 	.byte	0x04, 0x17
        /*001a*/ 	.short	(.L_668 - .L_667)
.L_667:
        /*001c*/ 	.word	0x00000000
        /*0020*/ 	.short	0x0003
        /*0022*/ 	.short	0x0018
        /*0024*/ 	.byte	0x00, 0xf0, 0x21, 0x00


	//----- nvinfo : EIATTR_KPARAM_INFO
	.align		4
.L_668:
        /*0028*/ 	.byte	0x04, 0x17
        /*002a*/ 	.short	(.L_670 - .L_669)
.L_669:
        /*002c*/ 	.word	0x00000000
        /*0030*/ 	.short	0x0002
        /*0032*/ 	.short	0x0010
        /*0034*/ 	.byte	0x00, 0xf0, 0x21, 0x00


	//----- nvinfo : EIATTR_KPARAM_INFO
	.align		4
.L_670:
        /*0038*/ 	.byte	0x04, 0x17
        /*003a*/ 	.short	(.L_672 - .L_671)
.L_671:
        /*003c*/ 	.word	0x00000000
        /*0040*/ 	.short	0x0001
        /*0042*/ 	.short	0x0008
        /*0044*/ 	.byte	0x00, 0xf0, 0x21, 0x00


	//----- nvinfo : EIATTR_KPARAM_INFO
	.align		4
.L_672:
        /*0048*/ 	.byte	0x04, 0x17
        /*004a*/ 	.short	(.L_674 - .L_673)
.L_673:
        /*004c*/ 	.word	0x00000000
        /*0050*/ 	.short	0x0000
        /*0052*/ 	.short	0x0000
        /*0054*/ 	.byte	0x00, 0xf0, 0x21, 0x00


	//----- nvinfo : EIATTR_SPARSE_MMA_MASK
	.align		4
.L_674:
        /*0058*/ 	.byte	0x03, 0x50
        /*005a*/ 	.short	0x0000


	//----- nvinfo : EIATTR_MAXREG_COUNT
	.align		4
        /*005c*/ 	.byte	0x03, 0x1b
        /*005e*/ 	.short	0x00ff


	//----- nvinfo : EIATTR_MERCURY_ISA_VERSION
	.align		4
        /*0060*/ 	.byte	0x03, 0x5f
        /*0062*/ 	.short	0x0101


	//----- nvinfo : EIATTR_EXIT_INSTR_OFFSETS
	.align		4
        /*0064*/ 	.byte	0x04, 0x1c
        /*0066*/ 	.short	(.L_676 - .L_675)


	//   ....[0]....
.L_675:
        /*0068*/ 	.word	0x00000080


	//   ....[1]....
        /*006c*/ 	.word	0x000002e0


	//----- nvinfo : EIATTR_CRS_STACK_SIZE
	.align		4
.L_676:
        /*0070*/ 	.byte	0x04, 0x1e
        /*0072*/ 	.short	(.L_678 - .L_677)
.L_677:
        /*0074*/ 	.word	0x00000000


	//----- nvinfo : EIATTR_CBANK_PARAM_SIZE
	.align		4
.L_678:
        /*0078*/ 	.byte	0x03, 0x19
        /*007a*/ 	.short	0x0028


	//----- nvinfo : EIATTR_PARAM_CBANK
	.align		4
        /*007c*/ 	.byte	0x04, 0x0a
        /*007e*/ 	.short	(.L_680 - .L_679)
	.align		4
.L_679:
        /*0080*/ 	.word	index@(.nv.constant0.ntt_xfield_restore)
        /*0084*/ 	.short	0x0210
        /*0086*/ 	.short	0x0028


	//----- nvinfo : EIATTR_SW_WAR
	.align		4
.L_680:
        /*0088*/ 	.byte	0x04, 0x36
        /*008a*/ 	.short	(.L_682 - .L_681)
.L_681:
        /*008c*/ 	.word	0x00000008
.L_682:


//--------------------- .nv.info.ntt_xfield_extract --------------------------
	.section	.nv.info.ntt_xfield_extract,"",@"SHT_CUDA_INFO"
	.sectionflags	@""
	.align	4


	//----- nvinfo : EIATTR_CUDA_API_VERSION
	.align		4
        /*0000*/ 	.byte	0x04, 0x37
        /*0002*/ 	.short	(.L_684 - .L_683)
.L_683:
        /*0004*/ 	.word	0x00000082


	//----- nvinfo : EIATTR_KPARAM_INFO
	.align		4
.L_684:
        /*0008*/ 	.byte	0x04, 0x17
        /*000a*/ 	.short	(.L_686 - .L_685)
.L_685:
        /*000c*/ 	.word	0x00000000
        /*0010*/ 	.short	0x0004
        /*0012*/ 	.short	0x0020
        /*0014*/ 	.byte	0x00, 0xf0, 0x21, 0x00


	//----- nvinfo : EIATTR_KPARAM_INFO
	.align		4
.L_686:
        /*0018*/ 	.byte	0x04, 0x17
        /*001a*/ 	.short	(.L_688 - .L_687)
.L_687:
        /*001c*/ 	.word	0x00000000
        /*0020*/ 	.short	0x0003
        /*0022*/ 	.short	0x0018
        /*0024*/ 	.byte	0x00, 0xf0, 0x21, 0x00


	//----- nvinfo : EIATTR_KPARAM_INFO
	.align		4
.L_688:
        /*0028*/ 	.byte	0x04, 0x17
        /*002a*/ 	.short	(.L_690 - .L_689)
.L_689:
        /*002c*/ 	.word	0x00000000
        /*0030*/ 	.short	0x0002
        /*0032*/ 	.short	0x0010
        /*0034*/ 	.byte	0x00, 0xf0, 0x21, 0x00


	//----- nvinfo : EIATTR_KPARAM_INFO
	.align		4
.L_690:
        /*0038*/ 	.byte	0x04, 0x17
        /*003a*/ 	.short	(.L_692 - .L_691)
.L_691:
        /*003c*/ 	.word	0x00000000
        /*0040*/ 	.short	0x0001
        /*0042*/ 	.short	0x0008
        /*0044*/ 	.byte	0x00, 0xf0, 0x21, 0x00


	//----- nvinfo : EIATTR_KPARAM_INFO
	.align		4
.L_692:
        /*0048*/ 	.byte	0x04, 0x17
        /*004a*/ 	.short	(.L_694 - .L_693)
.L_693:
        /*004c*/ 	.word	0x00000000
        /*0050*/ 	.short	0x0000
        /*0052*/ 	.short	0x0000
        /*0054*/ 	.byte	0x00, 0xf0, 0x21, 0x00


	//----- nvinfo : EIATTR_SPARSE_MMA_MASK
	.align		4
.L_694:
        /*0058*/ 	.byte	0x03, 0x50
        /*005a*/ 	.short	0x0000


	//----- nvinfo : EIATTR_MAXREG_COUNT
	.align		4
        /*005c*/ 	.byte	0x03, 0x1b
        /*005e*/ 	.short	0x00ff


	//----- nvinfo : EIATTR_MERCURY_ISA_VERSION
	.align		4
        /*0060*/ 	.byte	0x03, 0x5f
        /*0062*/ 	.short	0x0101


	//----- nvinfo : EIATTR_EXIT_INSTR_OFFSETS
	.align		4
        /*0064*/ 	.byte	0x04, 0x1c
        /*0066*/ 	.short	(.L_696 - .L_695)


	//   ....[0]....
.L_695:
        /*0068*/ 	.word	0x00000080


	//   ....[1]....
        /*006c*/ 	.word	0x000002e0


	//----- nvinfo : EIATTR_CRS_STACK_SIZE
	.align		4
.L_696:
        /*0070*/ 	.byte	0x04, 0x1e
        /*0072*/ 	.short	(.L_698 - .L_697)
.L_697:
        /*0074*/ 	.word	0x00000000


	//----- nvinfo : EIATTR_CBANK_PARAM_SIZE
	.align		4
.L_698:
        /*0078*/ 	.byte	0x03, 0x19
        /*007a*/ 	.short	0x0028


	//----- nvinfo : EIATTR_PARAM_CBANK
	.align		4
        /*007c*/ 	.byte	0x04, 0x0a
        /*007e*/ 	.short	(.L_700 - .L_699)
	.align		4
.L_699:
        /*0080*/ 	.word	index@(.nv.constant0.ntt_xfield_extract)
        /*0084*/ 	.short	0x0210
        /*0086*/ 	.short	0x0028


	//----- nvinfo : EIATTR_SW_WAR
	.align		4
.L_700:
        /*0088*/ 	.byte	0x04, 0x36
        /*008a*/ 	.short	(.L_702 - .L_701)
.L_701:
        /*008c*/ 	.word	0x00000008
.L_702:


//--------------------- .nv.info.ntt_xfield_fused_coset --------------------------
	.section	.nv.info.ntt_xfield_fused_coset,"",@"SHT_CUDA_INFO"
	.sectionflags	@""
	.align	4


	//----- nvinfo : EIATTR_CUDA_API_VERSION
	.align		4
        /*0000*/ 	.byte	0x04, 0x37
        /*0002*/ 	.short	(.L_704 - .L_703)
.L_703:
        /*0004*/ 	.word	0x00000082


	//----- nvinfo : EIATTR_KPARAM_INFO
	.align		4
.L_704:
        /*0008*/ 	.byte	0x04, 0x17
        /*000a*/ 	.short	(.L_706 - .L_705)
.L_705:
        /*000c*/ 	.word	0x00000000
        /*0010*/ 	.short	0x0004
        /*0012*/ 	.short	0x0020
        /*0014*/ 	.byte	0x00, 0xf0, 0x11, 0x00


	//----- nvinfo : EIATTR_KPARAM_INFO
	.align		4
.L_706:
        /*0018*/ 	.byte	0x04, 0x17
        /*001a*/ 	.short	(.L_708 - .L_707)
.L_707:
        /*001c*/ 	.word	0x00000000
        /*0020*/ 	.short	0x0003
        /*0022*/ 	.short	0x0018
        /*0024*/ 	.byte	0x00, 0xf0, 0x21, 0x00


	//----- nvinfo : EIATTR_KPARAM_INFO
	.align		4
.L_708:
        /*0028*/ 	.byte	0x04, 0x17
        /*002a*/ 	.short	(.L_710 - .L_709)
.L_709:
        /*002c*/ 	.word	0x00000000
        /*0030*/ 	.short	0x0002
        /*0032*/ 	.short	0x0010
        /*0034*/ 	.byte	0x00, 0xf0, 0x21, 0x00


	//----- nvinfo : EIATTR_KPARAM_INFO
	.align		4
.L_710:
        /*0038*/ 	.byte	0x04, 0x17
        /*003a*/ 	.short	(.L_712 - .L_711)
.L_711:
        /*003c*/ 	.word	0x00000000
        /*0040*/ 	.short	0x0001
        /*0042*/ 	.short	0x0008
        /*0044*/ 	.byte	0x00, 0xf0, 0x21, 0x00


	//----- nvinfo : EIATTR_KPARAM_INFO
	.align		4
.L_712:
        /*0048*/ 	.byte	0x04, 0x17
        /*004a*/ 	.short	(.L_714 - .L_713)
.L_713:
        /*004c*/ 	.word	0x00000000
        /*0050*/ 	.short	0x0000
        /*0052*/ 	.short	0x0000
        /*0054*/ 	.byte	0x00, 0xf0, 0x21, 0x00


	//----- nvinfo : EIATTR_SPARSE_MMA_MASK
	.align		4
.L_714:
        /*0058*/ 	.byte	0x03, 0x50
        /*005a*/ 	.short	0x0000


	//----- nvinfo : EIATTR_MAXREG_COUNT
	.align		4
        /*005c*/ 	.byte	0x03, 0x1b
        /*005e*/ 	.short	0x00ff


	//----- nvinfo : EIATTR_NUM_BARRIERS
	.align		4
        /*0060*/ 	.byte	0x02, 0x4c
        /*0062*/ 	.byte	0x01
	.zero		1


	//----- nvinfo : EIATTR_MERCURY_ISA_VERSION
	.align		4
        /*0064*/ 	.byte	0x03, 0x5f
        /*0066*/ 	.short	0x0101


	//----- nvinfo : EIATTR_EXIT_INSTR_OFFSETS
	.align		4
        /*0068*/ 	.byte	0x04, 0x1c
        /*006a*/ 	.short	(.L_716 - .L_715)


	//   ....[0]....
.L_715:
        /*006c*/ 	.word	0x00003e70


	//   ....[1]....
        /*0070*/ 	.word	0x000061c0


	//----- nvinfo : EIATTR_CRS_STACK_SIZE
	.align		4
.L_716:
        /*0074*/ 	.byte	0x04, 0x1e
        /*0076*/ 	.short	(.L_718 - .L_717)
.L_717:
        /*0078*/ 	.word	0x00000000


	//----- nvinfo : EIATTR_CBANK_PARAM_SIZE
	.align		4
.L_718:
        /*007c*/ 	.byte	0x03, 0x19
        /*007e*/ 	.short	0x0024


	//----- nvinfo : EIATTR_PARAM_CBANK
	.align		4
        /*0080*/ 	.byte	0x04, 0x0a
        /*0082*/ 	.short	(.L_720 - .L_719)
	.align		4
.L_719:
        /*0084*/ 	.word	index@(.nv.constant0.ntt_xfield_fused_coset)
        /*0088*/ 	.short	0x0210
        /*008a*/ 	.short	0x0024


	//----- nvinfo : EIATTR_SW_WAR
	.align		4
.L_720:
        /*008c*/ 	.byte	0x04, 0x36
        /*008e*/ 	.short	(.L_722 - .L_721)
.L_721:
        /*0090*/ 	.word	0x00000008
.L_722:


//--------------------- .nv.info.intt_xfield      --------------------------
	.section	.nv.info.intt_xfield,"",@"SHT_CUDA_INFO"
	.sectionflags	@""
	.align	4


	//----- nvinfo : EIATTR_CUDA_API_VERSION
	.align		4
        /*0000*/ 	.byte	0x04, 0x37
        /*0002*/ 	.short	(.L_724 - .L_723)
.L_723:
        /*0004*/ 	.word	0x00000082


	//----- nvinfo : EIATTR_KPARAM_INFO
	.align		4
.L_724:
        /*0008*/ 	.byte	0x04, 0x17
        /*000a*/ 	.short	(.L_726 - .L_725)
.L_725:
        /*000c*/ 	.word	0x00000000
        /*0010*/ 	.short	0x0003
        /*0012*/ 	.short	0x0018
        /*0014*/ 	.byte	0x00, 0xf0, 0x11, 0x00


	//----- nvinfo : EIATTR_KPARAM_INFO
	.align		4
.L_726:
        /*0018*/ 	.byte	0x04, 0x17
        /*001a*/ 	.short	(.L_728 - .L_727)
.L_727:
        /*001c*/ 	.word	0x00000000
        /*0020*/ 	.short	0x0002
        /*0022*/ 	.short	0x0010
        /*0024*/ 	.byte	0x00, 0xf0, 0x21, 0x00


	//----- nvinfo : EIATTR_KPARAM_INFO
	.align		4
.L_728:
        /*0028*/ 	.byte	0x04, 0x17
        /*002a*/ 	.short	(.L_730 - .L_729)
.L_729:
        /*002c*/ 	.word	0x00000000
        /*0030*/ 	.short	0x0001
        /*0032*/ 	.short	0x0008
        /*0034*/ 	.byte	0x00, 0xf0, 0x21, 0x00


	//----- nvinfo : EIATTR_KPARAM_INFO
	.align		4
.L_730:
        /*0038*/ 	.byte	0x04, 0x17
        /*003a*/ 	.short	(.L_732 - .L_731)
.L_731:
        /*003c*/ 	.word	0x00000000
        /*0040*/ 	.short	0x0000
        /*0042*/ 	.short	0x0000
        /*0044*/ 	.byte	0x00, 0xf0, 0x21, 0x00


	//----- nvinfo : EIATTR_SPARSE_MMA_MASK
	.align		4
.L_732:
        /*0048*/ 	.byte	0x03, 0x50
        /*004a*/ 	.short	0x0000


	//----- nvinfo : EIATTR_MAXREG_COUNT
	.align		4
        /*004c*/ 	.byte	0x03, 0x1b
        /*004e*/ 	.short	0x00ff


	//----- nvinfo : EIATTR_NUM_BARRIERS
	.align		4
        /*0050*/ 	.byte	0x02, 0x4c
        /*0052*/ 	.byte	0x01
	.zero		1


	//----- nvinfo : EIATTR_MERCURY_ISA_VERSION
	.align		4
        /*0054*/ 	.byte	0x03, 0x5f
        /*0056*/ 	.short	0x0101


	//----- nvinfo : EIATTR_EXIT_INSTR_OFFSETS
	.align		4
        /*0058*/ 	.byte	0x04, 0x1c
        /*005a*/ 	.short	(.L_734 - .L_733)


	//   ....[0]....
.L_733:
        /*005c*/ 	.word	0x00002d90


	//   ....[1]....
        /*0060*/ 	.word	0x000050d0


	//----- nvinfo : EIATTR_CRS_STACK_SIZE
	.align		4
.L_734:
        /*0064*/ 	.byte	0x04, 0x1e
        /*0066*/ 	.short	(.L_736 - .L_735)
.L_735:
        /*0068*/ 	.word	0x00000000


	//----- nvinfo : EIATTR_CBANK_PARAM_SIZE
	.align		4
.L_736:
        /*006c*/ 	.byte	0x03, 0x19
        /*006e*/ 	.short	0x001c


	//----- nvinfo : EIATTR_PARAM_CBANK
	.align		4
        /*0070*/ 	.byte	0x04, 0x0a
        /*0072*/ 	.short	(.L_738 - .L_737)
	.align		4
.L_737:
        /*0074*/ 	.word	index@(.nv.constant0.intt_xfield)
        /*0078*/ 	.short	0x0210
        /*007a*/ 	.short	0x001c


	//----- nvinfo : EIATTR_SW_WAR
	.align		4
.L_738:
        /*007c*/ 	.byte	0x04, 0x36
        /*007e*/ 	.short	(.L_740 - .L_739)
.L_739:
        /*0080*/ 	.word	0x00000008
.L_740:


//--------------------- .nv.info.ntt_xfield       --------------------------
	.section	.nv.info.ntt_xfield,"",@"SHT_CUDA_INFO"
	.sectionflags	@""
	.align	4


	//----- nvinfo : EIATTR_CUDA_API_VERSION
	.align		4
        /*0000*/ 	.byte	0x04, 0x37
        /*0002*/ 	.short	(.L_742 - .L_741)
.L_741:
        /*0004*/ 	.word	0x00000082


	//----- nvinfo : EIATTR_KPARAM_INFO
	.align		4
.L_742:
        /*0008*/ 	.byte	0x04, 0x17
        /*000a*/ 	.short	(.L_744 - .L_743)
.L_743:
        /*000c*/ 	.word	0x00000000
        /*0010*/ 	.short	0x0003
        /*0012*/ 	.short	0x0018
        /*0014*/ 	.byte	0x00, 0xf0, 0x11, 0x00


	//----- nvinfo : EIATTR_KPARAM_INFO
	.align		4
.L_744:
        /*0018*/ 	.byte	0x04, 0x17
        /*001a*/ 	.short	(.L_746 - .L_745)
.L_745:
        /*001c*/ 	.word	0x00000000
        /*0020*/ 	.short	0x0002
        /*0022*/ 	.short	0x0010
        /*0024*/ 	.byte	0x00, 0xf0, 0x21, 0x00


	//----- nvinfo : EIATTR_KPARAM_INFO
	.align		4
.L_746:
        /*0028*/ 	.byte	0x04, 0x17
        /*002a*/ 	.short	(.L_748 - .L_747)
.L_747:
        /*002c*/ 	.word	0x00000000
        /*0030*/ 	.short	0x0001
        /*0032*/ 	.short	0x0008
        /*0034*/ 	.byte	0x00, 0xf0, 0x21, 0x00


	//----- nvinfo : EIATTR_KPARAM_INFO
	.align		4
.L_748:
        /*0038*/ 	.byte	0x04, 0x17
        /*003a*/ 	.short	(.L_750 - .L_749)
.L_749:
        /*003c*/ 	.word	0x00000000
        /*0040*/ 	.short	0x0000
        /*0042*/ 	.short	0x0000
        /*0044*/ 	.byte	0x00, 0xf0, 0x21, 0x00


	//----- nvinfo : EIATTR_SPARSE_MMA_MASK
	.align		4
.L_750:
        /*0048*/ 	.byte	0x03, 0x50
        /*004a*/ 	.short	0x0000


	//----- nvinfo : EIATTR_MAXREG_COUNT
	.align		4
        /*004c*/ 	.byte	0x03, 0x1b
        /*004e*/ 	.short	0x00ff


	//----- nvinfo : EIATTR_NUM_BARRIERS
	.align		4
        /*0050*/ 	.byte	0x02, 0x4c
        /*0052*/ 	.byte	0x01
	.zero		1


	//----- nvinfo : EIATTR_MERCURY_ISA_VERSION
	.align		4
        /*0054*/ 	.byte	0x03, 0x5f
        /*0056*/ 	.short	0x0101


	//----- nvinfo : EIATTR_EXIT_INSTR_OFFSETS
	.align		4
        /*0058*/ 	.byte	0x04, 0x1c
        /*005a*/ 	.short	(.L_752 - .L_751)


	//   ....[0]....
.L_751:
        /*005c*/ 	.word	0x00002d90


	//   ....[1]....
        /*0060*/ 	.word	0x000050d0


	//----- nvinfo : EIATTR_CRS_STACK_SIZE
	.align		4
.L_752:
        /*0064*/ 	.byte	0x04, 0x1e
        /*0066*/ 	.short	(.L_754 - .L_753)
.L_753:
        /*0068*/ 	.word	0x00000000


	//----- nvinfo : EIATTR_CBANK_PARAM_SIZE
	.align		4
.L_754:
        /*006c*/ 	.byte	0x03, 0x19
        /*006e*/ 	.short	0x001c


	//----- nvinfo : EIATTR_PARAM_CBANK
	.align		4
        /*0070*/ 	.byte	0x04, 0x0a
        /*0072*/ 	.short	(.L_756 - .L_755)
	.align		4
.L_755:
        /*0074*/ 	.word	index@(.nv.constant0.ntt_xfield)
        /*0078*/ 	.short	0x0210
        /*007a*/ 	.short	0x001c


	//----- nvinfo : EIATTR_SW_WAR
	.align		4
.L_756:
        /*007c*/ 	.byte	0x04, 0x36
        /*007e*/ 	.short	(.L_758 - .L_757)
.L_757:
        /*0080*/ 	.word	0x00000008
.L_758:


//--------------------- .nv.info.intt_bfield_fused_unscale_randomize --------------------------
	.section	.nv.info.intt_bfield_fused_unscale_randomize,"",@"SHT_CUDA_INFO"
	.sectionflags	@""
	.align	4


	//----- nvinfo : EIATTR_CUDA_API_VERSION
	.align		4
        /*0000*/ 	.byte	0x04, 0x37
        /*0002*/ 	.short	(.L_760 - .L_759)
.L_759:
        /*0004*/ 	.word	0x00000082


	//----- nvinfo : EIATTR_KPARAM_INFO
	.align		4
.L_760:
        /*0008*/ 	.byte	0x04, 0x17
        /*000a*/ 	.short	(.L_762 - .L_761)
.L_761:
        /*000c*/ 	.word	0x00000000
        /*0010*/ 	.short	0x0007
        /*0012*/ 	.short	0x0038
        /*0014*/ 	.byte	0x00, 0xf0, 0x11, 0x00


	//----- nvinfo : EIATTR_KPARAM_INFO
	.align		4
.L_762:
        /*0018*/ 	.byte	0x04, 0x17
        /*001a*/ 	.short	(.L_764 - .L_763)
.L_763:
        /*001c*/ 	.word	0x00000000
        /*0020*/ 	.short	0x0006
        /*0022*/ 	.short	0x0030
        /*0024*/ 	.byte	0x00, 0xf0, 0x21, 0x00


	//----- nvinfo : EIATTR_KPARAM_INFO
	.align		4
.L_764:
        /*0028*/ 	.byte	0x04, 0x17
        /*002a*/ 	.short	(.L_766 - .L_765)
.L_765:
        /*002c*/ 	.word	0x00000000
        /*0030*/ 	.short	0x0005
        /*0032*/ 	.short	0x0028
        /*0034*/ 	.byte	0x00, 0xf0, 0x21, 0x00


	//----- nvinfo : EIATTR_KPARAM_INFO
	.align		4
.L_766:
        /*0038*/ 	.byte	0x04, 0x17
        /*003a*/ 	.short	(.L_768 - .L_767)
.L_767:
        /*003c*/ 	.word	0x00000000
        /*0040*/ 	.short	0x0004
        /*0042*/ 	.short	0x0020
        /*0044*/ 	.byte	0x00, 0xf0, 0x21, 0x00


	//----- nvinfo : EIATTR_KPARAM_INFO
	.align		4
.L_768:
        /*0048*/ 	.byte	0x04, 0x17
        /*004a*/ 	.short	(.L_770 - .L_769)
.L_769:
        /*004c*/ 	.word	0x00000000
        /*0050*/ 	.short	0x0003
        /*0052*/ 	.short	0x0018
        /*0054*/ 	.byte	0x00, 0xf0, 0x21, 0x00


	//----- nvinfo : EIATTR_KPARAM_INFO
	.align		4
.L_770:
        /*0058*/ 	.byte	0x04, 0x17
        /*005a*/ 	.short	(.L_772 - .L_771)
.L_771:
        /*005c*/ 	.word	0x00000000
        /*0060*/ 	.short	0x0002
        /*0062*/ 	.short	0x0010
        /*0064*/ 	.byte	0x00, 0xf0, 0x11, 0x00


	//----- nvinfo : EIATTR_KPARAM_INFO
	.align		4
.L_772:
        /*0068*/ 	.byte	0x04, 0x17
        /*006a*/ 	.short	(.L_774 - .L_773)
.L_773:
        /*006c*/ 	.word	0x00000000
        /*0070*/ 	.short	0x0001
        /*0072*/ 	.short	0x0008
        /*0074*/ 	.byte	0x00, 0xf0, 0x21, 0x00


	//----- nvinfo : EIATTR_KPARAM_INFO
	.align		4
.L_774:
        /*0078*/ 	.byte	0x04, 0x17
        /*007a*/ 	.short	(.L_776 - .L_775)
.L_775:
        /*007c*/ 	.word	0x00000000
        /*0080*/ 	.short	0x0000
        /*0082*/ 	.short	0x0000
        /*0084*/ 	.byte	0x00, 0xf0, 0x21, 0x00


	//----- nvinfo : EIATTR_SPARSE_MMA_MASK
	.align		4
.L_776:
        /*0088*/ 	.byte	0x03, 0x50
        /*008a*/ 	.short	0x0000


	//----- nvinfo : EIATTR_MAXREG_COUNT
	.align		4
        /*008c*/ 	.byte	0x03, 0x1b
        /*008e*/ 	.short	0x00ff


	//----- nvinfo : EIATTR_NUM_BARRIERS
	.align		4
        /*0090*/ 	.byte	0x02, 0x4c
        /*0092*/ 	.byte	0x01
	.zero		1


	//----- nvinfo : EIATTR_MERCURY_ISA_VERSION
	.align		4
        /*0094*/ 	.byte	0x03, 0x5f
        /*0096*/ 	.short	0x0101


	//----- nvinfo : EIATTR_EXIT_INSTR_OFFSETS
	.align		4
        /*0098*/ 	.byte	0x04, 0x1c
        /*009a*/ 	.short	(.L_778 - .L_777)


	//   ....[0]....
.L_777:
        /*009c*/ 	.word	0x00004ac0


	//   ....[1]....
        /*00a0*/ 	.word	0x00004eb0


	//----- nvinfo : EIATTR_CRS_STACK_SIZE
	.align		4
.L_778:
        /*00a4*/ 	.byte	0x04, 0x1e
        /*00a6*/ 	.short	(.L_780 - .L_779)
.L_779:
        /*00a8*/ 	.word	0x00000000


	//----- nvinfo : EIATTR_CBANK_PARAM_SIZE
	.align		4
.L_780:
        /*00ac*/ 	.byte	0x03, 0x19
        /*00ae*/ 	.short	0x003c


	//----- nvinfo : EIATTR_PARAM_CBANK
	.align		4
        /*00b0*/ 	.byte	0x04, 0x0a
        /*00b2*/ 	.short	(.L_782 - .L_781)
	.align		4
.L_781:
        /*00b4*/ 	.word	index@(.nv.constant0.intt_bfield_fused_unscale_randomize)
        /*00b8*/ 	.short	0x0210
        /*00ba*/ 	.short	0x003c


	//----- nvinfo : EIATTR_SW_WAR
	.align		4
.L_782:
        /*00bc*/ 	.byte	0x04, 0x36
        /*00be*/ 	.short	(.L_784 - .L_783)
.L_783:
        /*00c0*/ 	.word	0x00000008
.L_784:


//--------------------- .nv.info.intt_bfield_fused_unscale --------------------------
	.section	.nv.info.intt_bfield_fused_unscale,"",@"SHT_CUDA_INFO"
	.sectionflags	@""
	.align	4


	//----- nvinfo : EIATTR_CUDA_API_VERSION
	.align		4
        /*0000*/ 	.byte	0x04, 0x37
        /*0002*/ 	.short	(.L_786 - .L_785)
.L_785:
        /*0004*/ 	.word	0x00000082


	//----- nvinfo : EIATTR_KPARAM_INFO
	.align		4
.L_786:
        /*0008*/ 	.byte	0x04, 0x17
        /*000a*/ 	.short	(.L_788 - .L_787)
.L_787:
        /*000c*/ 	.word	0x00000000
        /*0010*/ 	.short	0x0004
        /*0012*/ 	.short	0x0020
        /*0014*/ 	.byte	0x00, 0xf0, 0x11, 0x00


	//----- nvinfo : EIATTR_KPARAM_INFO
	.align		4
.L_788:
        /*0018*/ 	.byte	0x04, 0x17
        /*001a*/ 	.short	(.L_790 - .L_789)
.L_789:
        /*001c*/ 	.word	0x00000000
        /*0020*/ 	.short	0x0003
        /*0022*/ 	.short	0x0018
        /*0024*/ 	.byte	0x00, 0xf0, 0x21, 0x00


	//----- nvinfo : EIATTR_KPARAM_INFO
	.align		4
.L_790:
        /*0028*/ 	.byte	0x04, 0x17
        /*002a*/ 	.short	(.L_792 - .L_791)
.L_791:
        /*002c*/ 	.word	0x00000000
        /*0030*/ 	.short	0x0002
        /*0032*/ 	.short	0x0010
        /*0034*/ 	.byte	0x00, 0xf0, 0x21, 0x00


	//----- nvinfo : EIATTR_KPARAM_INFO
	.align		4
.L_792:
        /*0038*/ 	.byte	0x04, 0x17
        /*003a*/ 	.short	(.L_794 - .L_793)
.L_793:
        /*003c*/ 	.word	0x00000000
        /*0040*/ 	.short	0x0001
        /*0042*/ 	.short	0x0008
        /*0044*/ 	.byte	0x00, 0xf0, 0x21, 0x00


	//----- nvinfo : EIATTR_KPARAM_INFO
	.align		4
.L_794:
        /*0048*/ 	.byte	0x04, 0x17
        /*004a*/ 	.short	(.L_796 - .L_795)
.L_795:
        /*004c*/ 	.word	0x00000000
        /*0050*/ 	.short	0x0000
        /*0052*/ 	.short	0x0000
        /*0054*/ 	.byte	0x00, 0xf0, 0x21, 0x00


	//----- nvinfo : EIATTR_SPARSE_MMA_MASK
	.align		4
.L_796:
        /*0058*/ 	.byte	0x03, 0x50
        /*005a*/ 	.short	0x0000


	//----- nvinfo : EIATTR_MAXREG_COUNT
	.align		4
        /*005c*/ 	.byte	0x03, 0x1b
        /*005e*/ 	.short	0x00ff


	//----- nvinfo : EIATTR_NUM_BARRIERS
	.align		4
        /*0060*/ 	.byte	0x02, 0x4c
        /*0062*/ 	.byte	0x01
	.zero		1


	//----- nvinfo : EIATTR_MERCURY_ISA_VERSION
	.align		4
        /*0064*/ 	.byte	0x03, 0x5f
        /*0066*/ 	.short	0x0101


	//----- nvinfo : EIATTR_EXIT_INSTR_OFFSETS
	.align		4
        /*0068*/ 	.byte	0x04, 0x1c
        /*006a*/ 	.short	(.L_798 - .L_797)


	//   ....[0]....
.L_797:
        /*006c*/ 	.word	0x00004a30


	//   ....[1]....
        /*0070*/ 	.word	0x00004c60


	//----- nvinfo : EIATTR_CRS_STACK_SIZE
	.align		4
.L_798:
        /*0074*/ 	.byte	0x04, 0x1e
        /*0076*/ 	.short	(.L_800 - .L_799)
.L_799:
        /*0078*/ 	.word	0x00000000


	//----- nvinfo : EIATTR_CBANK_PARAM_SIZE
	.align		4
.L_800:
        /*007c*/ 	.byte	0x03, 0x19
        /*007e*/ 	.short	0x0024


	//----- nvinfo : EIATTR_PARAM_CBANK
	.align		4
        /*0080*/ 	.byte	0x04, 0x0a
        /*0082*/ 	.short	(.L_802 - .L_801)
	.align		4
.L_801:
        /*0084*/ 	.word	index@(.nv.constant0.intt_bfield_fused_unscale)
        /*0088*/ 	.short	0x0210
        /*008a*/ 	.short	0x0024


	//----- nvinfo : EIATTR_SW_WAR
	.align		4
.L_802:
        /*008c*/ 	.byte	0x04, 0x36
        /*008e*/ 	.short	(.L_804 - .L_803)
.L_803:
        /*0090*/ 	.word	0x00000008
.L_804:


//--------------------- .nv.info.intt_bfield_strided --------------------------
	.section	.nv.info.intt_bfield_strided,"",@"SHT_CUDA_INFO"
	.sectionflags	@""
	.align	4


	//----- nvinfo : EIATTR_CUDA_API_VERSION
	.align		4
        /*0000*/ 	.byte	0x04, 0x37
        /*0002*/ 	.short	(.L_806 - .L_805)
.L_805:
        /*0004*/ 	.word	0x00000082


	//----- nvinfo : EIATTR_KPARAM_INFO
	.align		4
.L_806:
        /*0008*/ 	.byte	0x04, 0x17
        /*000a*/ 	.short	(.L_808 - .L_807)
.L_807:
        /*000c*/ 	.word	0x00000000
        /*0010*/ 	.short	0x0004
        /*0012*/ 	.short	0x0020
        /*0014*/ 	.byte	0x00, 0xf0, 0x11, 0x00


	//----- nvinfo : EIATTR_KPARAM_INFO
	.align		4
.L_808:
        /*0018*/ 	.byte	0x04, 0x17
        /*001a*/ 	.short	(.L_810 - .L_809)
.L_809:
        /*001c*/ 	.word	0x00000000
        /*0020*/ 	.short	0x0003
        /*0022*/ 	.short	0x0018
        /*0024*/ 	.byte	0x00, 0xf0, 0x21, 0x00


	//----- nvinfo : EIATTR_KPARAM_INFO
	.align		4
.L_810:
        /*0028*/ 	.byte	0x04, 0x17
        /*002a*/ 	.short	(.L_812 - .L_811)
.L_811:
        /*002c*/ 	.word	0x00000000
        /*0030*/ 	.short	0x0002
        /*0032*/ 	.short	0x0010
        /*0034*/ 	.byte	0x00, 0xf0, 0x21, 0x00


	//----- nvinfo : EIATTR_KPARAM_INFO
	.align		4
.L_812:
        /*0038*/ 	.byte	0x04, 0x17
        /*003a*/ 	.short	(.L_814 - .L_813)
.L_813:
        /*003c*/ 	.word	0x00000000
        /*0040*/ 	.short	0x0001
        /*0042*/ 	.short	0x0008
        /*0044*/ 	.byte	0x00, 0xf0, 0x21, 0x00


	//----- nvinfo : EIATTR_KPARAM_INFO
	.align		4
.L_814:
        /*0048*/ 	.byte	0x04, 0x17
        /*004a*/ 	.short	(.L_816 - .L_815)
.L_815:
        /*004c*/ 	.word	0x00000000
        /*0050*/ 	.short	0x0000
        /*0052*/ 	.short	0x0000
        /*0054*/ 	.byte	0x00, 0xf0, 0x21, 0x00


	//----- nvinfo : EIATTR_SPARSE_MMA_MASK
	.align		4
.L_816:
        /*0058*/ 	.byte	0x03, 0x50
        /*005a*/ 	.short	0x0000


	//----- nvinfo : EIATTR_MAXREG_COUNT
	.align		4
        /*005c*/ 	.byte	0x03, 0x1b
        /*005e*/ 	.short	0x00ff


	//----- nvinfo : EIATTR_NUM_BARRIERS
	.align		4
        /*0060*/ 	.byte	0x02, 0x4c
        /*0062*/ 	.byte	0x01
	.zero		1


	//----- nvinfo : EIATTR_MERCURY_ISA_VERSION
	.align		4
        /*0064*/ 	.byte	0x03, 0x5f
        /*0066*/ 	.short	0x0101


	//----- nvinfo : EIATTR_EXIT_INSTR_OFFSETS
	.align		4
        /*0068*/ 	.byte	0x04, 0x1c
        /*006a*/ 	.short	(.L_818 - .L_817)


	//   ....[0]....
.L_817:
        /*006c*/ 	.word	0x00002a60


	//   ....[1]....
        /*0070*/ 	.word	0x00003ba0


	//----- nvinfo : EIATTR_CRS_STACK_SIZE
	.align		4
.L_818:
        /*0074*/ 	.byte	0x04, 0x1e
        /*0076*/ 	.short	(.L_820 - .L_819)
.L_819:
        /*0078*/ 	.word	0x00000000


	//----- nvinfo : EIATTR_CBANK_PARAM_SIZE
	.align		4
.L_820:
        /*007c*/ 	.byte	0x03, 0x19
        /*007e*/ 	.short	0x0024


	//----- nvinfo : EIATTR_PARAM_CBANK
	.align		4
        /*0080*/ 	.byte	0x04, 0x0a
        /*0082*/ 	.short	(.L_822 - .L_821)
	.align		4
.L_821:
        /*0084*/ 	.word	index@(.nv.constant0.intt_bfield_strided)
        /*0088*/ 	.short	0x0210
        /*008a*/ 	.short	0x0024


	//----- nvinfo : EIATTR_SW_WAR
	.align		4
.L_822:
        /*008c*/ 	.byte	0x04, 0x36
        /*008e*/ 	.short	(.L_824 - .L_823)
.L_823:
        /*0090*/ 	.word	0x00000008
.L_824:


//--------------------- .nv.info.ntt_bfield_fused_coset_strided --------------------------
	.section	.nv.info.ntt_bfield_fused_coset_strided,"",@"SHT_CUDA_INFO"
	.sectionflags	@""
	.align	4


	//----- nvinfo : EIATTR_CUDA_API_VERSION
	.align		4
        /*0000*/ 	.byte	0x04, 0x37
        /*0002*/ 	.short	(.L_826 - .L_825)
.L_825:
        /*0004*/ 	.word	0x00000082


	//----- nvinfo : EIATTR_KPARAM_INFO
	.align		4
.L_826:
        /*0008*/ 	.byte	0x04, 0x17
        /*000a*/ 	.short	(.L_828 - .L_827)
.L_827:
        /*000c*/ 	.word	0x00000000
        /*0010*/ 	.short	0x0005
        /*0012*/ 	.short	0x0028
        /*0014*/ 	.byte	0x00, 0xf0, 0x11, 0x00


	//----- nvinfo : EIATTR_KPARAM_INFO
	.align		4
.L_828:
        /*0018*/ 	.byte	0x04, 0x17
        /*001a*/ 	.short	(.L_830 - .L_829)
.L_829:
        /*001c*/ 	.word	0x00000000
        /*0020*/ 	.short	0x0004
        /*0022*/ 	.short	0x0020
        /*0024*/ 	.byte	0x00, 0xf0, 0x21, 0x00


	//----- nvinfo : EIATTR_KPARAM_INFO
	.align		4
.L_830:
        /*0028*/ 	.byte	0x04, 0x17
        /*002a*/ 	.short	(.L_832 - .L_831)
.L_831:
        /*002c*/ 	.word	0x00000000
        /*0030*/ 	.short	0x0003
        /*0032*/ 	.short	0x0018
        /*0034*/ 	.byte	0x00, 0xf0, 0x21, 0x00


	//----- nvinfo : EIATTR_KPARAM_INFO
	.align		4
.L_832:
        /*0038*/ 	.byte	0x04, 0x17
        /*003a*/ 	.short	(.L_834 - .L_833)
.L_833:
        /*003c*/ 	.word	0x00000000
        /*0040*/ 	.short	0x0002
        /*0042*/ 	.short	0x0010
        /*0044*/ 	.byte	0x00, 0xf0, 0x21, 0x00


	//----- nvinfo : EIATTR_KPARAM_INFO
	.align		4
.L_834:
        /*0048*/ 	.byte	0x04, 0x17
        /*004a*/ 	.short	(.L_836 - .L_835)
.L_835:
        /*004c*/ 	.word	0x00000000
        /*0050*/ 	.short	0x0001
        /*0052*/ 	.short	0x0008
        /*0054*/ 	.byte	0x00, 0xf0, 0x21, 0x00


	//----- nvinfo : EIATTR_KPARAM_INFO
	.align		4
.L_836:
        /*0058*/ 	.byte	0x04, 0x17
        /*005a*/ 	.short	(.L_838 - .L_837)
.L_837:
        /*005c*/ 	.word	0x00000000
        /*0060*/ 	.short	0x0000
        /*0062*/ 	.short	0x0000
        /*0064*/ 	.byte	0x00, 0xf0, 0x21, 0x00


	//----- nvinfo : EIATTR_SPARSE_MMA_MASK
	.align		4
.L_838:
        /*0068*/ 	.byte	0x03, 0x50
        /*006a*/ 	.short	0x0000


	//----- nvinfo : EIATTR_MAXREG_COUNT
	.align		4
        /*006c*/ 	.byte	0x03, 0x1b
        /*006e*/ 	.short	0x00ff


	//----- nvinfo : EIATTR_NUM_BARRIERS
	.align		4
        /*0070*/ 	.byte	0x02, 0x4c
        /*0072*/ 	.byte	0x01
	.zero		1


	//----- nvinfo : EIATTR_EXTERNS
	.align		4
        /*0074*/ 	.byte	0x04, 0x0f
        /*0076*/ 	.short	(.L_840 - .L_839)


	//   ....[0]....
	.align		4
.L_839:
        /*0078*/ 	.word	index@(vprintf)


	//----- nvinfo : EIATTR_MERCURY_ISA_VERSION
	.align		4
.L_840:
        /*007c*/ 	.byte	0x03, 0x5f
        /*007e*/ 	.short	0x0101


	//----- nvinfo : EIATTR_SYSCALL_OFFSETS
	.align		4
        /*0080*/ 	.byte	0x04, 0x46
        /*0082*/ 	.short	(.L_842 - .L_841)


	//   ....[0]....
.L_841:
        /*0084*/ 	.word	0x000001c0


	//   ....[1]....
        /*0088*/ 	.word	0x00001020


	//   ....[2]....
        /*008c*/ 	.word	0x00004e60


	//----- nvinfo : EIATTR_EXIT_INSTR_OFFSETS
	.align		4
.L_842:
        /*0090*/ 	.byte	0x04, 0x1c
        /*0092*/ 	.short	(.L_844 - .L_843)


	//   ....[0]....
.L_843:
        /*0094*/ 	.word	0x00004db0


	//   ....[1]....
        /*0098*/ 	.word	0x00004e70


	//----- nvinfo : EIATTR_CRS_STACK_SIZE
	.align		4
.L_844:
        /*009c*/ 	.byte	0x04, 0x1e
        /*009e*/ 	.short	(.L_846 - .L_845)
.L_845:
        /*00a0*/ 	.word	0x00000000


	//----- nvinfo : EIATTR_CBANK_PARAM_SIZE
	.align		4
.L_846:
        /*00a4*/ 	.byte	0x03, 0x19
        /*00a6*/ 	.short	0x002c


	//----- nvinfo : EIATTR_PARAM_CBANK
	.align		4
        /*00a8*/ 	.byte	0x04, 0x0a
        /*00aa*/ 	.short	(.L_848 - .L_847)
	.align		4
.L_847:
        /*00ac*/ 	.word	index@(.nv.constant0.ntt_bfield_fused_coset_strided)
        /*00b0*/ 	.short	0x0210
        /*00b2*/ 	.short	0x002c


	//----- nvinfo : EIATTR_SW_WAR
	.align		4
.L_848:
        /*00b4*/ 	.byte	0x04, 0x36
        /*00b6*/ 	.short	(.L_850 - .L_849)
.L_849:
        /*00b8*/ 	.word	0x00000008
.L_850:


//--------------------- .nv.info.ntt_bfield_fused_coset_single --------------------------
	.section	.nv.info.ntt_bfield_fused_coset_single,"",@"SHT_CUDA_INFO"
	.sectionflags	@""
	.align	4


	//----- nvinfo : EIATTR_CUDA_API_VERSION
	.align		4
        /*0000*/ 	.byte	0x04, 0x37
        /*0002*/ 	.short	(.L_852 - .L_851)
.L_851:
        /*0004*/ 	.word	0x00000082


	//----- nvinfo : EIATTR_KPARAM_INFO
	.align		4
.L_852:
        /*0008*/ 	.byte	0x04, 0x17
        /*000a*/ 	.short	(.L_854 - .L_853)
.L_853:
        /*000c*/ 	.word	0x00000000
        /*0010*/ 	.short	0x0006
        /*0012*/ 	.short	0x0030
        /*0014*/ 	.byte	0x00, 0xf0, 0x21, 0x00


	//----- nvinfo : EIATTR_KPARAM_INFO
	.align		4
.L_854:
        /*0018*/ 	.byte	0x04, 0x17
        /*001a*/ 	.short	(.L_856 - .L_855)
.L_855:
        /*001c*/ 	.word	0x00000000
        /*0020*/ 	.short	0x0005
        /*0022*/ 	.short	0x0028
        /*0024*/ 	.byte	0x00, 0xf0, 0x21, 0x00


	//----- nvinfo : EIATTR_KPARAM_INFO
	.align		4
.L_856:
        /*0028*/ 	.byte	0x04, 0x17
        /*002a*/ 	.short	(.L_858 - .L_857)
.L_857:
        /*002c*/ 	.word	0x00000000
        /*0030*/ 	.short	0x0004
        /*0032*/ 	.short	0x0020
        /*0034*/ 	.byte	0x00, 0xf0, 0x21, 0x00


	//----- nvinfo : EIATTR_KPARAM_INFO
	.align		4
.L_858:
        /*0038*/ 	.byte	0x04, 0x17
        /*003a*/ 	.short	(.L_860 - .L_859)
.L_859:
        /*003c*/ 	.word	0x00000000
        /*0040*/ 	.short	0x0003
        /*0042*/ 	.short	0x0018
        /*0044*/ 	.byte	0x00, 0xf0, 0x21, 0x00


	//----- nvinfo : EIATTR_KPARAM_INFO
	.align		4
.L_860:
        /*0048*/ 	.byte	0x04, 0x17
        /*004a*/ 	.short	(.L_862 - .L_861)
.L_861:
        /*004c*/ 	.word	0x00000000
        /*0050*/ 	.short	0x0002
        /*0052*/ 	.short	0x0010
        /*0054*/ 	.byte	0x00, 0xf0, 0x21, 0x00


	//----- nvinfo : EIATTR_KPARAM_INFO
	.align		4
.L_862:
        /*0058*/ 	.byte	0x04, 0x17
        /*005a*/ 	.short	(.L_864 - .L_863)
.L_863:
        /*005c*/ 	.word	0x00000000
        /*0060*/ 	.short	0x0001
        /*0062*/ 	.short	0x0008
        /*0064*/ 	.byte	0x00, 0xf0, 0x21, 0x00


	//----- nvinfo : EIATTR_KPARAM_INFO
	.align		4
.L_864:
        /*0068*/ 	.byte	0x04, 0x17
        /*006a*/ 	.short	(.L_866 - .L_865)
.L_865:
        /*006c*/ 	.word	0x00000000
        /*0070*/ 	.short	0x0000
        /*0072*/ 	.short	0x0000
        /*0074*/ 	.byte	0x00, 0xf0, 0x21, 0x00


	//----- nvinfo : EIATTR_SPARSE_MMA_MASK
	.align		4
.L_866:
        /*0078*/ 	.byte	0x03, 0x50
        /*007a*/ 	.short	0x0000


	//----- nvinfo : EIATTR_MAXREG_COUNT
	.align		4
        /*007c*/ 	.byte	0x03, 0x1b
        /*007e*/ 	.short	0x00ff


	//----- nvinfo : EIATTR_NUM_BARRIERS
	.align		4
        /*0080*/ 	.byte	0x02, 0x4c
        /*0082*/ 	.byte	0x01
	.zero		1


	//----- nvinfo : EIATTR_MERCURY_ISA_VERSION
	.align		4
        /*0084*/ 	.byte	0x03, 0x5f
        /*0086*/ 	.short	0x0101


	//----- nvinfo : EIATTR_INT_WARP_WIDE_INSTR_OFFSETS
	.align		4
        /*0088*/ 	.byte	0x04, 0x31
        /*008a*/ 	.short	(.L_868 - .L_867)


	//   ....[0]....
.L_867:
        /*008c*/ 	.word	0x00000e50


	//   ....[1]....
        /*0090*/ 	.word	0x00000fb0


	//   ....[2]....
        /*0094*/ 	.word	0x00001300


	//   ....[3]....
        /*0098*/ 	.word	0x00001470


	//   ....[4]....
        /*009c*/ 	.word	0x00001af0


	//   ....[5]....
        /*00a0*/ 	.word	0x00001c60


	//----- nvinfo : EIATTR_COOP_GROUP_MASK_REGIDS
	.align		4
.L_868:
        /*00a4*/ 	.byte	0x04, 0x29
        /*00a6*/ 	.short	(.L_870 - .L_869)


	//   ....[0]....
.L_869:
        /*00a8*/ 	.word	0xffffffff


	//   ....[1]....
        /*00ac*/ 	.word	0xffffffff


	//   ....[2]....
        /*00b0*/ 	.word	0xffffffff


	//   ....[3]....
        /*00b4*/ 	.word	0xffffffff


	//   ....[4]....
        /*00b8*/ 	.word	0xffffffff


	//   ....[5]....
        /*00bc*/ 	.word	0x05000000


	//   ....[6]....
        /*00c0*/ 	.word	0xffffffff


	//   ....[7]....
        /*00c4*/ 	.word	0x05000000


	//   ....[8]....
        /*00c8*/ 	.word	0x05000000


	//   ....[9]....
        /*00cc*/ 	.word	0x05000000


	//   ....[10]....
        /*00d0*/ 	.word	0x05000000


	//----- nvinfo : EIATTR_COOP_GROUP_INSTR_OFFSETS
	.align		4
.L_870:
        /*00d4*/ 	.byte	0x04, 0x28
        /*00d6*/ 	.short	(.L_872 - .L_871)


	//   ....[0]....
.L_871:
        /*00d8*/ 	.word	0x00000de0


	//   ....[1]....
        /*00dc*/ 	.word	0x00001060


	//   ....[2]....
        /*00e0*/ 	.word	0x000012b0


	//   ....[3]....
        /*00e4*/ 	.word	0x00001520


	//   ....[4]....
        /*00e8*/ 	.word	0x00001aa0


	//   ....[5]....
        /*00ec*/ 	.word	0x00001d70


	//   ....[6]....
        /*00f0*/ 	.word	0x00001dc0


	//   ....[7]....
        /*00f4*/ 	.word	0x00001e40


	//   ....[8]....
        /*00f8*/ 	.word	0x00001ef0


	//   ....[9]....
        /*00fc*/ 	.word	0x00001fa0


	//   ....[10]....
        /*0100*/ 	.word	0x00002050


	//----- nvinfo : EIATTR_EXIT_INSTR_OFFSETS
	.align		4
.L_872:
        /*0104*/ 	.byte	0x04, 0x1c
        /*0106*/ 	.short	(.L_874 - .L_873)


	//   ....[0]....
.L_873:
        /*0108*/ 	.word	0x00001db0


	//   ....[1]....
        /*010c*/ 	.word	0x00001dd0


	//----- nvinfo : EIATTR_CRS_STACK_SIZE
	.align		4
.L_874:
        /*0110*/ 	.byte	0x04, 0x1e
        /*0112*/ 	.short	(.L_876 - .L_875)
.L_875:
        /*0114*/ 	.word	0x00000000


	//----- nvinfo : EIATTR_CBANK_PARAM_SIZE
	.align		4
.L_876:
        /*0118*/ 	.byte	0x03, 0x19
        /*011a*/ 	.short	0x0038


	//----- nvinfo : EIATTR_PARAM_CBANK
	.align		4
        /*011c*/ 	.byte	0x04, 0x0a
        /*011e*/ 	.short	(.L_878 - .L_877)
	.align		4
.L_877:
        /*0120*/ 	.word	index@(.nv.constant0.ntt_bfield_fused_coset_single)
        /*0124*/ 	.short	0x0210
        /*0126*/ 	.short	0x0038


	//----- nvinfo : EIATTR_SW_WAR
	.align		4
.L_878:
        /*0128*/ 	.byte	0x04, 0x36
        /*012a*/ 	.short	(.L_880 - .L_879)
.L_879:
        /*012c*/ 	.word	0x00000008
.L_880:


//--------------------- .nv.info.ntt_bfield_init_omegas --------------------------
	.section	.nv.info.ntt_bfield_init_omegas,"",@"SHT_CUDA_INFO"
	.sectionflags	@""
	.align	4


	//----- nvinfo : EIATTR_CUDA_API_VERSION
	.align		4
        /*0000*/ 	.byte	0x04, 0x37
        /*0002*/ 	.short	(.L_882 - .L_881)
.L_881:
        /*0004*/ 	.word	0x00000082


	//----- nvinfo : EIATTR_KPARAM_INFO
	.align		4
.L_882:
        /*0008*/ 	.byte	0x04, 0x17
        /*000a*/ 	.short	(.L_884 - .L_883)
.L_883:
        /*000c*/ 	.word	0x00000000
        /*0010*/ 	.short	0x0002
        /*0012*/ 	.short	0x0010
        /*0014*/ 	.byte	0x00, 0xf0, 0x21, 0x00


	//----- nvinfo : EIATTR_KPARAM_INFO
	.align		4
.L_884:
        /*0018*/ 	.byte	0x04, 0x17
        /*001a*/ 	.short	(.L_886 - .L_885)
.L_885:
        /*001c*/ 	.word	0x00000000
        /*0020*/ 	.short	0x0001
        /*0022*/ 	.short	0x0008
        /*0024*/ 	.byte	0x00, 0xf0, 0x21, 0x00


	//----- nvinfo : EIATTR_KPARAM_INFO
	.align		4
.L_886:
        /*0028*/ 	.byte	0x04, 0x17
        /*002a*/ 	.short	(.L_888 - .L_887)
.L_887:
        /*002c*/ 	.word	0x00000000
        /*0030*/ 	.short	0x0000
        /*0032*/ 	.short	0x0000
        /*0034*/ 	.byte	0x00, 0xf0, 0x21, 0x00


	//----- nvinfo : EIATTR_SPARSE_MMA_MASK
	.align		4
.L_888:
        /*0038*/ 	.byte	0x03, 0x50
        /*003a*/ 	.short	0x0000


	//----- nvinfo : EIATTR_MAXREG_COUNT
	.align		4
        /*003c*/ 	.byte	0x03, 0x1b
        /*003e*/ 	.short	0x00ff


	//----- nvinfo : EIATTR_MERCURY_ISA_VERSION
	.align		4
        /*0040*/ 	.byte	0x03, 0x5f
        /*0042*/ 	.short	0x0101


	//----- nvinfo : EIATTR_EXIT_INSTR_OFFSETS
	.align		4
        /*0044*/ 	.byte	0x04, 0x1c
        /*0046*/ 	.short	(.L_890 - .L_889)


	//   ....[0]....
.L_889:
        /*0048*/ 	.word	0x000011a0


	//   ....[1]....
        /*004c*/ 	.word	0x000013d0


	//----- nvinfo : EIATTR_CRS_STACK_SIZE
	.align		4
.L_890:
        /*0050*/ 	.byte	0x04, 0x1e
        /*0052*/ 	.short	(.L_892 - .L_891)
.L_891:
        /*0054*/ 	.word	0x00000000


	//----- nvinfo : EIATTR_CBANK_PARAM_SIZE
	.align		4
.L_892:
        /*0058*/ 	.byte	0x03, 0x19
        /*005a*/ 	.short	0x0018


	//----- nvinfo : EIATTR_PARAM_CBANK
	.align		4
        /*005c*/ 	.byte	0x04, 0x0a
        /*005e*/ 	.short	(.L_894 - .L_893)
	.align		4
.L_893:
        /*0060*/ 	.word	index@(.nv.constant0.ntt_bfield_init_omegas)
        /*0064*/ 	.short	0x0210
        /*0066*/ 	.short	0x0018


	//----- nvinfo : EIATTR_SW_WAR
	.align		4
.L_894:
        /*0068*/ 	.byte	0x04, 0x36
        /*006a*/ 	.short	(.L_896 - .L_895)
.L_895:
        /*006c*/ 	.word	0x00000008
.L_896:


//--------------------- .nv.info.poly_fill_table_bfield --------------------------
	.section	.nv.info.poly_fill_table_bfield,"",@"SHT_CUDA_INFO"
	.sectionflags	@""
	.align	4


	//----- nvinfo : EIATTR_CUDA_API_VERSION
	.align		4
        /*0000*/ 	.byte	0x04, 0x37
        /*0002*/ 	.short	(.L_898 - .L_897)
.L_897:
        /*0004*/ 	.word	0x00000082


	//----- nvinfo : EIATTR_KPARAM_INFO
	.align		4
.L_898:
        /*0008*/ 	.byte	0x04, 0x17
        /*000a*/ 	.short	(.L_900 - .L_899)
.L_899:
        /*000c*/ 	.word	0x00000000
        /*0010*/ 	.short	0x0007
        /*0012*/ 	.short	0x0038
        /*0014*/ 	.byte	0x00, 0xf0, 0x21, 0x00


	//----- nvinfo : EIATTR_KPARAM_INFO
	.align		4
.L_900:
        /*0018*/ 	.byte	0x04, 0x17
        /*001a*/ 	.short	(.L_902 - .L_901)
.L_901:
        /*001c*/ 	.word	0x00000000
        /*0020*/ 	.short	0x0006
        /*0022*/ 	.short	0x0030
        /*0024*/ 	.byte	0x00, 0xf0, 0x21, 0x00


	//----- nvinfo : EIATTR_KPARAM_INFO
	.align		4
.L_902:
        /*0028*/ 	.byte	0x04, 0x17
        /*002a*/ 	.short	(.L_904 - .L_903)
.L_903:
        /*002c*/ 	.word	0x00000000
        /*0030*/ 	.short	0x0005
        /*0032*/ 	.short	0x0028
        /*0034*/ 	.byte	0x00, 0xf0, 0x21, 0x00


	//----- nvinfo : EIATTR_KPARAM_INFO
	.align		4
.L_904:
        /*0038*/ 	.byte	0x04, 0x17
        /*003a*/ 	.short	(.L_906 - .L_905)
.L_905:
        /*003c*/ 	.word	0x00000000
        /*0040*/ 	.short	0x0004
        /*0042*/ 	.short	0x0020
        /*0044*/ 	.byte	0x00, 0xf0, 0x21, 0x00


	//----- nvinfo : EIATTR_KPARAM_INFO
	.align		4
.L_906:
        /*0048*/ 	.byte	0x04, 0x17
        /*004a*/ 	.short	(.L_908 - .L_907)
.L_907:
        /*004c*/ 	.word	0x00000000
        /*0050*/ 	.short	0x0003
        /*0052*/ 	.short	0x0018
        /*0054*/ 	.byte	0x00, 0xf0, 0x21, 0x00


	//----- nvinfo : EIATTR_KPARAM_INFO
	.align		4
.L_908:
        /*0058*/ 	.byte	0x04, 0x17
        /*005a*/ 	.short	(.L_910 - .L_909)
.L_909:
        /*005c*/ 	.word	0x00000000
        /*0060*/ 	.short	0x0002
        /*0062*/ 	.short	0x0010
        /*0064*/ 	.byte	0x00, 0xf0, 0x21, 0x00


	//----- nvinfo : EIATTR_KPARAM_INFO
	.align		4
.L_910:
        /*0068*/ 	.byte	0x04, 0x17
        /*006a*/ 	.short	(.L_912 - .L_911)
.L_911:
        /*006c*/ 	.word	0x00000000
        /*0070*/ 	.short	0x0001
        /*0072*/ 	.short	0x0008
        /*0074*/ 	.byte	0x00, 0xf0, 0x21, 0x00


	//----- nvinfo : EIATTR_KPARAM_INFO
	.align		4
.L_912:
        /*0078*/ 	.byte	0x04, 0x17
        /*007a*/ 	.short	(.L_914 - .L_913)
.L_913:
        /*007c*/ 	.word	0x00000000
        /*0080*/ 	.short	0x0000
        /*0082*/ 	.short	0x0000
        /*0084*/ 	.byte	0x00, 0xf0, 0x21, 0x00


	//----- nvinfo : EIATTR_SPARSE_MMA_MASK
	.align		4
.L_914:
        /*0088*/ 	.byte	0x03, 0x50
        /*008a*/ 	.short	0x0000


	//----- nvinfo : EIATTR_MAXREG_COUNT
	.align		4
        /*008c*/ 	.byte	0x03, 0x1b
        /*008e*/ 	.short	0x00ff


	//----- nvinfo : EIATTR_NUM_BARRIERS
	.align		4
        /*0090*/ 	.byte	0x02, 0x4c
        /*0092*/ 	.byte	0x01
	.zero		1


	//----- nvinfo : EIATTR_MERCURY_ISA_VERSION
	.align		4
        /*0094*/ 	.byte	0x03, 0x5f
        /*0096*/ 	.short	0x0101


	//----- nvinfo : EIATTR_EXIT_INSTR_OFFSETS
	.align		4
        /*0098*/ 	.byte	0x04, 0x1c
        /*009a*/ 	.short	(.L_916 - .L_915)


	//   ....[0]....
.L_915:
        /*009c*/ 	.word	0x00000090


	//   ....[1]....
        /*00a0*/ 	.word	0x000003e0


	//   ....[2]....
        /*00a4*/ 	.word	0x00000510


	//----- nvinfo : EIATTR_CRS_STACK_SIZE
	.align		4
.L_916:
        /*00a8*/ 	.byte	0x04, 0x1e
        /*00aa*/ 	.short	(.L_918 - .L_917)
.L_917:
        /*00ac*/ 	.word	0x00000000


	//----- nvinfo : EIATTR_CBANK_PARAM_SIZE
	.align		4
.L_918:
        /*00b0*/ 	.byte	0x03, 0x19
        /*00b2*/ 	.short	0x0040


	//----- nvinfo : EIATTR_PARAM_CBANK
	.align		4
        /*00b4*/ 	.byte	0x04, 0x0a
        /*00b6*/ 	.short	(.L_920 - .L_919)
	.align		4
.L_919:
        /*00b8*/ 	.word	index@(.nv.constant0.poly_fill_table_bfield)
        /*00bc*/ 	.short	0x0210
        /*00be*/ 	.short	0x0040


	//----- nvinfo : EIATTR_SW_WAR
	.align		4
.L_920:
        /*00c0*/ 	.byte	0x04, 0x36
        /*00c2*/ 	.short	(.L_922 - .L_921)
.L_921:
        /*00c4*/ 	.word	0x00000008
.L_922:


//--------------------- .nv.info.ntt_bfield_restore --------------------------
	.section	.nv.info.ntt_bfield_restore,"",@"SHT_CUDA_INFO"
	.sectionflags	@""
	.align	4


	//----- nvinfo : EIATTR_CUDA_API_VERSION
	.align		4
        /*0000*/ 	.byte	0x04, 0x37
        /*0002*/ 	.short	(.L_924 - .L_923)
.L_923:
        /*0004*/ 	.word	0x00000082


	//----- nvinfo : EIATTR_KPARAM_INFO
	.align		4
.L_924:
        /*0008*/ 	.byte	0x04, 0x17
        /*000a*/ 	.short	(.L_926 - .L_925)
.L_925:
        /*000c*/ 	.word	0x00000000
        /*0010*/ 	.short	0x0004
        /*0012*/ 	.short	0x0020
        /*0014*/ 	.byte	0x00, 0xf0, 0x21, 0x00


	//----- nvinfo : EIATTR_KPARAM_INFO
	.align		4
.L_926:
        /*0018*/ 	.byte	0x04, 0x17
        /*001a*/ 	.short	(.L_928 - .L_927)
.L_927:
        /*001c*/ 	.word	0x00000000
        /*0020*/ 	.short	0x0003
        /*0022*/ 	.short	0x0018
        /*0024*/ 	.byte	0x00, 0xf0, 0x21, 0x00


	//----- nvinfo : EIATTR_KPARAM_INFO
	.align		4
.L_928:
        /*0028*/ 	.byte	0x04, 0x17
        /*002a*/ 	.short	(.L_930 - .L_929)
.L_929:
        /*002c*/ 	.word	0x00000000
        /*0030*/ 	.short	0x0002
        /*0032*/ 	.short	0x0010
        /*0034*/ 	.byte	0x00, 0xf0, 0x21, 0x00


	//----- nvinfo : EIATTR_KPARAM_INFO
	.align		4
.L_930:
        /*0038*/ 	.byte	0x04, 0x17
        /*003a*/ 	.short	(.L_932 - .L_931)
.L_931:
        /*003c*/ 	.word	0x00000000
        /*0040*/ 	.short	0x0001
        /*0042*/ 	.short	0x0008
        /*0044*/ 	.byte	0x00, 0xf0, 0x21, 0x00


	//----- nvinfo : EIATTR_KPARAM_INFO
	.align		4
.L_932:
        /*0048*/ 	.byte	0x04, 0x17
        /*004a*/ 	.short	(.L_934 - .L_933)
.L_933:
        /*004c*/ 	.word	0x00000000
        /*0050*/ 	.short	0x0000
        /*0052*/ 	.short	0x0000
        /*0054*/ 	.byte	0x00, 0xf0, 0x21, 0x00


	//----- nvinfo : EIATTR_SPARSE_MMA_MASK
	.align		4
.L_934:
        /*0058*/ 	.byte	0x03, 0x50
        /*005a*/ 	.short	0x0000


	//----- nvinfo : EIATTR_MAXREG_COUNT
	.align		4
        /*005c*/ 	.byte	0x03, 0x1b
        /*005e*/ 	.short	0x00ff


	//----- nvinfo : EIATTR_MERCURY_ISA_VERSION
	.align		4
        /*0060*/ 	.byte	0x03, 0x5f
        /*0062*/ 	.short	0x0101


	//----- nvinfo : EIATTR_EXIT_INSTR_OFFSETS
	.align		4
        /*0064*/ 	.byte	0x04, 0x1c
        /*0066*/ 	.short	(.L_936 - .L_935)


	//   ....[0]....
.L_935:
        /*0068*/ 	.word	0x00000080


	//   ....[1]....
        /*006c*/ 	.word	0x00000210


	//----- nvinfo : EIATTR_CRS_STACK_SIZE
	.align		4
.L_936:
        /*0070*/ 	.byte	0x04, 0x1e
        /*0072*/ 	.short	(.L_938 - .L_937)
.L_937:
        /*0074*/ 	.word	0x00000000


	//----- nvinfo : EIATTR_CBANK_PARAM_SIZE
	.align		4
.L_938:
        /*0078*/ 	.byte	0x03, 0x19
        /*007a*/ 	.short	0x0028


	//----- nvinfo : EIATTR_PARAM_CBANK
	.align		4
        /*007c*/ 	.byte	0x04, 0x0a
        /*007e*/ 	.short	(.L_940 - .L_939)
	.align		4
.L_939:
        /*0080*/ 	.word	index@(.nv.constant0.ntt_bfield_restore)
        /*0084*/ 	.short	0x0210
        /*0086*/ 	.short	0x0028


	//----- nvinfo : EIATTR_SW_WAR
	.align		4
.L_940:
        /*0088*/ 	.byte	0x04, 0x36
        /*008a*/ 	.short	(.L_942 - .L_941)
.L_941:
        /*008c*/ 	.word	0x00000008
.L_942:


//--------------------- .nv.info.ntt_bfield_extract --------------------------
	.section	.nv.info.ntt_bfield_extract,"",@"SHT_CUDA_INFO"
	.sectionflags	@""
	.align	4


	//----- nvinfo : EIATTR_CUDA_API_VERSION
	.align		4
        /*0000*/ 	.byte	0x04, 0x37
        /*0002*/ 	.short	(.L_944 - .L_943)
.L_943:
        /*0004*/ 	.word	0x00000082


	//----- nvinfo : EIATTR_KPARAM_INFO
	.align		4
.L_944:
        /*0008*/ 	.byte	0x04, 0x17
        /*000a*/ 	.short	(.L_946 - .L_945)
.L_945:
        /*000c*/ 	.word	0x00000000
        /*0010*/ 	.short	0x0004
        /*0012*/ 	.short	0x0020
        /*0014*/ 	.byte	0x00, 0xf0, 0x21, 0x00


	//----- nvinfo : EIATTR_KPARAM_INFO
	.align		4
.L_946:
        /*0018*/ 	.byte	0x04, 0x17
        /*001a*/ 	.short	(.L_948 - .L_947)
.L_947:
        /*001c*/ 	.word	0x00000000
        /*0020*/ 	.short	0x0003
        /*0022*/ 	.short	0x0018
        /*0024*/ 	.byte	0x00, 0xf0, 0x21, 0x00


	//----- nvinfo : EIATTR_KPARAM_INFO
	.align		4
.L_948:
        /*0028*/ 	.byte	0x04, 0x17
        /*002a*/ 	.short	(.L_950 - .L_949)
.L_949:
        /*002c*/ 	.word	0x00000000
        /*0030*/ 	.short	0x0002
        /*0032*/ 	.short	0x0010
        /*0034*/ 	.byte	0x00, 0xf0, 0x21, 0x00


	//----- nvinfo : EIATTR_KPARAM_INFO
	.align		4
.L_950:
        /*0038*/ 	.byte	0x04, 0x17
        /*003a*/ 	.short	(.L_952 - .L_951)
.L_951:
        /*003c*/ 	.word	0x00000000
        /*0040*/ 	.short	0x0001
        /*0042*/ 	.short	0x0008
        /*0044*/ 	.byte	0x00, 0xf0, 0x21, 0x00


	//----- nvinfo : EIATTR_KPARAM_INFO
	.align		4
.L_952:
        /*0048*/ 	.byte	0x04, 0x17
        /*004a*/ 	.short	(.L_954 - .L_953)
.L_953:
        /*004c*/ 	.word	0x00000000
        /*0050*/ 	.short	0x0000
        /*0052*/ 	.short	0x0000
        /*0054*/ 	.byte	0x00, 0xf0, 0x21, 0x00


	//----- nvinfo : EIATTR_SPARSE_MMA_MASK
	.align		4
.L_954:
        /*0058*/ 	.byte	0x03, 0x50
        /*005a*/ 	.short	0x0000


	//----- nvinfo : EIATTR_MAXREG_COUNT
	.align		4
        /*005c*/ 	.byte	0x03, 0x1b
        /*005e*/ 	.short	0x00ff


	//----- nvinfo : EIATTR_MERCURY_ISA_VERSION
	.align		4
        /*0060*/ 	.byte	0x03, 0x5f
        /*0062*/ 	.short	0x0101


	//----- nvinfo : EIATTR_EXIT_INSTR_OFFSETS
	.align		4
        /*0064*/ 	.byte	0x04, 0x1c
        /*0066*/ 	.short	(.L_956 - .L_955)


	//   ....[0]....
.L_955:
        /*0068*/ 	.word	0x00000080


	//   ....[1]....
        /*006c*/ 	.word	0x00000210


	//----- nvinfo : EIATTR_CRS_STACK_SIZE
	.align		4
.L_956:
        /*0070*/ 	.byte	0x04, 0x1e
        /*0072*/ 	.short	(.L_958 - .L_957)
.L_957:
        /*0074*/ 	.word	0x00000000


	//----- nvinfo : EIATTR_CBANK_PARAM_SIZE
	.align		4
.L_958:
        /*0078*/ 	.byte	0x03, 0x19
        /*007a*/ 	.short	0x0028


	//----- nvinfo : EIATTR_PARAM_CBANK
	.align		4
        /*007c*/ 	.byte	0x04, 0x0a
        /*007e*/ 	.short	(.L_960 - .L_959)
	.align		4
.L_959:
        /*0080*/ 	.word	index@(.nv.constant0.ntt_bfield_extract)
        /*0084*/ 	.short	0x0210
        /*0086*/ 	.short	0x0028


	//----- nvinfo : EIATTR_SW_WAR
	.align		4
.L_960:
        /*0088*/ 	.byte	0x04, 0x36
        /*008a*/ 	.short	(.L_962 - .L_961)
.L_961:
        /*008c*/ 	.word	0x00000008
.L_962:


//--------------------- .nv.info.ntt_bfield_fused_coset_strided_old --------------------------
	.section	.nv.info.ntt_bfield_fused_coset_strided_old,"",@"SHT_CUDA_INFO"
	.sectionflags	@""
	.align	4


	//----- nvinfo : EIATTR_CUDA_API_VERSION
	.align		4
        /*0000*/ 	.byte	0x04, 0x37
        /*0002*/ 	.short	(.L_964 - .L_963)
.L_963:
        /*0004*/ 	.word	0x00000082


	//----- nvinfo : EIATTR_KPARAM_INFO
	.align		4
.L_964:
        /*0008*/ 	.byte	0x04, 0x17
        /*000a*/ 	.short	(.L_966 - .L_965)
.L_965:
        /*000c*/ 	.word	0x00000000
        /*0010*/ 	.short	0x0005
        /*0012*/ 	.short	0x0028
        /*0014*/ 	.byte	0x00, 0xf0, 0x11, 0x00


	//----- nvinfo : EIATTR_KPARAM_INFO
	.align		4
.L_966:
        /*0018*/ 	.byte	0x04, 0x17
        /*001a*/ 	.short	(.L_968 - .L_967)
.L_967:
        /*001c*/ 	.word	0x00000000
        /*0020*/ 	.short	0x0004
        /*0022*/ 	.short	0x0020
        /*0024*/ 	.byte	0x00, 0xf0, 0x21, 0x00


	//----- nvinfo : EIATTR_KPARAM_INFO
	.align		4
.L_968:
        /*0028*/ 	.byte	0x04, 0x17
        /*002a*/ 	.short	(.L_970 - .L_969)
.L_969:
        /*002c*/ 	.word	0x00000000
        /*0030*/ 	.short	0x0003
        /*0032*/ 	.short	0x0018
        /*0034*/ 	.byte	0x00, 0xf0, 0x21, 0x00


	//----- nvinfo : EIATTR_KPARAM_INFO
	.align		4
.L_970:
        /*0038*/ 	.byte	0x04, 0x17
        /*003a*/ 	.short	(.L_972 - .L_971)
.L_971:
        /*003c*/ 	.word	0x00000000
        /*0040*/ 	.short	0x0002
        /*0042*/ 	.short	0x0010
        /*0044*/ 	.byte	0x00, 0xf0, 0x21, 0x00


	//----- nvinfo : EIATTR_KPARAM_INFO
	.align		4
.L_972:
        /*0048*/ 	.byte	0x04, 0x17
        /*004a*/ 	.short	(.L_974 - .L_973)
.L_973:
        /*004c*/ 	.word	0x00000000
        /*0050*/ 	.short	0x0001
        /*0052*/ 	.short	0x0008
        /*0054*/ 	.byte	0x00, 0xf0, 0x21, 0x00


	//----- nvinfo : EIATTR_KPARAM_INFO
	.align		4
.L_974:
        /*0058*/ 	.byte	0x04, 0x17
        /*005a*/ 	.short	(.L_976 - .L_975)
.L_975:
        /*005c*/ 	.word	0x00000000
        /*0060*/ 	.short	0x0000
        /*0062*/ 	.short	0x0000
        /*0064*/ 	.byte	0x00, 0xf0, 0x21, 0x00


	//----- nvinfo : EIATTR_SPARSE_MMA_MASK
	.align		4
.L_976:
        /*0068*/ 	.byte	0x03, 0x50
        /*006a*/ 	.short	0x0000


	//----- nvinfo : EIATTR_MAXREG_COUNT
	.align		4
        /*006c*/ 	.byte	0x03, 0x1b
        /*006e*/ 	.short	0x00ff


	//----- nvinfo : EIATTR_NUM_BARRIERS
	.align		4
        /*0070*/ 	.byte	0x02, 0x4c
        /*0072*/ 	.byte	0x01
	.zero		1


	//----- nvinfo : EIATTR_EXTERNS
	.align		4
        /*0074*/ 	.byte	0x04, 0x0f
        /*0076*/ 	.short	(.L_978 - .L_977)


	//   ....[0]....
	.align		4
.L_977:
        /*0078*/ 	.word	index@(vprintf)


	//----- nvinfo : EIATTR_MERCURY_ISA_VERSION
	.align		4
.L_978:
        /*007c*/ 	.byte	0x03, 0x5f
        /*007e*/ 	.short	0x0101


	//----- nvinfo : EIATTR_SYSCALL_OFFSETS
	.align		4
        /*0080*/ 	.byte	0x04, 0x46
        /*0082*/ 	.short	(.L_980 - .L_979)


	//   ....[0]....
.L_979:
        /*0084*/ 	.word	0x000001c0


	//   ....[1]....
        /*0088*/ 	.word	0x00001020


	//   ....[2]....
        /*008c*/ 	.word	0x00004e60


	//----- nvinfo : EIATTR_EXIT_INSTR_OFFSETS
	.align		4
.L_980:
        /*0090*/ 	.byte	0x04, 0x1c
        /*0092*/ 	.short	(.L_982 - .L_981)


	//   ....[0]....
.L_981:
        /*0094*/ 	.word	0x00004db0


	//   ....[1]....
        /*0098*/ 	.word	0x00004e70


	//----- nvinfo : EIATTR_CRS_STACK_SIZE
	.align		4
.L_982:
        /*009c*/ 	.byte	0x04, 0x1e
        /*009e*/ 	.short	(.L_984 - .L_983)
.L_983:
        /*00a0*/ 	.word	0x00000000


	//----- nvinfo : EIATTR_CBANK_PARAM_SIZE
	.align		4
.L_984:
        /*00a4*/ 	.byte	0x03, 0x19
        /*00a6*/ 	.short	0x002c


	//----- nvinfo : EIATTR_PARAM_CBANK
	.align		4
        /*00a8*/ 	.byte	0x04, 0x0a
        /*00aa*/ 	.short	(.L_986 - .L_985)
	.align		4
.L_985:
        /*00ac*/ 	.word	index@(.nv.constant0.ntt_bfield_fused_coset_strided_old)
        /*00b0*/ 	.short	0x0210
        /*00b2*/ 	.short	0x002c


	//----- nvinfo : EIATTR_SW_WAR
	.align		4
.L_986:
        /*00b4*/ 	.byte	0x04, 0x36
        /*00b6*/ 	.short	(.L_988 - .L_987)
.L_987:
        /*00b8*/ 	.word	0x00000008
.L_988:


//--------------------- .nv.info.ntt_bfield_fused_coset --------------------------
	.section	.nv.info.ntt_bfield_fused_coset,"",@"SHT_CUDA_INFO"
	.sectionflags	@""
	.align	4


	//----- nvinfo : EIATTR_CUDA_API_VERSION
	.align		4
        /*0000*/ 	.byte	0x04, 0x37
        /*0002*/ 	.short	(.L_990 - .L_989)
.L_989:
        /*0004*/ 	.word	0x00000082


	//----- nvinfo : EIATTR_KPARAM_INFO
	.align		4
.L_990:
        /*0008*/ 	.byte	0x04, 0x17
        /*000a*/ 	.short	(.L_992 - .L_991)
.L_991:
        /*000c*/ 	.word	0x00000000
        /*0010*/ 	.short	0x0004
        /*0012*/ 	.short	0x0020
        /*0014*/ 	.byte	0x00, 0xf0, 0x11, 0x00


	//----- nvinfo : EIATTR_KPARAM_INFO
	.align		4
.L_992:
        /*0018*/ 	.byte	0x04, 0x17
        /*001a*/ 	.short	(.L_994 - .L_993)
.L_993:
        /*001c*/ 	.word	0x00000000
        /*0020*/ 	.short	0x0003
        /*0022*/ 	.short	0x0018
        /*0024*/ 	.byte	0x00, 0xf0, 0x21, 0x00


	//----- nvinfo : EIATTR_KPARAM_INFO
	.align		4
.L_994:
        /*0028*/ 	.byte	0x04, 0x17
        /*002a*/ 	.short	(.L_996 - .L_995)
.L_995:
        /*002c*/ 	.word	0x00000000
        /*0030*/ 	.short	0x0002
        /*0032*/ 	.short	0x0010
        /*0034*/ 	.byte	0x00, 0xf0, 0x21, 0x00


	//----- nvinfo : EIATTR_KPARAM_INFO
	.align		4
.L_996:
        /*0038*/ 	.byte	0x04, 0x17
        /*003a*/ 	.short	(.L_998 - .L_997)
.L_997:
        /*003c*/ 	.word	0x00000000
        /*0040*/ 	.short	0x0001
        /*0042*/ 	.short	0x0008
        /*0044*/ 	.byte	0x00, 0xf0, 0x21, 0x00


	//----- nvinfo : EIATTR_KPARAM_INFO
	.align		4
.L_998:
        /*0048*/ 	.byte	0x04, 0x17
        /*004a*/ 	.short	(.L_1000 - .L_999)
.L_999:
        /*004c*/ 	.word	0x00000000
        /*0050*/ 	.short	0x0000
        /*0052*/ 	.short	0x0000
        /*0054*/ 	.byte	0x00, 0xf0, 0x21, 0x00


	//----- nvinfo : EIATTR_SPARSE_MMA_MASK
	.align		4
.L_1000:
        /*0058*/ 	.byte	0x03, 0x50
        /*005a*/ 	.short	0x0000


	//----- nvinfo : EIATTR_MAXREG_COUNT
	.align		4
        /*005c*/ 	.byte	0x03, 0x1b
        /*005e*/ 	.short	0x00ff


	//----- nvinfo : EIATTR_NUM_BARRIERS
	.align		4
        /*0060*/ 	.byte	0x02, 0x4c
        /*0062*/ 	.byte	0x01
	.zero		1


	//----- nvinfo : EIATTR_MERCURY_ISA_VERSION
	.align		4
        /*0064*/ 	.byte	0x03, 0x5f
        /*0066*/ 	.short	0x0101


	//----- nvinfo : EIATTR_EXIT_INSTR_OFFSETS
	.align		4
        /*0068*/ 	.byte	0x04, 0x1c
        /*006a*/ 	.short	(.L_1002 - .L_1001)


	//   ....[0]....
.L_1001:
        /*006c*/ 	.word	0x000038a0


	//   ....[1]....
        /*0070*/ 	.word	0x000056c0


	//----- nvinfo : EIATTR_CRS_STACK_SIZE
	.align		4
.L_1002:
        /*0074*/ 	.byte	0x04, 0x1e
        /*0076*/ 	.short	(.L_1004 - .L_1003)
.L_1003:
        /*0078*/ 	.word	0x00000000


	//----- nvinfo : EIATTR_CBANK_PARAM_SIZE
	.align		4
.L_1004:
        /*007c*/ 	.byte	0x03, 0x19
        /*007e*/ 	.short	0x0024


	//----- nvinfo : EIATTR_PARAM_CBANK
	.align		4
        /*0080*/ 	.byte	0x04, 0x0a
        /*0082*/ 	.short	(.L_1006 - .L_1005)
	.align		4
.L_1005:
        /*0084*/ 	.word	index@(.nv.constant0.ntt_bfield_fused_coset)
        /*0088*/ 	.short	0x0210
        /*008a*/ 	.short	0x0024


	//----- nvinfo : EIATTR_SW_WAR
	.align		4
.L_1006:
        /*008c*/ 	.byte	0x04, 0x36
        /*008e*/ 	.short	(.L_1008 - .L_1007)
.L_1007:
        /*0090*/ 	.word	0x00000008
.L_1008:


//--------------------- .nv.info.intt_bfield      --------------------------
	.section	.nv.info.intt_bfield,"",@"SHT_CUDA_INFO"
	.sectionflags	@""
	.align	4


	//----- nvinfo : EIATTR_CUDA_API_VERSION
	.align		4
        /*0000*/ 	.byte	0x04, 0x37
        /*0002*/ 	.short	(.L_1010 - .L_1009)
.L_1009:
        /*0004*/ 	.word	0x00000082


	//----- nvinfo : EIATTR_KPARAM_INFO
	.align		4
.L_1010:
        /*0008*/ 	.byte	0x04, 0x17
        /*000a*/ 	.short	(.L_1012 - .L_1011)
.L_1011:
        /*000c*/ 	.word	0x00000000
        /*0010*/ 	.short	0x0003
        /*0012*/ 	.short	0x0018
        /*0014*/ 	.byte	0x00, 0xf0, 0x11, 0x00


	//----- nvinfo : EIATTR_KPARAM_INFO
	.align		4
.L_1012:
        /*0018*/ 	.byte	0x04, 0x17
        /*001a*/ 	.short	(.L_1014 - .L_1013)
.L_1013:
        /*001c*/ 	.word	0x00000000
        /*0020*/ 	.short	0x0002
        /*0022*/ 	.short	0x0010
        /*0024*/ 	.byte	0x00, 0xf0, 0x21, 0x00


	//----- nvinfo : EIATTR_KPARAM_INFO
	.align		4
.L_1014:
        /*0028*/ 	.byte	0x04, 0x17
        /*002a*/ 	.short	(.L_1016 - .L_1015)
.L_1015:
        /*002c*/ 	.word	0x00000000
        /*0030*/ 	.short	0x0001
        /*0032*/ 	.short	0x0008
        /*0034*/ 	.byte	0x00, 0xf0, 0x21, 0x00


	//----- nvinfo : EIATTR_KPARAM_INFO
	.align		4
.L_1016:
        /*0038*/ 	.byte	0x04, 0x17
        /*003a*/ 	.short	(.L_1018 - .L_1017)
.L_1017:
        /*003c*/ 	.word	0x00000000
        /*0040*/ 	.short	0x0000
        /*0042*/ 	.short	0x0000
        /*0044*/ 	.byte	0x00, 0xf0, 0x21, 0x00


	//----- nvinfo : EIATTR_SPARSE_MMA_MASK
	.align		4
.L_1018:
        /*0048*/ 	.byte	0x03, 0x50
        /*004a*/ 	.short	0x0000


	//----- nvinfo : EIATTR_MAXREG_COUNT
	.align		4
        /*004c*/ 	.byte	0x03, 0x1b
        /*004e*/ 	.short	0x00ff


	//----- nvinfo : EIATTR_NUM_BARRIERS
	.align		4
        /*0050*/ 	.byte	0x02, 0x4c
        /*0052*/ 	.byte	0x01
	.zero		1


	//----- nvinfo : EIATTR_MERCURY_ISA_VERSION
	.align		4
        /*0054*/ 	.byte	0x03, 0x5f
        /*0056*/ 	.short	0x0101


	//----- nvinfo : EIATTR_EXIT_INSTR_OFFSETS
	.align		4
        /*0058*/ 	.byte	0x04, 0x1c
        /*005a*/ 	.short	(.L_1020 - .L_1019)


	//   ....[0]....
.L_1019:
        /*005c*/ 	.word	0x00002af0


	//   ....[1]....
        /*0060*/ 	.word	0x00004900


	//----- nvinfo : EIATTR_CRS_STACK_SIZE
	.align		4
.L_1020:
        /*0064*/ 	.byte	0x04, 0x1e
        /*0066*/ 	.short	(.L_1022 - .L_1021)
.L_1021:
        /*0068*/ 	.word	0x00000000


	//----- nvinfo : EIATTR_CBANK_PARAM_SIZE
	.align		4
.L_1022:
        /*006c*/ 	.byte	0x03, 0x19
        /*006e*/ 	.short	0x001c


	//----- nvinfo : EIATTR_PARAM_CBANK
	.align		4
        /*0070*/ 	.byte	0x04, 0x0a
        /*0072*/ 	.short	(.L_1024 - .L_1023)
	.align		4
.L_1023:
        /*0074*/ 	.word	index@(.nv.constant0.intt_bfield)
        /*0078*/ 	.short	0x0210
        /*007a*/ 	.short	0x001c


	//----- nvinfo : EIATTR_SW_WAR
	.align		4
.L_1024:
        /*007c*/ 	.byte	0x04, 0x36
        /*007e*/ 	.short	(.L_1026 - .L_1025)
.L_1025:
        /*0080*/ 	.word	0x00000008
.L_1026:


//--------------------- .nv.info.ntt_bfield       --------------------------
	.section	.nv.info.ntt_bfield,"",@"SHT_CUDA_INFO"
	.sectionflags	@""
	.align	4


	//----- nvinfo : EIATTR_CUDA_API_VERSION
	.align		4
        /*0000*/ 	.byte	0x04, 0x37
        /*0002*/ 	.short	(.L_1028 - .L_1027)
.L_1027:
        /*0004*/ 	.word	0x00000082


	//----- nvinfo : EIATTR_KPARAM_INFO
	.align		4
.L_1028:
        /*0008*/ 	.byte	0x04, 0x17
        /*000a*/ 	.short	(.L_1030 - .L_1029)
.L_1029:
        /*000c*/ 	.word	0x00000000
        /*0010*/ 	.short	0x0003
        /*0012*/ 	.short	0x0018
        /*0014*/ 	.byte	0x00, 0xf0, 0x11, 0x00


	//----- nvinfo : EIATTR_KPARAM_INFO
	.align		4
.L_1030:
        /*0018*/ 	.byte	0x04, 0x17
        /*001a*/ 	.short	(.L_1032 - .L_1031)
.L_1031:
        /*001c*/ 	.word	0x00000000
        /*0020*/ 	.short	0x0002
        /*0022*/ 	.short	0x0010
        /*0024*/ 	.byte	0x00, 0xf0, 0x21, 0x00


	//----- nvinfo : EIATTR_KPARAM_INFO
	.align		4
.L_1032:
        /*0028*/ 	.byte	0x04, 0x17
        /*002a*/ 	.short	(.L_1034 - .L_1033)
.L_1033:
        /*002c*/ 	.word	0x00000000
        /*0030*/ 	.short	0x0001
        /*0032*/ 	.short	0x0008
        /*0034*/ 	.byte	0x00, 0xf0, 0x21, 0x00


	//----- nvinfo : EIATTR_KPARAM_INFO
	.align		4
.L_1034:
        /*0038*/ 	.byte	0x04, 0x17
        /*003a*/ 	.short	(.L_1036 - .L_1035)
.L_1035:
        /*003c*/ 	.word	0x00000000
        /*0040*/ 	.short	0x0000
        /*0042*/ 	.short	0x0000
        /*0044*/ 	.byte	0x00, 0xf0, 0x21, 0x00


	//----- nvinfo : EIATTR_SPARSE_MMA_MASK
	.align		4
.L_1036:
        /*0048*/ 	.byte	0x03, 0x50
        /*004a*/ 	.short	0x0000


	//----- nvinfo : EIATTR_MAXREG_COUNT
	.align		4
        /*004c*/ 	.byte	0x03, 0x1b
        /*004e*/ 	.short	0x00ff


	//----- nvinfo : EIATTR_NUM_BARRIERS
	.align		4
        /*0050*/ 	.byte	0x02, 0x4c
        /*0052*/ 	.byte	0x01
	.zero		1


	//----- nvinfo : EIATTR_MERCURY_ISA_VERSION
	.align		4
        /*0054*/ 	.byte	0x03, 0x5f
        /*0056*/ 	.short	0x0101


	//----- nvinfo : EIATTR_EXIT_INSTR_OFFSETS
	.align		4
        /*0058*/ 	.byte	0x04, 0x1c
        /*005a*/ 	.short	(.L_1038 - .L_1037)


	//   ....[0]....
.L_1037:
        /*005c*/ 	.word	0x00002af0


	//   ....[1]....
        /*0060*/ 	.word	0x00004900


	//----- nvinfo : EIATTR_CRS_STACK_SIZE
	.align		4
.L_1038:
        /*0064*/ 	.byte	0x04, 0x1e
        /*0066*/ 	.short	(.L_1040 - .L_1039)
.L_1039:
        /*0068*/ 	.word	0x00000000


	//----- nvinfo : EIATTR_CBANK_PARAM_SIZE
	.align		4
.L_1040:
        /*006c*/ 	.byte	0x03, 0x19
        /*006e*/ 	.short	0x001c


	//----- nvinfo : EIATTR_PARAM_CBANK
	.align		4
        /*0070*/ 	.byte	0x04, 0x0a
        /*0072*/ 	.short	(.L_1042 - .L_1041)
	.align		4
.L_1041:
        /*0074*/ 	.word	index@(.nv.constant0.ntt_bfield)
        /*0078*/ 	.short	0x0210
        /*007a*/ 	.short	0x001c


	//----- nvinfo : EIATTR_SW_WAR
	.align		4
.L_1042:
        /*007c*/ 	.byte	0x04, 0x36
        /*007e*/ 	.short	(.L_1044 - .L_1043)
.L_1043:
        /*0080*/ 	.word	0x00000008
.L_1044:


//--------------------- .nv.info.log_derivative_scan_parallel --------------------------
	.section	.nv.info.log_derivative_scan_parallel,"",@"SHT_CUDA_INFO"
	.sectionflags	@""
	.align	4


	//----- nvinfo : EIATTR_CUDA_API_VERSION
	.align		4
        /*0000*/ 	.byte	0x04, 0x37
        /*0002*/ 	.short	(.L_1046 - .L_1045)
.L_1045:
        /*0004*/ 	.word	0x00000082


	//----- nvinfo : EIATTR_KPARAM_INFO
	.align		4
.L_1046:
        /*0008*/ 	.byte	0x04, 0x17
        /*000a*/ 	.short	(.L_1048 - .L_1047)
.L_1047:
        /*000c*/ 	.word	0x00000000
        /*0010*/ 	.short	0x0005
        /*0012*/ 	.short	0x0024
        /*0014*/ 	.byte	0x00, 0xf0, 0x11, 0x00


	//----- nvinfo : EIATTR_KPARAM_INFO
	.align		4
.L_1048:
        /*0018*/ 	.byte	0x04, 0x17
        /*001a*/ 	.short	(.L_1050 - .L_1049)
.L_1049:
        /*001c*/ 	.word	0x00000000
        /*0020*/ 	.short	0x0004
        /*0022*/ 	.short	0x0020
        /*0024*/ 	.byte	0x00, 0xf0, 0x11, 0x00


	//----- nvinfo : EIATTR_KPARAM_INFO
	.align		4
.L_1050:
        /*0028*/ 	.byte	0x04, 0x17
        /*002a*/ 	.short	(.L_1052 - .L_1051)
.L_1051:
        /*002c*/ 	.word	0x00000000
        /*0030*/ 	.short	0x0003
        /*0032*/ 	.short	0x0018
        /*0034*/ 	.byte	0x00, 0xf0, 0x21, 0x00


	//----- nvinfo : EIATTR_KPARAM_INFO
	.align		4
.L_1052:
        /*0038*/ 	.byte	0x04, 0x17
        /*003a*/ 	.short	(.L_1054 - .L_1053)
.L_1053:
        /*003c*/ 	.word	0x00000000
        /*0040*/ 	.short	0x0002
        /*0042*/ 	.short	0x0010
        /*0044*/ 	.byte	0x00, 0xf0, 0x21, 0x00


	//----- nvinfo : EIATTR_KPARAM_INFO
	.align		4
.L_1054:
        /*0048*/ 	.byte	0x04, 0x17
        /*004a*/ 	.short	(.L_1056 - .L_1055)
.L_1055:
        /*004c*/ 	.word	0x00000000
        /*0050*/ 	.short	0x0001
        /*0052*/ 	.short	0x0008
        /*0054*/ 	.byte	0x00, 0xf0, 0x21, 0x00


	//----- nvinfo : EIATTR_KPARAM_INFO
	.align		4
.L_1056:
        /*0058*/ 	.byte	0x04, 0x17
        /*005a*/ 	.short	(.L_1058 - .L_1057)
.L_1057:
        /*005c*/ 	.word	0x00000000
        /*0060*/ 	.short	0x0000
        /*0062*/ 	.short	0x0000
        /*0064*/ 	.byte	0x00, 0xf0, 0x21, 0x00


	//----- nvinfo : EIATTR_SPARSE_MMA_MASK
	.align		4
.L_1058:
        /*0068*/ 	.byte	0x03, 0x50
        /*006a*/ 	.short	0x0000


	//----- nvinfo : EIATTR_MAXREG_COUNT
	.align		4
        /*006c*/ 	.byte	0x03, 0x1b
        /*006e*/ 	.short	0x00ff


	//----- nvinfo : EIATTR_NUM_BARRIERS
	.align		4
        /*0070*/ 	.byte	0x02, 0x4c
        /*0072*/ 	.byte	0x01
	.zero		1


	//----- nvinfo : EIATTR_MERCURY_ISA_VERSION
	.align		4
        /*0074*/ 	.byte	0x03, 0x5f
        /*0076*/ 	.short	0x0101


	//----- nvinfo : EIATTR_EXIT_INSTR_OFFSETS
	.align		4
        /*0078*/ 	.byte	0x04, 0x1c
        /*007a*/ 	.short	(.L_1060 - .L_1059)


	//   ....[0]....
.L_1059:
        /*007c*/ 	.word	0x0000ce20


	//   ....[1]....
        /*0080*/ 	.word	0x0000d0e0


	//----- nvinfo : EIATTR_CRS_STACK_SIZE
	.align		4
.L_1060:
        /*0084*/ 	.byte	0x04, 0x1e
        /*0086*/ 	.short	(.L_1062 - .L_1061)
.L_1061:
        /*0088*/ 	.word	0x00000000


	//----- nvinfo : EIATTR_CBANK_PARAM_SIZE
	.align		4
.L_1062:
        /*008c*/ 	.byte	0x03, 0x19
        /*008e*/ 	.short	0x0028


	//----- nvinfo : EIATTR_PARAM_CBANK
	.align		4
        /*0090*/ 	.byte	0x04, 0x0a
        /*0092*/ 	.short	(.L_1064 - .L_1063)
	.align		4
.L_1063:
        /*0094*/ 	.word	index@(.nv.constant0.log_derivative_scan_parallel)
        /*0098*/ 	.short	0x0210
        /*009a*/ 	.short	0x0028


	//----- nvinfo : EIATTR_SW_WAR
	.align		4
.L_1064:
        /*009c*/ 	.byte	0x04, 0x36
        /*009e*/ 	.short	(.L_1066 - .L_1065)
.L_1065:
        /*00a0*/ 	.word	0x00000008
.L_1066:


//--------------------- .nv.info.running_evaluation_scan_parallel --------------------------
	.section	.nv.info.running_evaluation_scan_parallel,"",@"SHT_CUDA_INFO"
	.sectionflags	@""
	.align	4


	//----- nvinfo : EIATTR_CUDA_API_VERSION
	.align		4
        /*0000*/ 	.byte	0x04, 0x37
        /*0002*/ 	.short	(.L_1068 - .L_1067)
.L_1067:
        /*0004*/ 	.word	0x00000082


	//----- nvinfo : EIATTR_KPARAM_INFO
	.align		4
.L_1068:
        /*0008*/ 	.byte	0x04, 0x17
        /*000a*/ 	.short	(.L_1070 - .L_1069)
.L_1069:
        /*000c*/ 	.word	0x00000000
        /*0010*/ 	.short	0x0004
        /*0012*/ 	.short	0x001c
        /*0014*/ 	.byte	0x00, 0xf0, 0x11, 0x00


	//----- nvinfo : EIATTR_KPARAM_INFO
	.align		4
.L_1070:
        /*0018*/ 	.byte	0x04, 0x17
        /*001a*/ 	.short	(.L_1072 - .L_1071)
.L_1071:
        /*001c*/ 	.word	0x00000000
        /*0020*/ 	.short	0x0003
        /*0022*/ 	.short	0x0018
        /*0024*/ 	.byte	0x00, 0xf0, 0x11, 0x00


	//----- nvinfo : EIATTR_KPARAM_INFO
	.align		4
.L_1072:
        /*0028*/ 	.byte	0x04, 0x17
        /*002a*/ 	.short	(.L_1074 - .L_1073)
.L_1073:
        /*002c*/ 	.word	0x00000000
        /*0030*/ 	.short	0x0002
        /*0032*/ 	.short	0x0010
        /*0034*/ 	.byte	0x00, 0xf0, 0x21, 0x00


	//----- nvinfo : EIATTR_KPARAM_INFO
	.align		4
.L_1074:
        /*0038*/ 	.byte	0x04, 0x17
        /*003a*/ 	.short	(.L_1076 - .L_1075)
.L_1075:
        /*003c*/ 	.word	0x00000000
        /*0040*/ 	.short	0x0001
        /*0042*/ 	.short	0x0008
        /*0044*/ 	.byte	0x00, 0xf0, 0x21, 0x00


	//----- nvinfo : EIATTR_KPARAM_INFO
	.align		4
.L_1076:
        /*0048*/ 	.byte	0x04, 0x17
        /*004a*/ 	.short	(.L_1078 - .L_1077)
.L_1077:
        /*004c*/ 	.word	0x00000000
        /*0050*/ 	.short	0x0000
        /*0052*/ 	.short	0x0000
        /*0054*/ 	.byte	0x00, 0xf0, 0x21, 0x00


	//----- nvinfo : EIATTR_SPARSE_MMA_MASK
	.align		4
.L_1078:
        /*0058*/ 	.byte	0x03, 0x50
        /*005a*/ 	.short	0x0000


	//----- nvinfo : EIATTR_MAXREG_COUNT
	.align		4
        /*005c*/ 	.byte	0x03, 0x1b
        /*005e*/ 	.short	0x00ff


	//----- nvinfo : EIATTR_NUM_BARRIERS
	.align		4
        /*0060*/ 	.byte	0x02, 0x4c
        /*0062*/ 	.byte	0x01
	.zero		1


	//----- nvinfo : EIATTR_MERCURY_ISA_VERSION
	.align		4
        /*0064*/ 	.byte	0x03, 0x5f
        /*0066*/ 	.short	0x0101


	//----- nvinfo : EIATTR_EXIT_INSTR_OFFSETS
	.align		4
        /*0068*/ 	.byte	0x04, 0x1c
        /*006a*/ 	.short	(.L_1080 - .L_1079)


	//   ....[0]....
.L_1079:
        /*006c*/ 	.word	0x00004dd0


	//   ....[1]....
        /*0070*/ 	.word	0x00007b60


	//----- nvinfo : EIATTR_CRS_STACK_SIZE
	.align		4
.L_1080:
        /*0074*/ 	.byte	0x04, 0x1e
        /*0076*/ 	.short	(.L_1082 - .L_1081)
.L_1081:
        /*0078*/ 	.word	0x00000000


	//----- nvinfo : EIATTR_CBANK_PARAM_SIZE
	.align		4
.L_1082:
        /*007c*/ 	.byte	0x03, 0x19
        /*007e*/ 	.short	0x0020


	//----- nvinfo : EIATTR_PARAM_CBANK
	.align		4
        /*0080*/ 	.byte	0x04, 0x0a
        /*0082*/ 	.short	(.L_1084 - .L_1083)
	.align		4
.L_1083:
        /*0084*/ 	.word	index@(.nv.constant0.running_evaluation_scan_parallel)
        /*0088*/ 	.short	0x0210
        /*008a*/ 	.short	0x0020


	//----- nvinfo : EIATTR_SW_WAR
	.align		4
.L_1084:
        /*008c*/ 	.byte	0x04, 0x36
        /*008e*/ 	.short	(.L_1086 - .L_1085)
.L_1085:
        /*0090*/ 	.word	0x00000008
.L_1086:


//--------------------- .nv.info.log_derivative_scan --------------------------
	.section	.nv.info.log_derivative_scan,"",@"SHT_CUDA_INFO"
	.sectionflags	@""
	.align	4


	//----- nvinfo : EIATTR_CUDA_API_VERSION
	.align		4
        /*0000*/ 	.byte	0x04, 0x37
        /*0002*/ 	.short	(.L_1088 - .L_1087)
.L_1087:
        /*0004*/ 	.word	0x00000082


	//----- nvinfo : EIATTR_KPARAM_INFO
	.align		4
.L_1088:
        /*0008*/ 	.byte	0x04, 0x17
        /*000a*/ 	.short	(.L_1090 - .L_1089)
.L_1089:
        /*000c*/ 	.word	0x00000000
        /*0010*/ 	.short	0x0005
        /*0012*/ 	.short	0x0024
        /*0014*/ 	.byte	0x00, 0xf0, 0x11, 0x00


	//----- nvinfo : EIATTR_KPARAM_INFO
	.align		4
.L_1090:
        /*0018*/ 	.byte	0x04, 0x17
        /*001a*/ 	.short	(.L_1092 - .L_1091)
.L_1091:
        /*001c*/ 	.word	0x00000000
        /*0020*/ 	.short	0x0004
        /*0022*/ 	.short	0x0020
        /*0024*/ 	.byte	0x00, 0xf0, 0x11, 0x00


	//----- nvinfo : EIATTR_KPARAM_INFO
	.align		4
.L_1092:
        /*0028*/ 	.byte	0x04, 0x17
        /*002a*/ 	.short	(.L_1094 - .L_1093)
.L_1093:
        /*002c*/ 	.word	0x00000000
        /*0030*/ 	.short	0x0003
        /*0032*/ 	.short	0x0018
        /*0034*/ 	.byte	0x00, 0xf0, 0x21, 0x00


	//----- nvinfo : EIATTR_KPARAM_INFO
	.align		4
.L_1094:
        /*0038*/ 	.byte	0x04, 0x17
        /*003a*/ 	.short	(.L_1096 - .L_1095)
.L_1095:
        /*003c*/ 	.word	0x00000000
        /*0040*/ 	.short	0x0002
        /*0042*/ 	.short	0x0010
        /*0044*/ 	.byte	0x00, 0xf0, 0x21, 0x00


	//----- nvinfo : EIATTR_KPARAM_INFO
	.align		4
.L_1096:
        /*0048*/ 	.byte	0x04, 0x17
        /*004a*/ 	.short	(.L_1098 - .L_1097)
.L_1097:
        /*004c*/ 	.word	0x00000000
        /*0050*/ 	.short	0x0001
        /*0052*/ 	.short	0x0008
        /*0054*/ 	.byte	0x00, 0xf0, 0x21, 0x00


	//----- nvinfo : EIATTR_KPARAM_INFO
	.align		4
.L_1098:
        /*0058*/ 	.byte	0x04, 0x17
        /*005a*/ 	.short	(.L_1100 - .L_1099)
.L_1099:
        /*005c*/ 	.word	0x00000000
        /*0060*/ 	.short	0x0000
        /*0062*/ 	.short	0x0000
        /*0064*/ 	.byte	0x00, 0xf0, 0x21, 0x00


	//----- nvinfo : EIATTR_SPARSE_MMA_MASK
	.align		4
.L_1100:
        /*0068*/ 	.byte	0x03, 0x50
        /*006a*/ 	.short	0x0000


	//----- nvinfo : EIATTR_MAXREG_COUNT
	.align		4
        /*006c*/ 	.byte	0x03, 0x1b
        /*006e*/ 	.short	0x00ff


	//----- nvinfo : EIATTR_MERCURY_ISA_VERSION
	.align		4
        /*0070*/ 	.byte	0x03, 0x5f
        /*0072*/ 	.short	0x0101


	//----- nvinfo : EIATTR_EXIT_INSTR_OFFSETS
	.align		4
        /*0074*/ 	.byte	0x04, 0x1c
        /*0076*/ 	.short	(.L_1102 - .L_1101)


	//   ....[0]....
.L_1101:
        /*0078*/ 	.word	0x00000040


	//   ....[1]....
        /*007c*/ 	.word	0x00000070


	//   ....[2]....
        /*0080*/ 	.word	0x0000cb80


	//----- nvinfo : EIATTR_CBANK_PARAM_SIZE
	.align		4
.L_1102:
        /*0084*/ 	.byte	0x03, 0x19
        /*0086*/ 	.short	0x0028


	//----- nvinfo : EIATTR_PARAM_CBANK
	.align		4
        /*0088*/ 	.byte	0x04, 0x0a
        /*008a*/ 	.short	(.L_1104 - .L_1103)
	.align		4
.L_1103:
        /*008c*/ 	.word	index@(.nv.constant0.log_derivative_scan)
        /*0090*/ 	.short	0x0210
        /*0092*/ 	.short	0x0028


	//----- nvinfo : EIATTR_SW_WAR
	.align		4
.L_1104:
        /*0094*/ 	.byte	0x04, 0x36
        /*0096*/ 	.short	(.L_1106 - .L_1105)
.L_1105:
        /*0098*/ 	.word	0x00000008
.L_1106:


//--------------------- .nv.info.batch_inversion  --------------------------
	.section	.nv.info.batch_inversion,"",@"SHT_CUDA_INFO"
	.sectionflags	@""
	.align	4


	//----- nvinfo : EIATTR_CUDA_API_VERSION
	.align		4
        /*0000*/ 	.byte	0x04, 0x37
        /*0002*/ 	.short	(.L_1108 - .L_1107)
.L_1107:
        /*0004*/ 	.word	0x00000082


	//----- nvinfo : EIATTR_KPARAM_INFO
	.align		4
.L_1108:
        /*0008*/ 	.byte	0x04, 0x17
        /*000a*/ 	.short	(.L_1110 - .L_1109)
.L_1109:
        /*000c*/ 	.word	0x00000000
        /*0010*/ 	.short	0x0002
        /*0012*/ 	.short	0x0010
        /*0014*/ 	.byte	0x00, 0xf0, 0x11, 0x00


	//----- nvinfo : EIATTR_KPARAM_INFO
	.align		4
.L_1110:
        /*0018*/ 	.byte	0x04, 0x17
        /*001a*/ 	.short	(.L_1112 - .L_1111)
.L_1111:
        /*001c*/ 	.word	0x00000000
        /*0020*/ 	.short	0x0001
        /*0022*/ 	.short	0x0008
        /*0024*/ 	.byte	0x00, 0xf0, 0x21, 0x00


	//----- nvinfo : EIATTR_KPARAM_INFO
	.align		4
.L_1112:
        /*0028*/ 	.byte	0x04, 0x17
        /*002a*/ 	.short	(.L_1114 - .L_1113)
.L_1113:
        /*002c*/ 	.word	0x00000000
        /*0030*/ 	.short	0x0000
        /*0032*/ 	.short	0x0000
        /*0034*/ 	.byte	0x00, 0xf0, 0x21, 0x00


	//----- nvinfo : EIATTR_SPARSE_MMA_MASK
	.align		4
.L_1114:
        /*0038*/ 	.byte	0x03, 0x50
        /*003a*/ 	.short	0x0000


	//----- nvinfo : EIATTR_MAXREG_COUNT
	.align		4
        /*003c*/ 	.byte	0x03, 0x1b
        /*003e*/ 	.short	0x00ff


	//----- nvinfo : EIATTR_MERCURY_ISA_VERSION
	.align		4
        /*0040*/ 	.byte	0x03, 0x5f
        /*0042*/ 	.short	0x0101


	//----- nvinfo : EIATTR_EXIT_INSTR_OFFSETS
	.align		4
        /*0044*/ 	.byte	0x04, 0x1c
        /*0046*/ 	.short	(.L_1116 - .L_1115)


	//   ....[0]....
.L_1115:
        /*0048*/ 	.word	0x00000070


	//   ....[1]....
        /*004c*/ 	.word	0x000065e0


	//----- nvinfo : EIATTR_CRS_STACK_SIZE
	.align		4
.L_1116:
        /*0050*/ 	.byte	0x04, 0x1e
        /*0052*/ 	.short	(.L_1118 - .L_1117)
.L_1117:
        /*0054*/ 	.word	0x00000000


	//----- nvinfo : EIATTR_CBANK_PARAM_SIZE
	.align		4
.L_1118:
        /*0058*/ 	.byte	0x03, 0x19
        /*005a*/ 	.short	0x0014


	//----- nvinfo : EIATTR_PARAM_CBANK
	.align		4
        /*005c*/ 	.byte	0x04, 0x0a
        /*005e*/ 	.short	(.L_1120 - .L_1119)
	.align		4
.L_1119:
        /*0060*/ 	.word	index@(.nv.constant0.batch_inversion)
        /*0064*/ 	.short	0x0210
        /*0066*/ 	.short	0x0014


	//----- nvinfo : EIATTR_SW_WAR
	.align		4
.L_1120:
        /*0068*/ 	.byte	0x04, 0x36
        /*006a*/ 	.short	(.L_1122 - .L_1121)
.L_1121:
        /*006c*/ 	.word	0x00000008
.L_1122:


//--------------------- .nv.info.running_evaluation_scan --------------------------
	.section	.nv.info.running_evaluation_scan,"",@"SHT_CUDA_INFO"
	.sectionflags	@""
	.align	4


	//----- nvinfo : EIATTR_CUDA_API_VERSION
	.align		4
        /*0000*/ 	.byte	0x04, 0x37
        /*0002*/ 	.short	(.L_1124 - .L_1123)
.L_1123:
        /*0004*/ 	.word	0x00000082


	//----- nvinfo : EIATTR_KPARAM_INFO
	.align		4
.L_1124:
        /*0008*/ 	.byte	0x04, 0x17
        /*000a*/ 	.short	(.L_1126 - .L_1125)
.L_1125:
        /*000c*/ 	.word	0x00000000
        /*0010*/ 	.short	0x0004
        /*0012*/ 	.short	0x001c
        /*0014*/ 	.byte	0x00, 0xf0, 0x11, 0x00


	//----- nvinfo : EIATTR_KPARAM_INFO
	.align		4
.L_1126:
        /*0018*/ 	.byte	0x04, 0x17
        /*001a*/ 	.short	(.L_1128 - .L_1127)
.L_1127:
        /*001c*/ 	.word	0x00000000
        /*0020*/ 	.short	0x0003
        /*0022*/ 	.short	0x0018
        /*0024*/ 	.byte	0x00, 0xf0, 0x11, 0x00


	//----- nvinfo : EIATTR_KPARAM_INFO
	.align		4
.L_1128:
        /*0028*/ 	.byte	0x04, 0x17
        /*002a*/ 	.short	(.L_1130 - .L_1129)
.L_1129:
        /*002c*/ 	.word	0x00000000
        /*0030*/ 	.short	0x0002
        /*0032*/ 	.short	0x0010
        /*0034*/ 	.byte	0x00, 0xf0, 0x21, 0x00


	//----- nvinfo : EIATTR_KPARAM_INFO
	.align		4
.L_1130:
        /*0038*/ 	.byte	0x04, 0x17
        /*003a*/ 	.short	(.L_1132 - .L_1131)
.L_1131:
        /*003c*/ 	.word	0x00000000
        /*0040*/ 	.short	0x0001
        /*0042*/ 	.short	0x0008
        /*0044*/ 	.byte	0x00, 0xf0, 0x21, 0x00


	//----- nvinfo : EIATTR_KPARAM_INFO
	.align		4
.L_1132:
        /*0048*/ 	.byte	0x04, 0x17
        /*004a*/ 	.short	(.L_1134 - .L_1133)
.L_1133:
        /*004c*/ 	.word	0x00000000
        /*0050*/ 	.short	0x0000
        /*0052*/ 	.short	0x0000
        /*0054*/ 	.byte	0x00, 0xf0, 0x21, 0x00


	//----- nvinfo : EIATTR_SPARSE_MMA_MASK
	.align		4
.L_1134:
        /*0058*/ 	.byte	0x03, 0x50
        /*005a*/ 	.short	0x0000


	//----- nvinfo : EIATTR_MAXREG_COUNT
	.align		4
        /*005c*/ 	.byte	0x03, 0x1b
        /*005e*/ 	.short	0x00ff


	//----- nvinfo : EIATTR_MERCURY_ISA_VERSION
	.align		4
        /*0060*/ 	.byte	0x03, 0x5f
        /*0062*/ 	.short	0x0101


	//----- nvinfo : EIATTR_EXIT_INSTR_OFFSETS
	.align		4
        /*0064*/ 	.byte	0x04, 0x1c
        /*0066*/ 	.short	(.L_1136 - .L_1135)


	//   ....[0]....
.L_1135:
        /*0068*/ 	.word	0x00000040


	//   ....[1]....
        /*006c*/ 	.word	0x00000110


	//   ....[2]....
        /*0070*/ 	.word	0x000014c0


	//----- nvinfo : EIATTR_CBANK_PARAM_SIZE
	.align		4
.L_1136:
        /*0074*/ 	.byte	0x03, 0x19
        /*0076*/ 	.short	0x0020


	//----- nvinfo : EIATTR_PARAM_CBANK
	.align		4
        /*0078*/ 	.byte	0x04, 0x0a
        /*007a*/ 	.short	(.L_1138 - .L_1137)
	.align		4
.L_1137:
        /*007c*/ 	.word	index@(.nv.constant0.running_evaluation_scan)
        /*0080*/ 	.short	0x0210
        /*0082*/ 	.short	0x0020


	//----- nvinfo : EIATTR_SW_WAR
	.align		4
.L_1138:
        /*0084*/ 	.byte	0x04, 0x36
        /*0086*/ 	.short	(.L_1140 - .L_1139)
.L_1139:
        /*0088*/ 	.word	0x00000008
.L_1140:


//--------------------- .nv.callgraph             --------------------------
	.section	.nv.callgraph,"",@"SHT_CUDA_CALLGRAPH"
	.align	4
	.sectionentsize	8
	.align		4
        /*0000*/ 	.word	0x00000000
	.align		4
        /*0004*/ 	.word	0xffffffff
	.align		4
        /*0008*/ 	.word	index@(ntt_xfield_fused_coset_strided)
	.align		4
        /*000c*/ 	.word	index@(vprintf)
	.align		4
        /*0010*/ 	.word	index@(ntt_bfield_fused_coset_strided)
	.align		4
        /*0014*/ 	.word	index@(vprintf)
	.align		4
        /*0018*/ 	.word	index@(ntt_bfield_fused_coset_strided_old)
	.align		4
        /*001c*/ 	.word	index@(vprintf)
	.align		4
        /*0020*/ 	.word	0x00000000
	.align		4
        /*0024*/ 	.word	0xfffffffe
	.align		4
        /*0028*/ 	.word	0x00000000
	.align		4
        /*002c*/ 	.word	0xfffffffd
	.align		4
        /*0030*/ 	.word	0x00000000
	.align		4
        /*0034*/ 	.word	0xfffffffc


//--------------------- .nv.constant3             --------------------------
	.section	.nv.constant3,"a",@progbits
	.align	8
.nv.constant3:
	.type		LOOKUP_TABLE,@object
	.size		LOOKUP_TABLE,(ROUND_CONSTANTS - LOOKUP_TABLE)
LOOKUP_TABLE:
        /*0000*/ 	.byte	0x00, 0x07, 0x1a, 0x3f, 0x7c, 0xd7, 0x55, 0xfe, 0xd6, 0xe4, 0x2d, 0xb9, 0x8c, 0xad, 0x21, 0xf0
        /* <DEDUP_REMOVED lines=15> */
	.type		ROUND_CONSTANTS,@object
	.size		ROUND_CONSTANTS,(.L_1 - ROUND_CONSTANTS)
ROUND_CONSTANTS:
        /* <DEDUP_REMOVED lines=40> */
.L_1:


//--------------------- .nv.constant4             --------------------------
	.section	.nv.constant4,"a",@progbits
	.align	8
	.align		8
.nv.constant4:
        /*0000*/ 	.dword	$str
	.align		8
        /*0008*/ 	.dword	$str$1
	.align		8
        /*0010*/ 	.dword	$str$2
	.align		8
        /*0018*/ 	.dword	$str$3
	.align		8
        /*0020*/ 	.dword	$str$4
	.align		8
        /*0028*/ 	.dword	vprintf


//--------------------- .text.copy_columns_xfield --------------------------
	.section	.text.copy_columns_xfield,"ax",@progbits
	.align	128
        .global         copy_columns_xfield
        .type           copy_columns_xfield,@function
        .size           copy_columns_xfield,(.L_x_942 - copy_columns_xfield)
        .other          copy_columns_xfield,@"STO_CUDA_ENTRY STV_DEFAULT"
copy_columns_xfield:
.text.copy_columns_xfield:
[----:B------:R-:W-:Y:S01]  /*0000*/  LDC R1, c[0x0][0x28] ;  /* 0x00000a00ff017b82 */ /* 0x000fe20000000800 */
[----:B------:R-:W0:Y:S01]  /*0010*/  S2R R2, SR_CTAID.X ;  /* 0x0000000000027919 */ /* 0x000e220000002500 */
[----:B------:R-:W-:Y:S01]  /*0020*/  ULDC.64 UR6, c[0x0][0x238] ;  /* 0x00008e0000067ab9 */ /* 0x000fe20000000a00 */
[----:B------:R-:W-:Y:S01]  /*0030*/  ULDC.64 UR4, c[0x0][0x230] ;  /* 0x00008c0000047ab9 */ /* 0x000fe20000000a00 */
[----:B------:R-:W-:Y:S01]  /*0040*/  ULDC.64 UR10, c[0x0][0x220] ;  /* 0x00008800000a7ab9 */ /* 0x000fe20000000a00 */
[----:B------:R-:W0:Y:S01]  /*0050*/  S2R R3, SR_TID.X ;  /* 0x0000000000037919 */ /* 0x000e220000002100 */
[----:B------:R-:W-:Y:S01]  /*0060*/  UIADD3 UR6, UP0, UR6, -UR4, URZ ;  /* 0x8000000406067290 */ /* 0x000fe2000ff1e03f */
[----:B------:R-:W-:-:S03]  /*0070*/  ULDC UR9, c[0x0][0x0] ;  /* 0x0000000000097ab9 */ /* 0x000fc60000000800 */
[----:B------:R-:W-:Y:S02]  /*0080*/  UIADD3.X UR7, UR7, ~UR5, URZ, UP0, !UPT ;  /* 0x8000000507077290 */ /* 0x000fe400087fe43f */
[----:B------:R-:W-:Y:S02]  /*0090*/  UIMAD.WIDE.U32 UR4, UR6, UR10, URZ ;  /* 0x0000000a060472a5 */ /* 0x000fe4000f8e003f */
[----:B------:R-:W-:-:S04]  /*00a0*/  UIMAD UR8, UR7, UR10, URZ ;  /* 0x0000000a070872a4 */ /* 0x000fc8000f8e023f */
[----:B------:R-:W-:-:S04]  /*00b0*/  UIMAD UR8, UR6, UR11, UR8 ;  /* 0x0000000b060872a4 */ /* 0x000fc8000f8e0208 */
[----:B------:R-:W-:-:S06]  /*00c0*/  UIADD3 UR5, UR5, UR8, URZ ;  /* 0x0000000805057290 */ /* 0x000fcc000fffe03f */
[----:B------:R-:W-:Y:S01]  /*00d0*/  MOV R0, UR5 ;  /* 0x0000000500007c02 */ /* 0x000fe20008000f00 */
[----:B0-----:R-:W-:-:S05]  /*00e0*/  IMAD R2, R2, UR9, R3 ;  /* 0x0000000902027c24 */ /* 0x001fca000f8e0203 */
[----:B------:R-:W-:-:S04]  /*00f0*/  ISETP.LT.U32.AND P0, PT, R2, UR4, PT ;  /* 0x0000000402007c0c */ /* 0x000fc8000bf01070 */
[----:B------:R-:W-:-:S13]  /*0100*/  ISETP.GT.U32.AND.EX P0, PT, R0, RZ, PT, P0 ;  /* 0x000000ff0000720c */ /* 0x000fda0003f04100 */
[----:B------:R-:W-:Y:S05]  /*0110*/  @!P0 EXIT ;  /* 0x000000000000894d */ /* 0x000fea0003800000 */
[----:B------:R-:W-:Y:S01]  /*0120*/  ISETP.NE.U32.AND P0, PT, RZ, UR7, PT ;  /* 0x00000007ff007c0c */ /* 0x000fe2000bf05070 */
[----:B------:R-:W-:-:S12]  /*0130*/  ULDC.64 UR8, c[0x0][0x208] ;  /* 0x0000820000087ab9 */ /* 0x000fd80000000a00 */
[----:B------:R-:W-:Y:S05]  /*0140*/  @!P0 BRA `(.L_x_0) ;  /* 0x0000000000348947 */ /* 0x000fea0003800000 */
[----:B------:R-:W-:-:S07]  /*0150*/  MOV R0, 0x170 ;  /* 0x0000017000007802 */ /* 0x000fce0000000f00 */
[----:B------:R-:W-:Y:S05]  /*0160*/  CALL.REL.NOINC `($__internal_0_$__cuda_sm20_div_u64) ;  /* 0x0000000000e07944 */ /* 0x000fea0003c00000 */
[----:B------:R-:W-:Y:S01]  /*0170*/  IADD3 R5, P0, RZ, -R6, RZ ;  /* 0x80000006ff057210 */ /* 0x000fe20007f1e0ff */
[----:B------:R-:W-:-:S03]  /*0180*/  IMAD.MOV.U32 R3, RZ, RZ, RZ ;  /* 0x000000ffff037224 */ /* 0x000fc600078e00ff */
[----:B------:R-:W-:Y:S01]  /*0190*/  IADD3.X R0, RZ, ~R7, RZ, P0, !PT ;  /* 0x80000007ff007210 */ /* 0x000fe200007fe4ff */
[----:B------:R-:W-:-:S04]  /*01a0*/  IMAD.WIDE.U32 R2, R5, UR6, R2 ;  /* 0x0000000605027c25 */ /* 0x000fc8000f8e0002 */
[----:B------:R-:W-:-:S04]  /*01b0*/  IMAD R0, R0, UR6, RZ ;  /* 0x0000000600007c24 */ /* 0x000fc8000f8e02ff */
[----:B------:R-:W-:Y:S01]  /*01c0*/  IMAD R5, R5, UR7, R0 ;  /* 0x0000000705057c24 */ /* 0x000fe2000f8e0200 */
[----:B------:R-:W-:Y:S02]  /*01d0*/  MOV R0, R2 ;  /* 0x0000000200007202 */ /* 0x000fe40000000f00 */
[----:B------:R-:W-:Y:S01]  /*01e0*/  MOV R2, R6 ;  /* 0x0000000600027202 */ /* 0x000fe20000000f00 */
[----:B------:R-:W-:Y:S02]  /*01f0*/  IMAD.IADD R8, R3, 0x1, R5 ;  /* 0x0000000103087824 */ /* 0x000fe400078e0205 */
[----:B------:R-:W-:Y:S01]  /*0200*/  IMAD.MOV.U32 R3, RZ, RZ, R7 ;  /* 0x000000ffff037224 */ /* 0x000fe200078e0007 */
[----:B------:R-:W-:Y:S06]  /*0210*/  BRA `(.L_x_1) ;  /* 0x00000000005c7947 */ /* 0x000fec0003800000 */
.L_x_0:
[----:B------:R-:W0:Y:S01]  /*0220*/  I2F.U32.RP R0, UR6 ;  /* 0x0000000600007d06 */ /* 0x000e220008209000 */
[----:B------:R-:W-:Y:S02]  /*0230*/  ISETP.NE.U32.AND P2, PT, RZ, UR6, PT ;  /* 0x00000006ff007c0c */ /* 0x000fe4000bf45070 */
[----:B------:R-:W-:-:S05]  /*0240*/  MOV R8, RZ ;  /* 0x000000ff00087202 */ /* 0x000fca0000000f00 */
[----:B0-----:R-:W0:Y:S02]  /*0250*/  MUFU.RCP R0, R0 ;  /* 0x0000000000007308 */ /* 0x001e240000001000 */
[----:B0-----:R-:W-:-:S06]  /*0260*/  IADD3 R4, R0, 0xffffffe, RZ ;  /* 0x0ffffffe00047810 */ /* 0x001fcc0007ffe0ff */
[----:B------:R0:W1:Y:S02]  /*0270*/  F2I.FTZ.U32.TRUNC.NTZ R5, R4 ;  /* 0x0000000400057305 */ /* 0x000064000021f000 */
[----:B0-----:R-:W-:Y:S01]  /*0280*/  HFMA2.MMA R4, -RZ, RZ, 0, 0 ;  /* 0x00000000ff047435 */ /* 0x001fe200000001ff */
[----:B-1----:R-:W-:-:S04]  /*0290*/  IMAD.MOV R3, RZ, RZ, -R5 ;  /* 0x000000ffff037224 */ /* 0x002fc800078e0a05 */
[----:B------:R-:W-:-:S05]  /*02a0*/  IMAD R3, R3, UR6, RZ ;  /* 0x0000000603037c24 */ /* 0x000fca000f8e02ff */
[----:B------:R-:W-:-:S06]  /*02b0*/  IMAD.HI.U32 R5, R5, R3, R4 ;  /* 0x0000000305057227 */ /* 0x000fcc00078e0004 */
[----:B------:R-:W-:-:S04]  /*02c0*/  IMAD.HI.U32 R5, R5, R2, RZ ;  /* 0x0000000205057227 */ /* 0x000fc800078e00ff */
[----:B------:R-:W-:-:S04]  /*02d0*/  IMAD.MOV R3, RZ, RZ, -R5 ;  /* 0x000000ffff037224 */ /* 0x000fc800078e0a05 */
[----:B------:R-:W-:-:S05]  /*02e0*/  IMAD R3, R3, UR6, R2 ;  /* 0x0000000603037c24 */ /* 0x000fca000f8e0202 */
[----:B------:R-:W-:-:S13]  /*02f0*/  ISETP.GE.U32.AND P0, PT, R3, UR6, PT ;  /* 0x0000000603007c0c */ /* 0x000fda000bf06070 */
[----:B------:R-:W-:Y:S01]  /*0300*/  @P0 IADD3 R3, R3, -UR6, RZ ;  /* 0x8000000603030c10 */ /* 0x000fe2000fffe0ff */
[----:B------:R-:W-:-:S03]  /*0310*/  @P0 VIADD R5, R5, 0x1 ;  /* 0x0000000105050836 */ /* 0x000fc60000000000 */
[----:B------:R-:W-:-:S13]  /*0320*/  ISETP.GE.U32.AND P1, PT, R3, UR6, PT ;  /* 0x0000000603007c0c */ /* 0x000fda000bf26070 */
[----:B------:R-:W-:Y:S02]  /*0330*/  @P1 IADD3 R5, R5, 0x1, RZ ;  /* 0x0000000105051810 */ /* 0x000fe40007ffe0ff */
[----:B------:R-:W-:-:S05]  /*0340*/  @!P2 LOP3.LUT R5, RZ, UR6, RZ, 0x33, !PT ;  /* 0x00000006ff05ac12 */ /* 0x000fca000f8e33ff */
[----:B------:R-:W-:-:S04]  /*0350*/  IMAD.MOV R3, RZ, RZ, -R5 ;  /* 0x000000ffff037224 */ /* 0x000fc800078e0a05 */
[----:B------:R-:W-:Y:S01]  /*0360*/  IMAD R0, R3, UR6, R2 ;  /* 0x0000000603007c24 */ /* 0x000fe2000f8e0202 */
[----:B------:R-:W-:Y:S01]  /*0370*/  HFMA2.MMA R3, -RZ, RZ, 0, 0 ;  /* 0x00000000ff037435 */ /* 0x000fe200000001ff */
[----:B------:R-:W-:-:S10]  /*0380*/  IMAD.MOV.U32 R2, RZ, RZ, R5 ;  /* 0x000000ffff027224 */ /* 0x000fd400078e0005 */
.L_x_1:
[----:B------:R-:W0:Y:S01]  /*0390*/  LDC.64 R4, c[0x0][0x210] ;  /* 0x00008400ff047b82 */ /* 0x000e220000000a00 */
[----:B------:R-:W-:Y:S01]  /*03a0*/  ULDC.64 UR6, c[0x0][0x230] ;  /* 0x00008c0000067ab9 */ /* 0x000fe20000000a00 */
[----:B------:R-:W-:Y:S01]  /*03b0*/  ULDC.64 UR4, c[0x0][0x228] ;  /* 0x00008a0000047ab9 */ /* 0x000fe20000000a00 */
[----:B------:R-:W-:Y:S01]  /*03c0*/  IADD3 R6, P0, R0, UR6, RZ ;  /* 0x0000000600067c10 */ /* 0x000fe2000ff1e0ff */
[----:B------:R-:W-:-:S03]  /*03d0*/  IMAD R3, R3, UR4, RZ ;  /* 0x0000000403037c24 */ /* 0x000fc6000f8e02ff */
[----:B------:R-:W-:Y:S01]  /*03e0*/  IADD3.X R7, R8, UR7, RZ, P0, !PT ;  /* 0x0000000708077c10 */ /* 0x000fe200087fe4ff */
[C---:B------:R-:W-:Y:S01]  /*03f0*/  IMAD R3, R2.reuse, UR5, R3 ;  /* 0x0000000502037c24 */ /* 0x040fe2000f8e0203 */
[----:B------:R-:W1:Y:S01]  /*0400*/  LDC.64 R8, c[0x0][0x218] ;  /* 0x00008600ff087b82 */ /* 0x000e620000000a00 */
[----:B------:R-:W-:-:S04]  /*0410*/  IMAD.WIDE.U32 R6, R2, UR4, R6 ;  /* 0x0000000402067c25 */ /* 0x000fc8000f8e0006 */
[----:B------:R-:W-:-:S04]  /*0420*/  IMAD.IADD R0, R7, 0x1, R3 ;  /* 0x0000000107007824 */ /* 0x000fc800078e0203 */
[----:B------:R-:W-:Y:S02]  /*0430*/  IMAD R11, R0, 0x18, RZ ;  /* 0x00000018000b7824 */ /* 0x000fe400078e02ff */
[----:B0-----:R-:W-:-:S05]  /*0440*/  IMAD.WIDE.U32 R2, R6, 0x18, R4 ;  /* 0x0000001806027825 */ /* 0x001fca00078e0004 */
[----:B------:R-:W-:-:S05]  /*0450*/  IADD3 R3, R3, R11, RZ ;  /* 0x0000000b03037210 */ /* 0x000fca0007ffe0ff */
[----:B------:R-:W2:Y:S01]  /*0460*/  LDG.E.64 R4, desc[UR8][R2.64] ;  /* 0x0000000802047981 */ /* 0x000ea2000c1e1b00 */
[----:B-1----:R-:W-:-:S04]  /*0470*/  IMAD.WIDE.U32 R6, R6, 0x18, R8 ;  /* 0x0000001806067825 */ /* 0x002fc800078e0008 */
[----:B------:R-:W-:-:S05]  /*0480*/  IMAD.IADD R7, R11, 0x1, R7 ;  /* 0x000000010b077824 */ /* 0x000fca00078e0207 */
[----:B--2---:R-:W-:Y:S04]  /*0490*/  STG.E.64 desc[UR8][R6.64], R4 ;  /* 0x0000000406007986 */ /* 0x004fe8000c101b08 */
[----:B------:R-:W2:Y:S04]  /*04a0*/  LDG.E.64 R8, desc[UR8][R2.64+0x8] ;  /* 0x0000080802087981 */ /* 0x000ea8000c1e1b00 */
[----:B--2---:R-:W-:Y:S04]  /*04b0*/  STG.E.64 desc[UR8][R6.64+0x8], R8 ;  /* 0x0000080806007986 */ /* 0x004fe8000c101b08 */
[----:B------:R-:W2:Y:S04]  /*04c0*/  LDG.E.64 R10, desc[UR8][R2.64+0x10] ;  /* 0x00001008020a7981 */ /* 0x000ea8000c1e1b00 */
[----:B--2---:R-:W-:Y:S01]  /*04d0*/  STG.E.64 desc[UR8][R6.64+0x10], R10 ;  /* 0x0000100a06007986 */ /* 0x004fe2000c101b08 */
[----:B------:R-:W-:Y:S05]  /*04e0*/  EXIT ;  /* 0x000000000000794d */ /* 0x000fea0003800000 */
        .weak           $__internal_0_$__cuda_sm20_div_u64
        .type           $__internal_0_$__cuda_sm20_div_u64,@function
        .size           $__internal_0_$__cuda_sm20_div_u64,(.L_x_942 - $__internal_0_$__cuda_sm20_div_u64)
$__internal_0_$__cuda_sm20_div_u64:
[----:B------:R-:W-:Y:S01]  /*04f0*/  UMOV UR4, UR6 ;  /* 0x0000000600047c82 */ /* 0x000fe20008000000 */
[----:B------:R-:W-:Y:S02]  /*0500*/  UMOV UR5, UR7 ;  /* 0x0000000700057c82 */ /* 0x000fe40008000000 */
[----:B------:R-:W0:Y:S08]  /*0510*/  I2F.U64.RP R8, UR4 ;  /* 0x0000000400087d12 */ /* 0x000e300008309000 */
[----:B0-----:R-:W0:Y:S02]  /*0520*/  MUFU.RCP R8, R8 ;  /* 0x0000000800087308 */ /* 0x001e240000001000 */
[----:B0-----:R-:W-:-:S06]  /*0530*/  IADD3 R4, R8, 0x1ffffffe, RZ ;  /* 0x1ffffffe08047810 */ /* 0x001fcc0007ffe0ff */
[----:B------:R-:W0:Y:S02]  /*0540*/  F2I.U64.TRUNC R4, R4 ;  /* 0x0000000400047311 */ /* 0x000e24000020d800 */
[----:B0-----:R-:W-:-:S04]  /*0550*/  IMAD.WIDE.U32 R6, R4, UR6, RZ ;  /* 0x0000000604067c25 */ /* 0x001fc8000f8e00ff */
[----:B------:R-:W-:Y:S01]  /*0560*/  IMAD R7, R4, UR7, R7 ;  /* 0x0000000704077c24 */ /* 0x000fe2000f8e0207 */
[----:B------:R-:W-:-:S03]  /*0570*/  IADD3 R9, P0, RZ, -R6, RZ ;  /* 0x80000006ff097210 */ /* 0x000fc60007f1e0ff */
[----:B------:R-:W-:Y:S02]  /*0580*/  IMAD R7, R5, UR6, R7 ;  /* 0x0000000605077c24 */ /* 0x000fe4000f8e0207 */
[----:B------:R-:W-:-:S04]  /*0590*/  IMAD.HI.U32 R6, R4, R9, RZ ;  /* 0x0000000904067227 */ /* 0x000fc800078e00ff */
[----:B------:R-:W-:Y:S01]  /*05a0*/  IMAD.X R11, RZ, RZ, ~R7, P0 ;  /* 0x000000ffff0b7224 */ /* 0x000fe200000e0e07 */
[----:B------:R-:W-:-:S03]  /*05b0*/  MOV R7, R4 ;  /* 0x0000000400077202 */ /* 0x000fc60000000f00 */
[-C--:B------:R-:W-:Y:S02]  /*05c0*/  IMAD R13, R5, R11.reuse, RZ ;  /* 0x0000000b050d7224 */ /* 0x080fe400078e02ff */
[----:B------:R-:W-:-:S04]  /*05d0*/  IMAD.WIDE.U32 R6, P0, R4, R11, R6 ;  /* 0x0000000b04067225 */ /* 0x000fc80007800006 */
[----:B------:R-:W-:-:S04]  /*05e0*/  IMAD.HI.U32 R11, R5, R11, RZ ;  /* 0x0000000b050b7227 */ /* 0x000fc800078e00ff */
[----:B------:R-:W-:-:S05]  /*05f0*/  IMAD.HI.U32 R6, P1, R5, R9, R6 ;  /* 0x0000000905067227 */ /* 0x000fca0007820006 */
[----:B------:R-:W-:Y:S01]  /*0600*/  IADD3 R7, P2, R13, R6, RZ ;  /* 0x000000060d077210 */ /* 0x000fe20007f5e0ff */
[----:B------:R-:W-:-:S04]  /*0610*/  IMAD.X R6, R11, 0x1, R5, P0 ;  /* 0x000000010b067824 */ /* 0x000fc800000e0605 */
[----:B------:R-:W-:Y:S01]  /*0620*/  IMAD.WIDE.U32 R4, R7, UR6, RZ ;  /* 0x0000000607047c25 */ /* 0x000fe2000f8e00ff */
[----:B------:R-:W-:-:S03]  /*0630*/  IADD3.X R9, RZ, RZ, R6, P2, P1 ;  /* 0x000000ffff097210 */ /* 0x000fc600017e2406 */
[----:B------:R-:W-:Y:S01]  /*0640*/  IMAD R6, R7, UR7, R5 ;  /* 0x0000000707067c24 */ /* 0x000fe2000f8e0205 */
[----:B------:R-:W-:-:S03]  /*0650*/  IADD3 R5, P0, RZ, -R4, RZ ;  /* 0x80000004ff057210 */ /* 0x000fc60007f1e0ff */
[----:B------:R-:W-:Y:S02]  /*0660*/  IMAD R4, R9, UR6, R6 ;  /* 0x0000000609047c24 */ /* 0x000fe4000f8e0206 */
[----:B------:R-:W-:-:S03]  /*0670*/  IMAD.HI.U32 R6, R7, R5, RZ ;  /* 0x0000000507067227 */ /* 0x000fc600078e00ff */
[----:B------:R-:W-:-:S05]  /*0680*/  IADD3.X R4, RZ, ~R4, RZ, P0, !PT ;  /* 0x80000004ff047210 */ /* 0x000fca00007fe4ff */
[----:B------:R-:W-:-:S04]  /*0690*/  IMAD.WIDE.U32 R6, P0, R7, R4, R6 ;  /* 0x0000000407067225 */ /* 0x000fc80007800006 */
[C---:B------:R-:W-:Y:S02]  /*06a0*/  IMAD R8, R9.reuse, R4, RZ ;  /* 0x0000000409087224 */ /* 0x040fe400078e02ff */
[----:B------:R-:W-:Y:S01]  /*06b0*/  IMAD.HI.U32 R7, P1, R9, R5, R6 ;  /* 0x0000000509077227 */ /* 0x000fe20007820006 */
[----:B------:R-:W-:-:S03]  /*06c0*/  HFMA2.MMA R5, -RZ, RZ, 0, 0 ;  /* 0x00000000ff057435 */ /* 0x000fc600000001ff */
[----:B------:R-:W-:Y:S01]  /*06d0*/  IMAD.HI.U32 R6, R9, R4, RZ ;  /* 0x0000000409067227 */ /* 0x000fe200078e00ff */
[----:B------:R-:W-:-:S03]  /*06e0*/  IADD3 R7, P2, R8, R7, RZ ;  /* 0x0000000708077210 */ /* 0x000fc60007f5e0ff */
[----:B------:R-:W-:Y:S02]  /*06f0*/  IMAD.X R9, R6, 0x1, R9, P0 ;  /* 0x0000000106097824 */ /* 0x000fe400000e0609 */
[----:B------:R-:W-:-:S03]  /*0700*/  IMAD.HI.U32 R4, R7, R2, RZ ;  /* 0x0000000207047227 */ /* 0x000fc600078e00ff */
[----:B------:R-:W-:Y:S01]  /*0710*/  IADD3.X R9, RZ, RZ, R9, P2, P1 ;  /* 0x000000ffff097210 */ /* 0x000fe200017e2409 */
[----:B------:R-:W-:-:S04]  /*0720*/  IMAD.WIDE.U32 R4, RZ, R7, R4 ;  /* 0x00000007ff047225 */ /* 0x000fc800078e0004 */
[----:B------:R-:W-:-:S04]  /*0730*/  IMAD.HI.U32 R4, P0, R9, R2, R4 ;  /* 0x0000000209047227 */ /* 0x000fc80007800004 */
[----:B------:R-:W-:Y:S01]  /*0740*/  IMAD.X R6, RZ, RZ, RZ, P0 ;  /* 0x000000ffff067224 */ /* 0x000fe200000e06ff */
[----:B------:R-:W-:-:S04]  /*0750*/  IADD3 R7, P1, RZ, R4, RZ ;  /* 0x00000004ff077210 */ /* 0x000fc80007f3e0ff */
[----:B------:R-:W-:Y:S01]  /*0760*/  IADD3.X R6, RZ, R6, RZ, P1, !PT ;  /* 0x00000006ff067210 */ /* 0x000fe20000ffe4ff */
[----:B------:R-:W-:-:S04]  /*0770*/  IMAD.WIDE.U32 R4, R7, UR6, RZ ;  /* 0x0000000607047c25 */ /* 0x000fc8000f8e00ff */
[----:B------:R-:W-:Y:S01]  /*0780*/  IMAD R5, R7, UR7, R5 ;  /* 0x0000000707057c24 */ /* 0x000fe2000f8e0205 */
[----:B------:R-:W-:-:S03]  /*0790*/  IADD3 R11, P1, -R4, R2, RZ ;  /* 0x00000002040b7210 */ /* 0x000fc60007f3e1ff */
[----:B------:R-:W-:Y:S01]  /*07a0*/  IMAD R5, R6, UR6, R5 ;  /* 0x0000000606057c24 */ /* 0x000fe2000f8e0205 */
[C---:B------:R-:W-:Y:S02]  /*07b0*/  ISETP.GE.U32.AND P0, PT, R11.reuse, UR6, PT ;  /* 0x000000060b007c0c */ /* 0x040fe4000bf06070 */
[----:B------:R-:W-:Y:S01]  /*07c0*/  IADD3 R8, P2, R11, -UR6, RZ ;  /* 0x800000060b087c10 */ /* 0x000fe2000ff5e0ff */
[----:B------:R-:W-:Y:S01]  /*07d0*/  IMAD.X R13, RZ, RZ, ~R5, P1 ;  /* 0x000000ffff0d7224 */ /* 0x000fe200008e0e05 */
[----:B------:R-:W-:-:S04]  /*07e0*/  IADD3 R4, P1, R7, 0x1, RZ ;  /* 0x0000000107047810 */ /* 0x000fc80007f3e0ff */
[C---:B------:R-:W-:Y:S02]  /*07f0*/  ISETP.GE.U32.AND.EX P0, PT, R13.reuse, UR7, PT, P0 ;  /* 0x000000070d007c0c */ /* 0x040fe4000bf06100 */
[----:B------:R-:W-:Y:S02]  /*0800*/  IADD3.X R10, R13, ~UR7, RZ, P2, !PT ;  /* 0x800000070d0a7c10 */ /* 0x000fe400097fe4ff */
[----:B------:R-:W-:Y:S02]  /*0810*/  IADD3.X R9, RZ, R6, RZ, P1, !PT ;  /* 0x00000006ff097210 */ /* 0x000fe40000ffe4ff */
[----:B------:R-:W-:Y:S02]  /*0820*/  SEL R8, R8, R11, P0 ;  /* 0x0000000b08087207 */ /* 0x000fe40000000000 */
[----:B------:R-:W-:Y:S02]  /*0830*/  SEL R5, R4, R7, P0 ;  /* 0x0000000704057207 */ /* 0x000fe40000000000 */
[----:B------:R-:W-:-:S02]  /*0840*/  SEL R7, R10, R13, P0 ;  /* 0x0000000d0a077207 */ /* 0x000fc40000000000 */
[----:B------:R-:W-:Y:S02]  /*0850*/  SEL R4, R9, R6, P0 ;  /* 0x0000000609047207 */ /* 0x000fe40000000000 */
[----:B------:R-:W-:Y:S02]  /*0860*/  ISETP.GE.U32.AND P0, PT, R8, UR6, PT ;  /* 0x0000000608007c0c */ /* 0x000fe4000bf06070 */
[----:B------:R-:W-:Y:S02]  /*0870*/  IADD3 R6, P2, R5, 0x1, RZ ;  /* 0x0000000105067810 */ /* 0x000fe40007f5e0ff */
[----:B------:R-:W-:Y:S02]  /*0880*/  ISETP.GE.U32.AND.EX P0, PT, R7, UR7, PT, P0 ;  /* 0x0000000707007c0c */ /* 0x000fe4000bf06100 */
[----:B------:R-:W-:Y:S01]  /*0890*/  ISETP.NE.U32.AND P1, PT, RZ, UR6, PT ;  /* 0x00000006ff007c0c */ /* 0x000fe2000bf25070 */
[----:B------:R-:W-:Y:S01]  /*08a0*/  IMAD.X R7, RZ, RZ, R4, P2 ;  /* 0x000000ffff077224 */ /* 0x000fe200010e0604 */
[----:B------:R-:W-:Y:S01]  /*08b0*/  SEL R6, R6, R5, P0 ;  /* 0x0000000506067207 */ /* 0x000fe20000000000 */
[----:B------:R-:W-:Y:S01]  /*08c0*/  IMAD.MOV.U32 R5, RZ, RZ, 0x0 ;  /* 0x00000000ff057424 */ /* 0x000fe200078e00ff */
[----:B------:R-:W-:-:S02]  /*08d0*/  ISETP.NE.AND.EX P1, PT, RZ, UR7, PT, P1 ;  /* 0x00000007ff007c0c */ /* 0x000fc4000bf25310 */
[----:B------:R-:W-:Y:S02]  /*08e0*/  SEL R7, R7, R4, P0 ;  /* 0x0000000407077207 */ /* 0x000fe40000000000 */
[----:B------:R-:W-:Y:S02]  /*08f0*/  MOV R4, R0 ;  /* 0x0000000000047202 */ /* 0x000fe40000000f00 */
[----:B------:R-:W-:Y:S02]  /*0900*/  SEL R6, R6, 0xffffffff, P1 ;  /* 0xffffffff06067807 */ /* 0x000fe40000800000 */
[----:B------:R-:W-:Y:S01]  /*0910*/  SEL R7, R7, 0xffffffff, P1 ;  /* 0xffffffff07077807 */ /* 0x000fe20000800000 */
[----:B------:R-:W-:Y:S06]  /*0920*/  RET.REL.NODEC R4 `(copy_columns_xfield) ;  /* 0xfffffff404b47950 */ /* 0x000fec0003c3ffff */
.L_x_2:
[----:B------:R-:W-:-:S00]  /*0930*/  BRA `(.L_x_2) ;  /* 0xfffffffc00fc7947 */ /* 0x000fc0000383ffff */
[----:B------:R-:W-:-:S00]  /*0940*/  NOP ;  /* 0x0000000000007918 */ /* 0x000fc00000000000 */
        /* <DEDUP_REMOVED lines=11> */
.L_x_942:


//--------------------- .text.copy_columns_bfield --------------------------
	.section	.text.copy_columns_bfield,"ax",@progbits
	.align	128
        .global         copy_columns_bfield
        .type           copy_columns_bfield,@function
        .size           copy_columns_bfield,(.L_x_943 - copy_columns_bfield)
        .other          copy_columns_bfield,@"STO_CUDA_ENTRY STV_DEFAULT"
copy_columns_bfield:
.text.copy_columns_bfield:
[----:B------:R-:W-:Y:S01]  /*0000*/  LDC R1, c[0x0][0x28] ;  /* 0x00000a00ff017b82 */ /* 0x000fe20000000800 */
[----:B------:R-:W0:Y:S07]  /*0010*/  S2R R3, SR_TID.X ;  /* 0x0000000000037919 */ /* 0x000e2e0000002100 */
[----:B------:R-:W0:Y:S01]  /*0020*/  S2UR UR9, SR_CTAID.X ;  /* 0x00000000000979c3 */ /* 0x000e220000002500 */
[----:B------:R-:W-:Y:S01]  /*0030*/  ULDC.64 UR6, c[0x0][0x238] ;  /* 0x00008e0000067ab9 */ /* 0x000fe20000000a00 */
[----:B------:R-:W-:Y:S01]  /*0040*/  ULDC.64 UR4, c[0x0][0x230] ;  /* 0x00008c0000047ab9 */ /* 0x000fe20000000a00 */
[----:B------:R-:W-:Y:S01]  /*0050*/  ULDC.64 UR10, c[0x0][0x220] ;  /* 0x00008800000a7ab9 */ /* 0x000fe20000000a00 */
[----:B------:R-:W-:-:S04]  /*0060*/  UIADD3 UR6, UP0, UR6, -UR4, URZ ;  /* 0x8000000406067290 */ /* 0x000fc8000ff1e03f */
[----:B------:R-:W0:Y:S01]  /*0070*/  LDC R2, c[0x0][RZ] ;  /* 0x00000000ff027b82 */ /* 0x000e220000000800 */
[----:B------:R-:W-:Y:S02]  /*0080*/  UIADD3.X UR7, UR7, ~UR5, URZ, UP0, !UPT ;  /* 0x8000000507077290 */ /* 0x000fe400087fe43f */
[----:B------:R-:W-:Y:S02]  /*0090*/  UIMAD.WIDE.U32 UR4, UR6, UR10, URZ ;  /* 0x0000000a060472a5 */ /* 0x000fe4000f8e003f */
[----:B------:R-:W-:-:S04]  /*00a0*/  UIMAD UR8, UR7, UR10, URZ ;  /* 0x0000000a070872a4 */ /* 0x000fc8000f8e023f */
[----:B------:R-:W-:-:S04]  /*00b0*/  UIMAD UR8, UR6, UR11, UR8 ;  /* 0x0000000b060872a4 */ /* 0x000fc8000f8e0208 */
[----:B------:R-:W-:-:S06]  /*00c0*/  UIADD3 UR5, UR5, UR8, URZ ;  /* 0x0000000805057290 */ /* 0x000fcc000fffe03f */
[----:B------:R-:W-:Y:S02]  /*00d0*/  IMAD.U32 R0, RZ, RZ, UR5 ;  /* 0x00000005ff007e24 */ /* 0x000fe4000f8e00ff */
        /* <DEDUP_REMOVED lines=8> */
[----:B------:R-:W-:Y:S05]  /*0160*/  CALL.REL.NOINC `($__internal_1_$__cuda_sm20_div_u64) ;  /* 0x0000000000d47944 */ /* 0x000fea0003c00000 */
[----:B------:R-:W-:Y:S01]  /*0170*/  IADD3 R5, P0, RZ, -R6, RZ ;  /* 0x80000006ff057210 */ /* 0x000fe20007f1e0ff */
[----:B------:R-:W-:-:S04]  /*0180*/  HFMA2.MMA R3, -RZ, RZ, 0, 0 ;  /* 0x00000000ff037435 */ /* 0x000fc800000001ff */
[----:B------:R-:W-:-:S04]  /*0190*/  IMAD.X R0, RZ, RZ, ~R7, P0 ;  /* 0x000000ffff007224 */ /* 0x000fc800000e0e07 */
[----:B------:R-:W-:Y:S02]  /*01a0*/  IMAD R0, R0, UR6, RZ ;  /* 0x0000000600007c24 */ /* 0x000fe4000f8e02ff */
[----:B------:R-:W-:-:S04]  /*01b0*/  IMAD.WIDE.U32 R2, R5, UR6, R2 ;  /* 0x0000000605027c25 */ /* 0x000fc8000f8e0002 */
[----:B------:R-:W-:Y:S02]  /*01c0*/  IMAD R5, R5, UR7, R0 ;  /* 0x0000000705057c24 */ /* 0x000fe4000f8e0200 */
[----:B------:R-:W-:Y:S01]  /*01d0*/  IMAD.MOV.U32 R4, RZ, RZ, R2 ;  /* 0x000000ffff047224 */ /* 0x000fe200078e0002 */
[----:B------:R-:W-:Y:S01]  /*01e0*/  MOV R2, R6 ;  /* 0x0000000600027202 */ /* 0x000fe20000000f00 */
[----:B------:R-:W-:Y:S02]  /*01f0*/  IMAD.IADD R0, R3, 0x1, R5 ;  /* 0x0000000103007824 */ /* 0x000fe400078e0205 */
[----:B------:R-:W-:Y:S01]  /*0200*/  IMAD.MOV.U32 R3, RZ, RZ, R7 ;  /* 0x000000ffff037224 */ /* 0x000fe200078e0007 */
[----:B------:R-:W-:Y:S06]  /*0210*/  BRA `(.L_x_4) ;  /* 0x00000000005c7947 */ /* 0x000fec0003800000 */
.L_x_3:
[----:B------:R-:W0:Y:S01]  /*0220*/  I2F.U32.RP R0, UR6 ;  /* 0x0000000600007d06 */ /* 0x000e220008209000 */
[----:B------:R-:W-:-:S07]  /*0230*/  ISETP.NE.U32.AND P2, PT, RZ, UR6, PT ;  /* 0x00000006ff007c0c */ /* 0x000fce000bf45070 */
[----:B0-----:R-:W0:Y:S02]  /*0240*/  MUFU.RCP R0, R0 ;  /* 0x0000000000007308 */ /* 0x001e240000001000 */
[----:B0-----:R-:W-:Y:S02]  /*0250*/  VIADD R4, R0, 0xffffffe ;  /* 0x0ffffffe00047836 */ /* 0x001fe40000000000 */
[----:B------:R-:W-:-:S04]  /*0260*/  IMAD.MOV.U32 R0, RZ, RZ, RZ ;  /* 0x000000ffff007224 */ /* 0x000fc800078e00ff */
[----:B------:R0:W1:Y:S02]  /*0270*/  F2I.FTZ.U32.TRUNC.NTZ R5, R4 ;  /* 0x0000000400057305 */ /* 0x000064000021f000 */
[----:B0-----:R-:W-:Y:S01]  /*0280*/  IMAD.MOV.U32 R4, RZ, RZ, RZ ;  /* 0x000000ffff047224 */ /* 0x001fe200078e00ff */
[----:B-1----:R-:W-:-:S05]  /*0290*/  IADD3 R3, RZ, -R5, RZ ;  /* 0x80000005ff037210 */ /* 0x002fca0007ffe0ff */
[----:B------:R-:W-:-:S04]  /*02a0*/  IMAD R3, R3, UR6, RZ ;  /* 0x0000000603037c24 */ /* 0x000fc8000f8e02ff */
        /* <DEDUP_REMOVED lines=8> */
[----:B------:R-:W-:Y:S01]  /*0330*/  @P1 VIADD R5, R5, 0x1 ;  /* 0x0000000105051836 */ /* 0x000fe20000000000 */
[----:B------:R-:W-:-:S04]  /*0340*/  @!P2 LOP3.LUT R5, RZ, UR6, RZ, 0x33, !PT ;  /* 0x00000006ff05ac12 */ /* 0x000fc8000f8e33ff */
[----:B------:R-:W-:-:S05]  /*0350*/  IADD3 R3, -R5, RZ, RZ ;  /* 0x000000ff05037210 */ /* 0x000fca0007ffe1ff */
[----:B------:R-:W-:Y:S01]  /*0360*/  IMAD R4, R3, UR6, R2 ;  /* 0x0000000603047c24 */ /* 0x000fe2000f8e0202 */
[----:B------:R-:W-:Y:S01]  /*0370*/  HFMA2.MMA R3, -RZ, RZ, 0, 0 ;  /* 0x00000000ff037435 */ /* 0x000fe200000001ff */
[----:B------:R-:W-:-:S10]  /*0380*/  IMAD.MOV.U32 R2, RZ, RZ, R5 ;  /* 0x000000ffff027224 */ /* 0x000fd400078e0005 */
.L_x_4:
[----:B------:R-:W-:Y:S01]  /*0390*/  ULDC.64 UR6, c[0x0][0x230] ;  /* 0x00008c0000067ab9 */ /* 0x000fe20000000a00 */
[----:B------:R-:W-:Y:S01]  /*03a0*/  ULDC.64 UR4, c[0x0][0x228] ;  /* 0x00008a0000047ab9 */ /* 0x000fe20000000a00 */
[----:B------:R-:W-:Y:S01]  /*03b0*/  IADD3 R4, P0, R4, UR6, RZ ;  /* 0x0000000604047c10 */ /* 0x000fe2000ff1e0ff */
[----:B------:R-:W-:-:S03]  /*03c0*/  IMAD R3, R3, UR4, RZ ;  /* 0x0000000403037c24 */ /* 0x000fc6000f8e02ff */
[----:B------:R-:W-:Y:S01]  /*03d0*/  IADD3.X R5, R0, UR7, RZ, P0, !PT ;  /* 0x0000000700057c10 */ /* 0x000fe200087fe4ff */
[C---:B------:R-:W-:Y:S02]  /*03e0*/  IMAD R7, R2.reuse, UR5, R3 ;  /* 0x0000000502077c24 */ /* 0x040fe4000f8e0203 */
[----:B------:R-:W-:Y:S01]  /*03f0*/  IMAD.WIDE.U32 R2, R2, UR4, R4 ;  /* 0x0000000402027c25 */ /* 0x000fe2000f8e0004 */
[----:B------:R-:W-:-:S03]  /*0400*/  ULDC.64 UR4, c[0x0][0x210] ;  /* 0x0000840000047ab9 */ /* 0x000fc60000000a00 */
[----:B------:R-:W-:Y:S01]  /*0410*/  IMAD.IADD R3, R3, 0x1, R7 ;  /* 0x0000000103037824 */ /* 0x000fe200078e0207 */
[----:B------:R-:W-:-:S04]  /*0420*/  SHF.L.U32 R4, R2, 0x3, RZ ;  /* 0x0000000302047819 */ /* 0x000fc800000006ff */
[----:B------:R-:W-:Y:S02]  /*0430*/  SHF.L.U64.HI R0, R2, 0x3, R3 ;  /* 0x0000000302007819 */ /* 0x000fe40000010203 */
[----:B------:R-:W-:-:S04]  /*0440*/  IADD3 R2, P0, R4, UR4, RZ ;  /* 0x0000000404027c10 */ /* 0x000fc8000ff1e0ff */
[----:B------:R-:W-:Y:S01]  /*0450*/  IADD3.X R3, R0, UR5, RZ, P0, !PT ;  /* 0x0000000500037c10 */ /* 0x000fe200087fe4ff */
[----:B------:R-:W-:-:S05]  /*0460*/  ULDC.64 UR4, c[0x0][0x218] ;  /* 0x0000860000047ab9 */ /* 0x000fca0000000a00 */
[----:B------:R-:W2:Y:S01]  /*0470*/  LDG.E.64 R2, desc[UR8][R2.64] ;  /* 0x0000000802027981 */ /* 0x000ea2000c1e1b00 */
[----:B------:R-:W-:-:S04]  /*0480*/  IADD3 R4, P0, R4, UR4, RZ ;  /* 0x0000000404047c10 */ /* 0x000fc8000ff1e0ff */
[----:B------:R-:W-:-:S05]  /*0490*/  IADD3.X R5, R0, UR5, RZ, P0, !PT ;  /* 0x0000000500057c10 */ /* 0x000fca00087fe4ff */
[----:B--2---:R-:W-:Y:S01]  /*04a0*/  STG.E.64 desc[UR8][R4.64], R2 ;  /* 0x0000000204007986 */ /* 0x004fe2000c101b08 */
[----:B------:R-:W-:Y:S05]  /*04b0*/  EXIT ;  /* 0x000000000000794d */ /* 0x000fea0003800000 */
        .weak           $__internal_1_$__cuda_sm20_div_u64
        .type           $__internal_1_$__cuda_sm20_div_u64,@function
        .size           $__internal_1_$__cuda_sm20_div_u64,(.L_x_943 - $__internal_1_$__cuda_sm20_div_u64)
$__internal_1_$__cuda_sm20_div_u64:
[----:B------:R-:W-:Y:S01]  /*04c0*/  UMOV UR4, UR6 ;  /* 0x0000000600047c82 */ /* 0x000fe20008000000 */
[----:B------:R-:W-:Y:S02]  /*04d0*/  UMOV UR5, UR7 ;  /* 0x0000000700057c82 */ /* 0x000fe40008000000 */
[----:B------:R-:W0:Y:S08]  /*04e0*/  I2F.U64.RP R8, UR4 ;  /* 0x0000000400087d12 */ /* 0x000e300008309000 */
[----:B0-----:R-:W0:Y:S02]  /*04f0*/  MUFU.RCP R8, R8 ;  /* 0x0000000800087308 */ /* 0x001e240000001000 */
[----:B0-----:R-:W-:-:S06]  /*0500*/  VIADD R4, R8, 0x1ffffffe ;  /* 0x1ffffffe08047836 */ /* 0x001fcc0000000000 */
[----:B------:R-:W0:Y:S02]  /*0510*/  F2I.U64.TRUNC R4, R4 ;  /* 0x0000000400047311 */ /* 0x000e24000020d800 */
[----:B0-----:R-:W-:-:S04]  /*0520*/  IMAD.WIDE.U32 R6, R4, UR6, RZ ;  /* 0x0000000604067c25 */ /* 0x001fc8000f8e00ff */
[----:B------:R-:W-:Y:S01]  /*0530*/  IMAD R7, R4, UR7, R7 ;  /* 0x0000000704077c24 */ /* 0x000fe2000f8e0207 */
[----:B------:R-:W-:-:S03]  /*0540*/  IADD3 R9, P0, RZ, -R6, RZ ;  /* 0x80000006ff097210 */ /* 0x000fc60007f1e0ff */
[----:B------:R-:W-:Y:S02]  /*0550*/  IMAD R7, R5, UR6, R7 ;  /* 0x0000000605077c24 */ /* 0x000fe4000f8e0207 */
[----:B------:R-:W-:-:S03]  /*0560*/  IMAD.HI.U32 R6, R4, R9, RZ ;  /* 0x0000000904067227 */ /* 0x000fc600078e00ff */
[----:B------:R-:W-:Y:S01]  /*0570*/  IADD3.X R11, RZ, ~R7, RZ, P0, !PT ;  /* 0x80000007ff0b7210 */ /* 0x000fe200007fe4ff */
[----:B------:R-:W-:-:S04]  /*0580*/  IMAD.MOV.U32 R7, RZ, RZ, R4 ;  /* 0x000000ffff077224 */ /* 0x000fc800078e0004 */
[----:B------:R-:W-:-:S04]  /*0590*/  IMAD.WIDE.U32 R6, P0, R4, R11, R6 ;  /* 0x0000000b04067225 */ /* 0x000fc80007800006 */
[C---:B------:R-:W-:Y:S02]  /*05a0*/  IMAD R13, R5.reuse, R11, RZ ;  /* 0x0000000b050d7224 */ /* 0x040fe400078e02ff */
[----:B------:R-:W-:-:S04]  /*05b0*/  IMAD.HI.U32 R6, P1, R5, R9, R6 ;  /* 0x0000000905067227 */ /* 0x000fc80007820006 */
[----:B------:R-:W-:Y:S01]  /*05c0*/  IMAD.HI.U32 R11, R5, R11, RZ ;  /* 0x0000000b050b7227 */ /* 0x000fe200078e00ff */
[----:B------:R-:W-:-:S04]  /*05d0*/  IADD3 R7, P2, R13, R6, RZ ;  /* 0x000000060d077210 */ /* 0x000fc80007f5e0ff */
[----:B------:R-:W-:Y:S01]  /*05e0*/  IADD3.X R6, R11, R5, RZ, P0, !PT ;  /* 0x000000050b067210 */ /* 0x000fe200007fe4ff */
[----:B------:R-:W-:-:S03]  /*05f0*/  IMAD.WIDE.U32 R4, R7, UR6, RZ ;  /* 0x0000000607047c25 */ /* 0x000fc6000f8e00ff */
[----:B------:R-:W-:Y:S01]  /*0600*/  IADD3.X R9, RZ, RZ, R6, P2, P1 ;  /* 0x000000ffff097210 */ /* 0x000fe200017e2406 */
[----:B------:R-:W-:Y:S01]  /*0610*/  IMAD R6, R7, UR7, R5 ;  /* 0x0000000707067c24 */ /* 0x000fe2000f8e0205 */
[----:B------:R-:W-:-:S03]  /*0620*/  IADD3 R5, P0, RZ, -R4, RZ ;  /* 0x80000004ff057210 */ /* 0x000fc60007f1e0ff */
[----:B------:R-:W-:Y:S02]  /*0630*/  IMAD R4, R9, UR6, R6 ;  /* 0x0000000609047c24 */ /* 0x000fe4000f8e0206 */
[----:B------:R-:W-:-:S04]  /*0640*/  IMAD.HI.U32 R6, R7, R5, RZ ;  /* 0x0000000507067227 */ /* 0x000fc800078e00ff */
[----:B------:R-:W-:-:S04]  /*0650*/  IMAD.X R4, RZ, RZ, ~R4, P0 ;  /* 0x000000ffff047224 */ /* 0x000fc800000e0e04 */
[----:B------:R-:W-:-:S04]  /*0660*/  IMAD.WIDE.U32 R6, P0, R7, R4, R6 ;  /* 0x0000000407067225 */ /* 0x000fc80007800006 */
[C---:B------:R-:W-:Y:S02]  /*0670*/  IMAD R8, R9.reuse, R4, RZ ;  /* 0x0000000409087224 */ /* 0x040fe400078e02ff */
[----:B------:R-:W-:-:S04]  /*0680*/  IMAD.HI.U32 R7, P1, R9, R5, R6 ;  /* 0x0000000509077227 */ /* 0x000fc80007820006 */
[----:B------:R-:W-:Y:S01]  /*0690*/  IMAD.HI.U32 R6, R9, R4, RZ ;  /* 0x0000000409067227 */ /* 0x000fe200078e00ff */
[----:B------:R-:W-:-:S03]  /*06a0*/  IADD3 R7, P2, R8, R7, RZ ;  /* 0x0000000708077210 */ /* 0x000fc60007f5e0ff */
[----:B------:R-:W-:Y:S01]  /*06b0*/  IMAD.MOV.U32 R5, RZ, RZ, RZ ;  /* 0x000000ffff057224 */ /* 0x000fe200078e00ff */
[----:B------:R-:W-:Y:S01]  /*06c0*/  IADD3.X R9, R6, R9, RZ, P0, !PT ;  /* 0x0000000906097210 */ /* 0x000fe200007fe4ff */
[----:B------:R-:W-:-:S03]  /*06d0*/  IMAD.HI.U32 R4, R7, R2, RZ ;  /* 0x0000000207047227 */ /* 0x000fc600078e00ff */
[----:B------:R-:W-:Y:S01]  /*06e0*/  IADD3.X R9, RZ, RZ, R9, P2, P1 ;  /* 0x000000ffff097210 */ /* 0x000fe200017e2409 */
[----:B------:R-:W-:-:S04]  /*06f0*/  IMAD.WIDE.U32 R4, RZ, R7, R4 ;  /* 0x00000007ff047225 */ /* 0x000fc800078e0004 */
[----:B------:R-:W-:-:S05]  /*0700*/  IMAD.HI.U32 R4, P0, R9, R2, R4 ;  /* 0x0000000209047227 */ /* 0x000fca0007800004 */
[----:B------:R-:W-:Y:S02]  /*0710*/  IADD3 R7, P1, RZ, R4, RZ ;  /* 0x00000004ff077210 */ /* 0x000fe40007f3e0ff */
[----:B------:R-:W-:-:S03]  /*0720*/  IADD3.X R6, RZ, RZ, RZ, P0, !PT ;  /* 0x000000ffff067210 */ /* 0x000fc600007fe4ff */
[----:B------:R-:W-:-:S04]  /*0730*/  IMAD.WIDE.U32 R4, R7, UR6, RZ ;  /* 0x0000000607047c25 */ /* 0x000fc8000f8e00ff */
[----:B------:R-:W-:Y:S01]  /*0740*/  IMAD.X R6, RZ, RZ, R6, P1 ;  /* 0x000000ffff067224 */ /* 0x000fe200008e0606 */
[----:B------:R-:W-:Y:S01]  /*0750*/  IADD3 R11, P1, -R4, R2, RZ ;  /* 0x00000002040b7210 */ /* 0x000fe20007f3e1ff */
[----:B------:R-:W-:-:S03]  /*0760*/  IMAD R5, R7, UR7, R5 ;  /* 0x0000000707057c24 */ /* 0x000fc6000f8e0205 */
[C---:B------:R-:W-:Y:S01]  /*0770*/  ISETP.GE.U32.AND P0, PT, R11.reuse, UR6, PT ;  /* 0x000000060b007c0c */ /* 0x040fe2000bf06070 */
[----:B------:R-:W-:Y:S01]  /*0780*/  IMAD R5, R6, UR6, R5 ;  /* 0x0000000606057c24 */ /* 0x000fe2000f8e0205 */
[----:B------:R-:W-:-:S04]  /*0790*/  IADD3 R8, P2, R11, -UR6, RZ ;  /* 0x800000060b087c10 */ /* 0x000fc8000ff5e0ff */
[----:B------:R-:W-:Y:S02]  /*07a0*/  IADD3.X R13, RZ, ~R5, RZ, P1, !PT ;  /* 0x80000005ff0d7210 */ /* 0x000fe40000ffe4ff */
[----:B------:R-:W-:Y:S02]  /*07b0*/  IADD3 R4, P1, R7, 0x1, RZ ;  /* 0x0000000107047810 */ /* 0x000fe40007f3e0ff */
[C---:B------:R-:W-:Y:S02]  /*07c0*/  ISETP.GE.U32.AND.EX P0, PT, R13.reuse, UR7, PT, P0 ;  /* 0x000000070d007c0c */ /* 0x040fe4000bf06100 */
[----:B------:R-:W-:Y:S01]  /*07d0*/  IADD3.X R10, R13, ~UR7, RZ, P2, !PT ;  /* 0x800000070d0a7c10 */ /* 0x000fe200097fe4ff */
[----:B------:R-:W-:Y:S01]  /*07e0*/  IMAD.X R9, RZ, RZ, R6, P1 ;  /* 0x000000ffff097224 */ /* 0x000fe200008e0606 */
[----:B------:R-:W-:Y:S02]  /*07f0*/  SEL R8, R8, R11, P0 ;  /* 0x0000000b08087207 */ /* 0x000fe40000000000 */
[----:B------:R-:W-:-:S02]  /*0800*/  SEL R5, R4, R7, P0 ;  /* 0x0000000704057207 */ /* 0x000fc40000000000 */
[----:B------:R-:W-:Y:S02]  /*0810*/  SEL R7, R10, R13, P0 ;  /* 0x0000000d0a077207 */ /* 0x000fe40000000000 */
[----:B------:R-:W-:Y:S02]  /*0820*/  SEL R4, R9, R6, P0 ;  /* 0x0000000609047207 */ /* 0x000fe40000000000 */
[----:B------:R-:W-:Y:S02]  /*0830*/  ISETP.GE.U32.AND P0, PT, R8, UR6, PT ;  /* 0x0000000608007c0c */ /* 0x000fe4000bf06070 */
[----:B------:R-:W-:Y:S02]  /*0840*/  IADD3 R6, P2, R5, 0x1, RZ ;  /* 0x0000000105067810 */ /* 0x000fe40007f5e0ff */
[----:B------:R-:W-:Y:S02]  /*0850*/  ISETP.GE.U32.AND.EX P0, PT, R7, UR7, PT, P0 ;  /* 0x0000000707007c0c */ /* 0x000fe4000bf06100 */
[----:B------:R-:W-:-:S02]  /*0860*/  IADD3.X R7, RZ, R4, RZ, P2, !PT ;  /* 0x00000004ff077210 */ /* 0x000fc400017fe4ff */
[----:B------:R-:W-:Y:S01]  /*0870*/  SEL R6, R6, R5, P0 ;  /* 0x0000000506067207 */ /* 0x000fe20000000000 */
[----:B------:R-:W-:Y:S01]  /*0880*/  HFMA2.MMA R5, -RZ, RZ, 0, 0 ;  /* 0x00000000ff057435 */ /* 0x000fe200000001ff */
[----:B------:R-:W-:Y:S02]  /*0890*/  ISETP.NE.U32.AND P1, PT, RZ, UR6, PT ;  /* 0x00000006ff007c0c */ /* 0x000fe4000bf25070 */
[----:B------:R-:W-:Y:S01]  /*08a0*/  SEL R7, R7, R4, P0 ;  /* 0x0000000407077207 */ /* 0x000fe20000000000 */
[----:B------:R-:W-:Y:S01]  /*08b0*/  IMAD.MOV.U32 R4, RZ, RZ, R0 ;  /* 0x000000ffff047224 */ /* 0x000fe200078e0000 */
[----:B------:R-:W-:-:S04]  /*08c0*/  ISETP.NE.AND.EX P1, PT, RZ, UR7, PT, P1 ;  /* 0x00000007ff007c0c */ /* 0x000fc8000bf25310 */
[----:B------:R-:W-:Y:S02]  /*08d0*/  SEL R6, R6, 0xffffffff, P1 ;  /* 0xffffffff06067807 */ /* 0x000fe40000800000 */
[----:B------:R-:W-:Y:S01]  /*08e0*/  SEL R7, R7, 0xffffffff, P1 ;  /* 0xffffffff07077807 */ /* 0x000fe20000800000 */
[----:B------:R-:W-:Y:S06]  /*08f0*/  RET.REL.NODEC R4 `(copy_columns_bfield) ;  /* 0xfffffff404c07950 */ /* 0x000fec0003c3ffff */
.L_x_5:
        /* <DEDUP_REMOVED lines=16> */
.L_x_943:


//--------------------- .text.copy_sample_bfield  --------------------------
	.section	.text.copy_sample_bfield,"ax",@progbits
	.align	128
        .global         copy_sample_bfield
        .type           copy_sample_bfield,@function
        .size           copy_sample_bfield,(.L_x_946 - copy_sample_bfield)
        .other          copy_sample_bfield,@"STO_CUDA_ENTRY STV_DEFAULT"
copy_sample_bfield:
.text.copy_sample_bfield:
[----:B------:R-:W-:Y:S01]  /*0000*/  LDC R1, c[0x0][0x28] ;  /* 0x00000a00ff017b82 */ /* 0x000fe20000000800 */
[----:B------:R-:W0:Y:S07]  /*0010*/  S2R R3, SR_TID.X ;  /* 0x0000000000037919 */ /* 0x000e2e0000002100 */
[----:B------:R-:W0:Y:S08]  /*0020*/  S2UR UR4, SR_CTAID.X ;  /* 0x00000000000479c3 */ /* 0x000e300000002500 */
[----:B------:R-:W0:Y:S02]  /*0030*/  LDC R0, c[0x0][RZ] ;  /* 0x00000000ff007b82 */ /* 0x000e240000000800 */
[----:B0-----:R-:W-:Y:S01]  /*0040*/  IMAD R0, R0, UR4, R3 ;  /* 0x0000000400007c24 */ /* 0x001fe2000f8e0203 */
[----:B------:R-:W-:-:S04]  /*0050*/  ULDC.64 UR4, c[0x0][0x220] ;  /* 0x0000880000047ab9 */ /* 0x000fc80000000a00 */
[----:B------:R-:W-:-:S04]  /*0060*/  ISETP.GE.U32.AND P0, PT, R0, UR4, PT ;  /* 0x0000000400007c0c */ /* 0x000fc8000bf06070 */
[----:B------:R-:W-:-:S13]  /*0070*/  ISETP.GE.U32.AND.EX P0, PT, RZ, UR5, PT, P0 ;  /* 0x00000005ff007c0c */ /* 0x000fda000bf06100 */
[----:B------:R-:W-:Y:S05]  /*0080*/  @P0 EXIT ;  /* 0x000000000000094d */ /* 0x000fea0003800000 */
[----:B------:R-:W-:Y:S01]  /*0090*/  IMAD.SHL.U32 R4, R0, 0x8, RZ ;  /* 0x0000000800047824 */ /* 0x000fe200078e00ff */
[----:B------:R-:W-:Y:S01]  /*00a0*/  ULDC.64 UR4, c[0x0][0x210] ;  /* 0x0000840000047ab9 */ /* 0x000fe20000000a00 */
[----:B------:R-:W-:Y:S01]  /*00b0*/  SHF.R.U32.HI R0, RZ, 0x1d, R0 ;  /* 0x0000001dff007819 */ /* 0x000fe20000011600 */
[----:B------:R-:W-:Y:S02]  /*00c0*/  ULDC.64 UR6, c[0x0][0x218] ;  /* 0x0000860000067ab9 */ /* 0x000fe40000000a00 */
        /* <DEDUP_REMOVED lines=8> */
.L_x_6:
        /* <DEDUP_REMOVED lines=11> */
.L_x_946:


//--------------------- .text.verify_buffers_xfield --------------------------
	.section	.text.verify_buffers_xfield,"ax",@progbits
	.align	128
        .global         verify_buffers_xfield
        .type           verify_buffers_xfield,@function
        .size           verify_buffers_xfield,(.L_x_947 - verify_buffers_xfield)
        .other          verify_buffers_xfield,@"STO_CUDA_ENTRY STV_DEFAULT"
verify_buffers_xfield:
.text.verify_buffers_xfield:
[----:B------:R-:W-:Y:S01]  /*0000*/  LDC R1, c[0x0][0x28] ;  /* 0x00000a00ff017b82 */ /* 0x000fe20000000800 */
[----:B------:R-:W0:Y:S01]  /*0010*/  S2R R7, SR_CTAID.X ;  /* 0x0000000000077919 */ /* 0x000e220000002500 */
[----:B------:R-:W-:Y:S01]  /*0020*/  ULDC UR4, c[0x0][0x0] ;  /* 0x0000000000047ab9 */ /* 0x000fe20000000800 */
[----:B------:R-:W0:Y:S02]  /*0030*/  S2R R0, SR_TID.X ;  /* 0x0000000000007919 */ /* 0x000e240000002100 */
[----:B0-----:R-:W-:Y:S01]  /*0040*/  IMAD R7, R7, UR4, R0 ;  /* 0x0000000407077c24 */ /* 0x001fe2000f8e0200 */
[----:B------:R-:W-:-:S04]  /*0050*/  ULDC.64 UR4, c[0x0][0x220] ;  /* 0x0000880000047ab9 */ /* 0x000fc80000000a00 */
[----:B------:R-:W-:-:S04]  /*0060*/  ISETP.GE.U32.AND P0, PT, R7, UR4, PT ;  /* 0x0000000407007c0c */ /* 0x000fc8000bf06070 */
[----:B------:R-:W-:-:S13]  /*0070*/  ISETP.GE.U32.AND.EX P0, PT, RZ, UR5, PT, P0 ;  /* 0x00000005ff007c0c */ /* 0x000fda000bf06100 */
[----:B------:R-:W-:Y:S05]  /*0080*/  @P0 EXIT ;  /* 0x000000000000094d */ /* 0x000fea0003800000 */
[----:B------:R-:W0:Y:S01]  /*0090*/  LDC.64 R2, c[0x0][0x210] ;  /* 0x00008400ff027b82 */ /* 0x000e220000000a00 */
[----:B------:R-:W-:Y:S01]  /*00a0*/  UMOV UR4, URZ ;  /* 0x0000003f00047c82 */ /* 0x000fe20008000000 */
[----:B------:R-:W-:-:S06]  /*00b0*/  ULDC.64 UR8, c[0x0][0x208] ;  /* 0x0000820000087ab9 */ /* 0x000fcc0000000a00 */
[----:B------:R-:W1:Y:S01]  /*00c0*/  LDC.64 R4, c[0x0][0x218] ;  /* 0x00008600ff047b82 */ /* 0x000e620000000a00 */
[----:B0-----:R-:W-:-:S04]  /*00d0*/  IMAD.WIDE.U32 R2, R7, 0x18, R2 ;  /* 0x0000001807027825 */ /* 0x001fc800078e0002 */
[----:B------:R-:W-:Y:S02]  /*00e0*/  VIADD R3, R3, UR4 ;  /* 0x0000000403037c36 */ /* 0x000fe40008000000 */
[----:B-1----:R-:W-:-:S03]  /*00f0*/  IMAD.WIDE.U32 R4, R7, 0x18, R4 ;  /* 0x0000001807047825 */ /* 0x002fc600078e0004 */
[----:B------:R-:W2:Y:S01]  /*0100*/  LDG.E.64 R8, desc[UR8][R2.64] ;  /* 0x0000000802087981 */ /* 0x000ea2000c1e1b00 */
[----:B------:R-:W-:-:S05]  /*0110*/  VIADD R5, R5, UR4 ;  /* 0x0000000405057c36 */ /* 0x000fca0008000000 */
[----:B------:R-:W2:Y:S01]  /*0120*/  LDG.E.64 R6, desc[UR8][R4.64] ;  /* 0x0000000804067981 */ /* 0x000ea2000c1e1b00 */
[----:B------:R-:W-:Y:S01]  /*0130*/  BSSY B0, `(.L_x_7) ;  /* 0x000000e000007945 */ /* 0x000fe20003800000 */
[----:B--2---:R-:W-:-:S04]  /*0140*/  ISETP.NE.U32.AND P0, PT, R8, R6, PT ;  /* 0x000000060800720c */ /* 0x004fc80003f05070 */
[----:B------:R-:W-:-:S13]  /*0150*/  ISETP.NE.AND.EX P0, PT, R9, R7, PT, P0 ;  /* 0x000000070900720c */ /* 0x000fda0003f05300 */
[----:B------:R-:W-:Y:S05]  /*0160*/  @P0 BRA `(.L_x_8) ;  /* 0x0000000000280947 */ /* 0x000fea0003800000 */
[----:B------:R-:W2:Y:S04]  /*0170*/  LDG.E.64 R6, desc[UR8][R4.64+0x8] ;  /* 0x0000080804067981 */ /* 0x000ea8000c1e1b00 */
[----:B------:R-:W2:Y:S02]  /*0180*/  LDG.E.64 R8, desc[UR8][R2.64+0x8] ;  /* 0x0000080802087981 */ /* 0x000ea4000c1e1b00 */
[----:B--2---:R-:W-:-:S04]  /*0190*/  ISETP.NE.U32.AND P0, PT, R8, R6, PT ;  /* 0x000000060800720c */ /* 0x004fc80003f05070 */
[----:B------:R-:W-:-:S13]  /*01a0*/  ISETP.NE.AND.EX P0, PT, R9, R7, PT, P0 ;  /* 0x000000070900720c */ /* 0x000fda0003f05300 */
[----:B------:R-:W-:Y:S05]  /*01b0*/  @P0 BRA `(.L_x_8) ;  /* 0x0000000000140947 */ /* 0x000fea0003800000 */
[----:B------:R-:W2:Y:S04]  /*01c0*/  LDG.E.64 R4, desc[UR8][R4.64+0x10] ;  /* 0x0000100804047981 */ /* 0x000ea8000c1e1b00 */
[----:B------:R-:W2:Y:S02]  /*01d0*/  LDG.E.64 R2, desc[UR8][R2.64+0x10] ;  /* 0x0000100802027981 */ /* 0x000ea4000c1e1b00 */
[----:B--2---:R-:W-:-:S04]  /*01e0*/  ISETP.NE.U32.AND P0, PT, R2, R4, PT ;  /* 0x000000040200720c */ /* 0x004fc80003f05070 */
[----:B------:R-:W-:-:S13]  /*01f0*/  ISETP.NE.AND.EX P0, PT, R3, R5, PT, P0 ;  /* 0x000000050300720c */ /* 0x000fda0003f05300 */
[----:B------:R-:W-:Y:S05]  /*0200*/  @!P0 EXIT ;  /* 0x000000000000894d */ /* 0x000fea0003800000 */
.L_x_8:
[----:B------:R-:W-:Y:S05]  /*0210*/  BSYNC B0 ;  /* 0x0000000000007941 */ /* 0x000fea0003800000 */
.L_x_7:
[----:B------:R-:W0:Y:S01]  /*0220*/  S2R R0, SR_LANEID ;  /* 0x0000000000007919 */ /* 0x000e220000000000 */
[----:B------:R-:W1:Y:S01]  /*0230*/  LDC.64 R2, c[0x0][0x228] ;  /* 0x00008a00ff027b82 */ /* 0x000e620000000a00 */
[----:B------:R-:W-:Y:S02]  /*0240*/  VOTEU.ANY UR4, UPT, PT ;  /* 0x0000000000047886 */ /* 0x000fe400038e0100 */
[----:B------:R-:W-:Y:S02]  /*0250*/  UPOPC UR6, UR4 ;  /* 0x00000004000672bf */ /* 0x000fe40008000000 */
[----:B------:R-:W-:Y:S02]  /*0260*/  UFLO.U32 UR5, UR4 ;  /* 0x00000004000572bd */ /* 0x000fe400080e0000 */
[----:B------:R-:W-:Y:S01]  /*0270*/  UIMAD.WIDE.U32 UR6, UR6, 0x1, URZ ;  /* 0x00000001060678a5 */ /* 0x000fe2000f8e003f */
[----:B------:R-:W-:-:S03]  /*0280*/  UMOV UR4, URZ ;  /* 0x0000003f00047c82 */ /* 0x000fc60008000000 */
[----:B------:R-:W-:Y:S02]  /*0290*/  UIADD3 UR4, UR7, UR4, URZ ;  /* 0x0000000407047290 */ /* 0x000fe4000fffe03f */
[----:B------:R-:W-:Y:S02]  /*02a0*/  IMAD.U32 R5, RZ, RZ, UR7 ;  /* 0x00000007ff057e24 */ /* 0x000fe4000f8e00ff */
[----:B------:R-:W-:Y:S02]  /*02b0*/  IMAD.U32 R4, RZ, RZ, UR6 ;  /* 0x00000006ff047e24 */ /* 0x000fe4000f8e00ff */
[----:B------:R-:W-:Y:S01]  /*02c0*/  IMAD.U32 R5, RZ, RZ, UR4 ;  /* 0x00000004ff057e24 */ /* 0x000fe2000f8e00ff */
[----:B0-----:R-:W-:-:S13]  /*02d0*/  ISETP.EQ.U32.AND P0, PT, R0, UR5, PT ;  /* 0x0000000500007c0c */ /* 0x001fda000bf02070 */
[----:B-1----:R-:W-:Y:S01]  /*02e0*/  @P0 REDG.E.ADD.64.STRONG.GPU desc[UR8][R2.64], R4 ;  /* 0x000000040200098e */ /* 0x002fe2000c10e588 */
[----:B------:R-:W-:Y:S05]  /*02f0*/  EXIT ;  /* 0x000000000000794d */ /* 0x000fea0003800000 */
.L_x_9:
        /* <DEDUP_REMOVED lines=16> */
.L_x_947:


//--------------------- .text.verify_buffers_bfield --------------------------
	.section	.text.verify_buffers_bfield,"ax",@progbits
	.align	128
        .global         verify_buffers_bfield
        .type           verify_buffers_bfield,@function
        .size           verify_buffers_bfield,(.L_x_948 - verify_buffers_bfield)
        .other          verify_buffers_bfield,@"STO_CUDA_ENTRY STV_DEFAULT"
verify_buffers_bfield:
.text.verify_buffers_bfield:
        /* <DEDUP_REMOVED lines=9> */
[----:B------:R-:W-:Y:S01]  /*0090*/  IMAD.SHL.U32 R4, R0, 0x8, RZ ;  /* 0x0000000800047824 */ /* 0x000fe200078e00ff */
[----:B------:R-:W-:Y:S01]  /*00a0*/  ULDC.64 UR6, c[0x0][0x218] ;  /* 0x0000860000067ab9 */ /* 0x000fe20000000a00 */
[----:B------:R-:W-:Y:S01]  /*00b0*/  ULDC.64 UR4, c[0x0][0x210] ;  /* 0x0000840000047ab9 */ /* 0x000fe20000000a00 */
[----:B------:R-:W-:Y:S01]  /*00c0*/  SHF.R.U32.HI R0, RZ, 0x1d, R0 ;  /* 0x0000001dff007819 */ /* 0x000fe20000011600 */
[----:B------:R-:W-:Y:S01]  /*00d0*/  ULDC.64 UR8, c[0x0][0x208] ;  /* 0x0000820000087ab9 */ /* 0x000fe20000000a00 */
[C---:B------:R-:W-:Y:S02]  /*00e0*/  IADD3 R2, P1, R4.reuse, UR6, RZ ;  /* 0x0000000604027c10 */ /* 0x040fe4000ff3e0ff */
[----:B------:R-:W-:Y:S02]  /*00f0*/  IADD3 R4, P0, R4, UR4, RZ ;  /* 0x0000000404047c10 */ /* 0x000fe4000ff1e0ff */
[C---:B------:R-:W-:Y:S02]  /*0100*/  IADD3.X R3, R0.reuse, UR7, RZ, P1, !PT ;  /* 0x0000000700037c10 */ /* 0x040fe40008ffe4ff */
[----:B------:R-:W-:-:S04]  /*0110*/  IADD3.X R5, R0, UR5, RZ, P0, !PT ;  /* 0x0000000500057c10 */ /* 0x000fc800087fe4ff */
[----:B------:R-:W2:Y:S04]  /*0120*/  LDG.E.64 R2, desc[UR8][R2.64] ;  /* 0x0000000802027981 */ /* 0x000ea8000c1e1b00 */
[----:B------:R-:W2:Y:S02]  /*0130*/  LDG.E.64 R4, desc[UR8][R4.64] ;  /* 0x0000000804047981 */ /* 0x000ea4000c1e1b00 */
[----:B--2---:R-:W-:-:S04]  /*0140*/  ISETP.NE.U32.AND P0, PT, R4, R2, PT ;  /* 0x000000020400720c */ /* 0x004fc80003f05070 */
[----:B------:R-:W-:-:S13]  /*0150*/  ISETP.NE.AND.EX P0, PT, R5, R3, PT, P0 ;  /* 0x000000030500720c */ /* 0x000fda0003f05300 */
[----:B------:R-:W-:Y:S05]  /*0160*/  @!P0 EXIT ;  /* 0x000000000000894d */ /* 0x000fea0003800000 */
        /* <DEDUP_REMOVED lines=14> */
.L_x_10:
        /* <DEDUP_REMOVED lines=11> */
.L_x_948:


//--------------------- .text.tip5_hash_batch     --------------------------
	.section	.text.tip5_hash_batch,"ax",@progbits
	.align	128
        .global         tip5_hash_batch
        .type           tip5_hash_batch,@function
        .size           tip5_hash_batch,(.L_x_949 - tip5_hash_batch)
        .other          tip5_hash_batch,@"STO_CUDA_ENTRY STV_DEFAULT"
tip5_hash_batch:
.text.tip5_hash_batch:
[----:B------:R-:W0:Y:S01]  /*0000*/  LDC R1, c[0x0][0x28] ;  /* 0x00000a00ff017b82 */ /* 0x000e220000000800 */
[----:B------:R-:W1:Y:S01]  /*0010*/  S2R R5, SR_CTAID.X ;  /* 0x0000000000057919 */ /* 0x000e620000002500 */
[----:B------:R-:W-:Y:S01]  /*0020*/  ULDC UR4, c[0x0][0x0] ;  /* 0x0000000000047ab9 */ /* 0x000fe20000000800 */
[----:B0-----:R-:W-:Y:S01]  /*0030*/  VIADD R1, R1, 0xffffffb0 ;  /* 0xffffffb001017836 */ /* 0x001fe20000000000 */
[----:B------:R-:W1:Y:S02]  /*0040*/  S2R R0, SR_TID.X ;  /* 0x0000000000007919 */ /* 0x000e640000002100 */
[----:B-1----:R-:W-:Y:S01]  /*0050*/  IMAD R5, R5, UR4, R0 ;  /* 0x0000000405057c24 */ /* 0x002fe2000f8e0200 */
[----:B------:R-:W-:-:S04]  /*0060*/  ULDC UR4, c[0x0][0x224] ;  /* 0x0000890000047ab9 */ /* 0x000fc80000000800 */
[----:B------:R-:W-:-:S13]  /*0070*/  ISETP.GE.U32.AND P0, PT, R5, UR4, PT ;  /* 0x0000000405007c0c */ /* 0x000fda000bf06070 */
[----:B------:R-:W-:Y:S05]  /*0080*/  @P0 EXIT ;  /* 0x000000000000094d */ /* 0x000fea0003800000 */
[----:B------:R-:W-:Y:S01]  /*0090*/  UMOV UR4, URZ ;  /* 0x0000003f00047c82 */ /* 0x000fe20008000000 */
[----:B------:R-:W-:Y:S01]  /*00a0*/  ULDC UR6, c[0x0][0x220] ;  /* 0x0000880000067ab9 */ /* 0x000fe20000000800 */
[----:B------:R-:W-:Y:S01]  /*00b0*/  UIADD3 UR4, UP0, URZ, -UR4, URZ ;  /* 0x800000043f047290 */ /* 0x000fe2000ff1e03f */
[----:B------:R-:W-:Y:S01]  /*00c0*/  IMAD.U32 R0, RZ, RZ, UR6 ;  /* 0x00000006ff007e24 */ /* 0x000fe2000f8e00ff */
[----:B------:R-:W-:Y:S01]  /*00d0*/  ULDC UR6, c[0x0][0x228] ;  /* 0x00008a0000067ab9 */ /* 0x000fe20000000800 */
[----:B------:R-:W-:Y:S01]  /*00e0*/  ULDC.64 UR8, c[0x0][0x208] ;  /* 0x0000820000087ab9 */ /* 0x000fe20000000a00 */
[----:B------:R-:W-:Y:S01]  /*00f0*/  UIADD3.X UR5, URZ, -0x1, URZ, UP0, !UPT ;  /* 0xffffffff3f057890 */ /* 0x000fe200087fe43f */
[C---:B------:R-:W-:Y:S01]  /*0100*/  IMAD.WIDE.U32 R2, R0.reuse, -0x33333333, RZ ;  /* 0xcccccccd00027825 */ /* 0x040fe200078e00ff */
[----:B------:R-:W-:Y:S01]  /*0110*/  UISETP.GT.U32.AND UP0, UPT, UR4, URZ, UPT ;  /* 0x0000003f0400728c */ /* 0x000fe2000bf04070 */
[----:B------:R-:W-:Y:S02]  /*0120*/  ISETP.GE.U32.AND P0, PT, R0, 0xa, PT ;  /* 0x0000000a0000780c */ /* 0x000fe40003f06070 */
[----:B------:R-:W-:Y:S01]  /*0130*/  VIADD R5, R5, UR6 ;  /* 0x0000000605057c36 */ /* 0x000fe20008000000 */
[----:B------:R-:W-:Y:S01]  /*0140*/  UISETP.GT.U32.AND.EX UP0, UPT, UR5, URZ, UPT, UP0 ;  /* 0x0000003f0500728c */ /* 0x000fe2000bf04100 */
[----:B------:R-:W-:-:S03]  /*0150*/  SHF.R.U32.HI R3, RZ, 0x3, R3 ;  /* 0x00000003ff037819 */ /* 0x000fc60000011603 */
[----:B------:R-:W-:Y:S02]  /*0160*/  USEL UR4, URZ, 0x1, !UP0 ;  /* 0x000000013f047887 */ /* 0x000fe4000c000000 */
[----:B------:R-:W-:Y:S01]  /*0170*/  USEL UR5, URZ, 0xffffffff, !UP0 ;  /* 0xffffffff3f057887 */ /* 0x000fe2000c000000 */
[----:B------:R-:W-:Y:S01]  /*0180*/  IMAD R2, R3, -0xa, R0 ;  /* 0xfffffff603027824 */ /* 0x000fe200078e0200 */
[----:B------:R-:W-:-:S04]  /*0190*/  UIADD3 UR4, UP1, URZ, UR4, URZ ;  /* 0x000000043f047290 */ /* 0x000fc8000ff3e03f */
[----:B------:R-:W-:Y:S02]  /*01a0*/  UIADD3.X UR5, URZ, UR5, URZ, UP1, !UPT ;  /* 0x000000053f057290 */ /* 0x000fe40008ffe43f */
[----:B------:R-:W-:Y:S02]  /*01b0*/  IMAD.U32 R10, RZ, RZ, UR4 ;  /* 0x00000004ff0a7e24 */ /* 0x000fe4000f8e00ff */
[----:B------:R-:W-:Y:S02]  /*01c0*/  IMAD.U32 R20, RZ, RZ, UR4 ;  /* 0x00000004ff147e24 */ /* 0x000fe4000f8e00ff */
[----:B------:R-:W-:Y:S02]  /*01d0*/  IMAD.U32 R54, RZ, RZ, UR4 ;  /* 0x00000004ff367e24 */ /* 0x000fe4000f8e00ff */
[----:B------:R-:W-:Y:S02]  /*01e0*/  IMAD.U32 R88, RZ, RZ, UR4 ;  /* 0x00000004ff587e24 */ /* 0x000fe4000f8e00ff */
[----:B------:R-:W-:-:S02]  /*01f0*/  IMAD.U32 R60, RZ, RZ, UR4 ;  /* 0x00000004ff3c7e24 */ /* 0x000fc4000f8e00ff */
[----:B------:R-:W-:Y:S02]  /*0200*/  IMAD.U32 R80, RZ, RZ, UR4 ;  /* 0x00000004ff507e24 */ /* 0x000fe4000f8e00ff */
[----:B------:R-:W-:Y:S02]  /*0210*/  IMAD.U32 R21, RZ, RZ, UR5 ;  /* 0x00000005ff157e24 */ /* 0x000fe4000f8e00ff */
[----:B------:R-:W-:Y:S02]  /*0220*/  IMAD.U32 R11, RZ, RZ, UR5 ;  /* 0x00000005ff0b7e24 */ /* 0x000fe4000f8e00ff */
[----:B------:R-:W-:Y:S02]  /*0230*/  IMAD.U32 R59, RZ, RZ, UR5 ;  /* 0x00000005ff3b7e24 */ /* 0x000fe4000f8e00ff */
[----:B------:R-:W-:Y:S02]  /*0240*/  IMAD.U32 R61, RZ, RZ, UR5 ;  /* 0x00000005ff3d7e24 */ /* 0x000fe4000f8e00ff */
[----:B------:R-:W-:-:S02]  /*0250*/  IMAD.U32 R87, RZ, RZ, UR5 ;  /* 0x00000005ff577e24 */ /* 0x000fc4000f8e00ff */
[----:B------:R-:W-:Y:S01]  /*0260*/  IMAD.U32 R89, RZ, RZ, UR5 ;  /* 0x00000005ff597e24 */ /* 0x000fe2000f8e00ff */
[----:B------:R-:W-:Y:S06]  /*0270*/  @!P0 BRA `(.L_x_11) ;  /* 0x000000a400608947 */ /* 0x000fec0003800000 */
[--C-:B------:R-:W-:Y:S01]  /*0280*/  IMAD.MOV.U32 R20, RZ, RZ, R10.reuse ;  /* 0x000000ffff147224 */ /* 0x100fe200078e000a */
[----:B------:R-:W-:Y:S01]  /*0290*/  UMOV UR4, URZ ;  /* 0x0000003f00047c82 */ /* 0x000fe20008000000 */
[--C-:B------:R-:W-:Y:S02]  /*02a0*/  IMAD.MOV.U32 R11, RZ, RZ, R21.reuse ;  /* 0x000000ffff0b7224 */ /* 0x100fe400078e0015 */
[--C-:B------:R-:W-:Y:S02]  /*02b0*/  IMAD.MOV.U32 R54, RZ, RZ, R10.reuse ;  /* 0x000000ffff367224 */ /* 0x100fe400078e000a */
[--C-:B------:R-:W-:Y:S02]  /*02c0*/  IMAD.MOV.U32 R59, RZ, RZ, R21.reuse ;  /* 0x000000ffff3b7224 */ /* 0x100fe400078e0015 */
[----:B------:R-:W-:Y:S02]  /*02d0*/  IMAD.MOV.U32 R88, RZ, RZ, R10 ;  /* 0x000000ffff587224 */ /* 0x000fe400078e000a */
[----:B------:R-:W-:-:S02]  /*02e0*/  IMAD.MOV.U32 R61, RZ, RZ, R21 ;  /* 0x000000ffff3d7224 */ /* 0x000fc400078e0015 */
[--C-:B------:R-:W-:Y:S02]  /*02f0*/  IMAD.MOV.U32 R60, RZ, RZ, R10.reuse ;  /* 0x000000ffff3c7224 */ /* 0x100fe400078e000a */
[--C-:B------:R-:W-:Y:S02]  /*0300*/  IMAD.MOV.U32 R87, RZ, RZ, R21.reuse ;  /* 0x000000ffff577224 */ /* 0x100fe400078e0015 */
[----:B------:R-:W-:Y:S02]  /*0310*/  IMAD.MOV.U32 R80, RZ, RZ, R10 ;  /* 0x000000ffff507224 */ /* 0x000fe400078e000a */
[----:B------:R-:W-:-:S07]  /*0320*/  IMAD.MOV.U32 R89, RZ, RZ, R21 ;  /* 0x000000ffff597224 */ /* 0x000fce00078e0015 */
.L_x_13:
[----:B------:R-:W0:Y:S01]  /*0330*/  LDC R0, c[0x0][0x220] ;  /* 0x00008800ff007b82 */ /* 0x000e220000000800 */
[----:B------:R-:W-:Y:S01]  /*0340*/  UIMAD UR6, UR4, 0xa, URZ ;  /* 0x0000000a040678a4 */ /* 0x000fe2000f8e023f */
[----:B------:R-:W-:-:S05]  /*0350*/  UMOV UR7, URZ ;  /* 0x0000003f00077c82 */ /* 0x000fca0008000000 */
[----:B0-----:R-:W-:Y:S01]  /*0360*/  IMAD.WIDE.U32 R6, R5, R0, UR6 ;  /* 0x0000000605067e25 */ /* 0x001fe2000f8e0000 */
[----:B------:R-:W-:Y:S02]  /*0370*/  ULDC.64 UR6, c[0x0][0x210] ;  /* 0x0000840000067ab9 */ /* 0x000fe40000000a00 */
[----:B------:R-:W-:-:S04]  /*0380*/  LEA R22, P0, R6, UR6, 0x3 ;  /* 0x0000000606167c11 */ /* 0x000fc8000f8018ff */
[----:B------:R-:W-:-:S05]  /*0390*/  LEA.HI.X R23, R6, UR7, R7, 0x3, P0 ;  /* 0x0000000706177c11 */ /* 0x000fca00080f1c07 */
[----:B------:R0:W5:Y:S04]  /*03a0*/  LDG.E.64 R8, desc[UR8][R22.64] ;  /* 0x0000000816087981 */ /* 0x000168000c1e1b00 */
        /* <DEDUP_REMOVED lines=8> */
[----:B------:R0:W5:Y:S01]  /*0430*/  LDG.E.64 R6, desc[UR8][R22.64+0x48] ;  /* 0x0000480816067981 */ /* 0x000162000c1e1b00 */
[----:B------:R-:W-:Y:S01]  /*0440*/  UIADD3 UR4, UR4, 0x1, URZ ;  /* 0x0000000104047890 */ /* 0x000fe2000fffe03f */
[----:B------:R-:W-:-:S02]  /*0450*/  IMAD.MOV.U32 R15, RZ, RZ, 0x100 ;  /* 0x00000100ff0f7424 */ /* 0x000fc400078e00ff */
[----:B------:R-:W-:-:S03]  /*0460*/  IMAD.MOV.U32 R16, RZ, RZ, RZ ;  /* 0x000000ffff107224 */ /* 0x000fc600078e00ff */
[----:B------:R-:W-:-:S13]  /*0470*/  ISETP.LE.U32.AND P3, PT, R3, UR4, PT ;  /* 0x0000000403007c0c */ /* 0x000fda000bf63070 */
.L_x_12:
[----:B-----5:R-:W-:Y:S01]  /*0480*/  IMAD.WIDE.U32 R26, R13, R12, RZ ;  /* 0x0000000c0d1a7225 */ /* 0x020fe200078e00ff */
[----:B------:R-:W-:-:S03]  /*0490*/  SHF.R.U32.HI R86, RZ, 0x18, R43 ;  /* 0x00000018ff567819 */ /* 0x000fc6000001162b */
[----:B0-----:R-:W-:-:S03]  /*04a0*/  IMAD.WIDE.U32 R22, R12, R12, RZ ;  /* 0x0000000c0c167225 */ /* 0x001fc600078e00ff */
[----:B------:R-:W0:Y:S01]  /*04b0*/  LDC.U8 R86, c[0x3][R86] ;  /* 0x00c0000056567b82 */ /* 0x000e220000000000 */
[----:B------:R-:W-:Y:S01]  /*04c0*/  IMAD.WIDE.U32 R26, P0, R12, R13, R26 ;  /* 0x0000000d0c1a7225 */ /* 0x000fe2000780001a */
[----:B------:R-:W-:-:S03]  /*04d0*/  IADD3 R4, P1, RZ, R22, RZ ;  /* 0x00000016ff047210 */ /* 0x000fc60007f3e0ff */
[----:B------:R-:W-:Y:S01]  /*04e0*/  IMAD.WIDE.U32 R32, R19, R18, RZ ;  /* 0x0000001213207225 */ /* 0x000fe200078e00ff */
[----:B------:R-:W-:-:S03]  /*04f0*/  IADD3 R23, P6, R23, R26, RZ ;  /* 0x0000001a17177210 */ /* 0x000fc60007fde0ff */
[----:B------:R-:W-:-:S04]  /*0500*/  IMAD.WIDE.U32 R30, R18, R18, RZ ;  /* 0x00000012121e7225 */ /* 0x000fc800078e00ff */
[----:B------:R-:W-:Y:S01]  /*0510*/  IMAD.WIDE.U32 R32, P2, R18, R19, R32 ;  /* 0x0000001312207225 */ /* 0x000fe20007840020 */
[----:B------:R-:W-:-:S03]  /*0520*/  IADD3 R14, P4, RZ, R30, RZ ;  /* 0x0000001eff0e7210 */ /* 0x000fc60007f9e0ff */
[----:B------:R-:W-:Y:S01]  /*0530*/  IMAD.X R29, RZ, RZ, RZ, P0 ;  /* 0x000000ffff1d7224 */ /* 0x000fe200000e06ff */
[----:B------:R-:W-:Y:S01]  /*0540*/  ISETP.LT.U32.AND P0, PT, R4, R22, PT ;  /* 0x000000160400720c */ /* 0x000fe20003f01070 */
[----:B------:R-:W-:Y:S01]  /*0550*/  IMAD.X R38, R23, 0x1, R22, P1 ;  /* 0x0000000117267824 */ /* 0x000fe200008e0616 */
[----:B------:R-:W-:Y:S01]  /*0560*/  IADD3 R17, P1, R31, R32, RZ ;  /* 0x000000201f117210 */ /* 0x000fe20007f3e0ff */
[----:B------:R-:W-:Y:S02]  /*0570*/  IMAD.MOV.U32 R28, RZ, RZ, R27 ;  /* 0x000000ffff1c7224 */ /* 0x000fe400078e001b */
[----:B------:R-:W-:Y:S01]  /*0580*/  IMAD.MOV.U32 R22, RZ, RZ, R33 ;  /* 0x000000ffff167224 */ /* 0x000fe200078e0021 */
[----:B------:R-:W-:Y:S01]  /*0590*/  ISETP.LT.U32.AND.EX P0, PT, R38, R23, PT, P0 ;  /* 0x000000172600720c */ /* 0x000fe20003f01100 */
[----:B------:R-:W-:Y:S01]  /*05a0*/  IMAD.X R23, RZ, RZ, RZ, P2 ;  /* 0x000000ffff177224 */ /* 0x000fe200010e06ff */
[----:B------:R-:W-:Y:S01]  /*05b0*/  ISETP.LT.U32.AND P2, PT, R14, R30, PT ;  /* 0x0000001e0e00720c */ /* 0x000fe20003f41070 */
[----:B------:R-:W-:Y:S01]  /*05c0*/  IMAD.X R34, R17, 0x1, R30, P4 ;  /* 0x0000000111227824 */ /* 0x000fe200020e061e */
[----:B------:R-:W-:Y:S01]  /*05d0*/  SEL R45, RZ, 0x1, !P0 ;  /* 0x00000001ff2d7807 */ /* 0x000fe20004000000 */
[----:B------:R-:W-:-:S03]  /*05e0*/  IMAD.WIDE.U32 R30, R49, R48, RZ ;  /* 0x00000030311e7225 */ /* 0x000fc600078e00ff */
[----:B------:R-:W-:Y:S01]  /*05f0*/  ISETP.LT.U32.AND.EX P2, PT, R34, R17, PT, P2 ;  /* 0x000000112200720c */ /* 0x000fe20003f41120 */
[----:B------:R-:W-:Y:S01]  /*0600*/  IMAD.MOV.U32 R17, RZ, RZ, -0x1 ;  /* 0xffffffffff117424 */ /* 0x000fe200078e00ff */
[----:B------:R-:W-:Y:S01]  /*0610*/  IADD3 R45, P0, P5, -R45, R4, -R38 ;  /* 0x000000042d2d7210 */ /* 0x000fe20007d1e926 */
[----:B------:R-:W-:Y:S01]  /*0620*/  IMAD.WIDE.U32.X R28, R13, R13, R28, P6 ;  /* 0x0000000d0d1c7225 */ /* 0x000fe200030e041c */
[----:B------:R-:W-:Y:S02]  /*0630*/  SEL R39, RZ, 0x1, !P2 ;  /* 0x00000001ff277807 */ /* 0x000fe40005000000 */
[----:B------:R-:W-:Y:S01]  /*0640*/  IADD3.X R47, R17, -0x1, R38, P0, P5 ;  /* 0xffffffff112f7810 */ /* 0x000fe200007ea426 */
[----:B------:R-:W-:Y:S01]  /*0650*/  IMAD.WIDE.U32 R26, R48, R48, RZ ;  /* 0x00000030301a7225 */ /* 0x000fe200078e00ff */
[----:B------:R-:W-:-:S03]  /*0660*/  ISETP.LT.U32.AND P0, PT, R28, R45, PT ;  /* 0x0000002d1c00720c */ /* 0x000fc60003f01070 */
[----:B------:R-:W-:Y:S01]  /*0670*/  IMAD.WIDE.U32 R30, P4, R48, R49, R30 ;  /* 0x00000031301e7225 */ /* 0x000fe2000788001e */
[----:B------:R-:W-:Y:S02]  /*0680*/  IADD3 R4, P6, RZ, R26, RZ ;  /* 0x0000001aff047210 */ /* 0x000fe40007fde0ff */
[----:B------:R-:W-:Y:S01]  /*0690*/  ISETP.LT.U32.AND.EX P0, PT, R29, R47, PT, P0 ;  /* 0x0000002f1d00720c */ /* 0x000fe20003f01100 */
[----:B------:R-:W-:Y:S01]  /*06a0*/  IMAD.WIDE.U32.X R22, R19, R19, R22, P1 ;  /* 0x0000001313167225 */ /* 0x000fe200008e0416 */
[----:B------:R-:W-:Y:S02]  /*06b0*/  IADD3 R27, P2, R27, R30, RZ ;  /* 0x0000001e1b1b7210 */ /* 0x000fe40007f5e0ff */
[----:B------:R-:W-:Y:S01]  /*06c0*/  IADD3 R39, P1, P5, -R39, R14, -R34 ;  /* 0x0000000e27277210 */ /* 0x000fe20007d3e922 */
[----:B------:R-:W-:Y:S01]  /*06d0*/  IMAD.X R35, RZ, RZ, RZ, P4 ;  /* 0x000000ffff237224 */ /* 0x000fe200020e06ff */
[----:B------:R-:W-:Y:S01]  /*06e0*/  SEL R33, RZ, 0x1, !P0 ;  /* 0x00000001ff217807 */ /* 0x000fe20004000000 */
[----:B------:R-:W-:Y:S01]  /*06f0*/  IMAD.X R32, R27, 0x1, R26, P6 ;  /* 0x000000011b207824 */ /* 0x000fe200030e061a */
[----:B------:R-:W-:Y:S01]  /*0700*/  IADD3.X R51, R17, -0x1, R34, P1, P5 ;  /* 0xffffffff11337810 */ /* 0x000fe20000fea422 */
[----:B------:R-:W-:Y:S01]  /*0710*/  IMAD.MOV.U32 R34, RZ, RZ, R31 ;  /* 0x000000ffff227224 */ /* 0x000fe200078e001f */
[----:B------:R-:W-:Y:S01]  /*0720*/  ISETP.LT.U32.AND P5, PT, R22, R39, PT ;  /* 0x000000271600720c */ /* 0x000fe20003fa1070 */
[----:B------:R-:W-:Y:S01]  /*0730*/  IMAD.WIDE.U32 R62, R7, R6, RZ ;  /* 0x00000006073e7225 */ /* 0x000fe200078e00ff */
[----:B------:R-:W-:-:S02]  /*0740*/  ISETP.LT.U32.AND P6, PT, R4, R26, PT ;  /* 0x0000001a0400720c */ /* 0x000fc40003fc1070 */
[----:B------:R-:W-:Y:S01]  /*0750*/  ISETP.LT.U32.AND.EX P4, PT, R23, R51, PT, P5 ;  /* 0x000000331700720c */ /* 0x000fe20003f81150 */
[----:B------:R-:W-:Y:S01]  /*0760*/  IMAD.WIDE.U32 R70, R54, R54, RZ ;  /* 0x0000003636467225 */ /* 0x000fe200078e00ff */
[----:B------:R-:W-:Y:S02]  /*0770*/  ISETP.LT.U32.AND.EX P1, PT, R32, R27, PT, P6 ;  /* 0x0000001b2000720c */ /* 0x000fe40003f21160 */
[----:B------:R-:W-:Y:S01]  /*0780*/  IADD3 R33, P5, P6, R33, R28, -R45 ;  /* 0x0000001c21217210 */ /* 0x000fe20007ebe82d */
[----:B------:R-:W-:Y:S01]  /*0790*/  IMAD.WIDE.U32 R44, R53, R52, RZ ;  /* 0x00000034352c7225 */ /* 0x000fe200078e00ff */
[----:B------:R-:W-:Y:S02]  /*07a0*/  SEL R28, RZ, 0xffffffff, !P0 ;  /* 0xffffffffff1c7807 */ /* 0x000fe40004000000 */
[----:B------:R-:W-:Y:S01]  /*07b0*/  SEL R27, RZ, 0x1, !P4 ;  /* 0x00000001ff1b7807 */ /* 0x000fe20006000000 */
[----:B0-----:R-:W-:Y:S01]  /*07c0*/  IMAD.SHL.U32 R86, R86, 0x1000000, RZ ;  /* 0x0100000056567824 */ /* 0x001fe200078e00ff */
[----:B------:R-:W-:Y:S01]  /*07d0*/  IADD3.X R28, R28, R29, ~R47, P5, P6 ;  /* 0x0000001d1c1c7210 */ /* 0x000fe20002fecc2f */
[----:B------:R-:W-:Y:S01]  /*07e0*/  IMAD.WIDE.U32 R46, R25, R24, RZ ;  /* 0x00000018192e7225 */ /* 0x000fe200078e00ff */
[----:B------:R-:W-:-:S02]  /*07f0*/  IADD3 R30, P5, P6, R27, R22, -R39 ;  /* 0x000000161b1e7210 */ /* 0x000fc40007ebe827 */
[----:B------:R-:W-:Y:S01]  /*0800*/  SEL R27, RZ, 0xffffffff, !P4 ;  /* 0xffffffffff1b7807 */ /* 0x000fe20006000000 */
[C---:B------:R-:W-:Y:S01]  /*0810*/  IMAD.WIDE.U32 R38, R52.reuse, R52, RZ ;  /* 0x0000003434267225 */ /* 0x040fe200078e00ff */
[----:B------:R-:W-:Y:S02]  /*0820*/  SEL R55, RZ, 0x1, !P1 ;  /* 0x00000001ff377807 */ /* 0x000fe40004800000 */
[----:B------:R-:W-:Y:S01]  /*0830*/  IADD3.X R27, R27, R23, ~R51, P5, P6 ;  /* 0x000000171b1b7210 */ /* 0x000fe20002fecc33 */
[----:B------:R-:W-:Y:S01]  /*0840*/  IMAD.WIDE.U32 R44, P5, R52, R53, R44 ;  /* 0x00000035342c7225 */ /* 0x000fe200078a002c */
[----:B------:R-:W-:-:S03]  /*0850*/  IADD3 R55, P1, P0, -R55, R4, -R32 ;  /* 0x0000000437377210 */ /* 0x000fc6000783e920 */
[----:B------:R-:W-:Y:S01]  /*0860*/  IMAD.WIDE.U32.X R22, R49, R49, R34, P2 ;  /* 0x0000003131167225 */ /* 0x000fe200010e0422 */
[----:B------:R-:W-:Y:S02]  /*0870*/  IADD3.X R67, R17, -0x1, R32, P1, P0 ;  /* 0xffffffff11437810 */ /* 0x000fe40000fe0420 */
[----:B------:R-:W-:Y:S01]  /*0880*/  IADD3 R14, P2, RZ, R38, RZ ;  /* 0x00000026ff0e7210 */ /* 0x000fe20007f5e0ff */
[----:B------:R-:W-:Y:S01]  /*0890*/  IMAD.WIDE.U32 R56, P4, R24, R25, R46 ;  /* 0x0000001918387225 */ /* 0x000fe2000788002e */
[----:B------:R-:W-:-:S03]  /*08a0*/  ISETP.LT.U32.AND P0, PT, R22, R55, PT ;  /* 0x000000371600720c */ /* 0x000fc60003f01070 */
[----:B------:R-:W-:Y:S01]  /*08b0*/  IMAD.X R47, RZ, RZ, RZ, P5 ;  /* 0x000000ffff2f7224 */ /* 0x000fe200028e06ff */
[----:B------:R-:W-:Y:S01]  /*08c0*/  IADD3 R29, P5, R39, R44, RZ ;  /* 0x0000002c271d7210 */ /* 0x000fe20007fbe0ff */
[----:B------:R-:W-:Y:S01]  /*08d0*/  IMAD.WIDE.U32 R50, R24, R24, RZ ;  /* 0x0000001818327225 */ /* 0x000fe200078e00ff */
[----:B------:R-:W-:-:S03]  /*08e0*/  ISETP.LT.U32.AND.EX P0, PT, R23, R67, PT, P0 ;  /* 0x000000431700720c */ /* 0x000fc60003f01100 */
[----:B------:R-:W-:Y:S01]  /*08f0*/  IMAD.X R58, R29, 0x1, R38, P2 ;  /* 0x000000011d3a7824 */ /* 0x000fe200010e0626 */
[----:B------:R-:W-:Y:S01]  /*0900*/  IADD3 R32, P1, RZ, R50, RZ ;  /* 0x00000032ff207210 */ /* 0x000fe20007f3e0ff */
[----:B------:R-:W-:Y:S01]  /*0910*/  IMAD.WIDE.U32 R64, P6, R6, R7, R62 ;  /* 0x0000000706407225 */ /* 0x000fe200078c003e */
[----:B------:R-:W-:Y:S02]  /*0920*/  IADD3 R31, P2, R51, R56, RZ ;  /* 0x00000038331f7210 */ /* 0x000fe40007f5e0ff */
[----:B------:R-:W-:Y:S01]  /*0930*/  SEL R51, RZ, 0x1, !P0 ;  /* 0x00000001ff337807 */ /* 0x000fe20004000000 */
[----:B------:R-:W-:Y:S01]  /*0940*/  IMAD.X R39, RZ, RZ, RZ, P4 ;  /* 0x000000ffff277224 */ /* 0x000fe200020e06ff */
[----:B------:R-:W-:Y:S01]  /*0950*/  ISETP.LT.U32.AND P4, PT, R14, R38, PT ;  /* 0x000000260e00720c */ /* 0x000fe20003f81070 */
[----:B------:R-:W-:Y:S01]  /*0960*/  IMAD.X R56, R31, 0x1, R50, P1 ;  /* 0x000000011f387824 */ /* 0x000fe200008e0632 */
[----:B------:R-:W-:Y:S01]  /*0970*/  SEL R63, RZ, 0xffffffff, !P0 ;  /* 0xffffffffff3f7807 */ /* 0x000fe20004000000 */
[----:B------:R-:W-:Y:S01]  /*0980*/  IMAD.X R35, RZ, RZ, RZ, P6 ;  /* 0x000000ffff237224 */ /* 0x000fe200030e06ff */
[----:B------:R-:W-:Y:S01]  /*0990*/  ISETP.LT.U32.AND P1, PT, R32, R50, PT ;  /* 0x000000322000720c */ /* 0x000fe20003f21070 */
[----:B------:R-:W-:Y:S01]  /*09a0*/  IMAD.MOV.U32 R46, RZ, RZ, R45 ;  /* 0x000000ffff2e7224 */ /* 0x000fe200078e002d */
[----:B------:R-:W-:Y:S01]  /*09b0*/  IADD3 R26, P0, P6, R51, R22, -R55 ;  /* 0x00000016331a7210 */ /* 0x000fe20007e1e837 */
[----:B------:R-:W-:Y:S01]  /*09c0*/  IMAD.WIDE.U32 R50, R6, R6, RZ ;  /* 0x0000000606327225 */ /* 0x000fe200078e00ff */
[----:B------:R-:W-:-:S02]  /*09d0*/  ISETP.LT.U32.AND.EX P4, PT, R58, R29, PT, P4 ;  /* 0x0000001d3a00720c */ /* 0x000fc40003f81140 */
[----:B------:R-:W-:Y:S01]  /*09e0*/  IADD3.X R63, R63, R23, ~R67, P0, P6 ;  /* 0x000000173f3f7210 */ /* 0x000fe200007ecc43 */
[----:B------:R-:W-:Y:S01]  /*09f0*/  IMAD.WIDE.U32 R22, R89, R80, RZ ;  /* 0x0000005059167225 */ /* 0x000fe200078e00ff */
[----:B------:R-:W-:Y:S02]  /*0a00*/  SEL R55, RZ, 0x1, !P4 ;  /* 0x00000001ff377807 */ /* 0x000fe40006000000 */
[----:B------:R-:W-:Y:S01]  /*0a10*/  ISETP.LT.U32.AND.EX P1, PT, R56, R31, PT, P1 ;  /* 0x0000001f3800720c */ /* 0x000fe20003f21110 */
[----:B------:R-:W-:Y:S01]  /*0a20*/  IMAD.MOV.U32 R38, RZ, RZ, R57 ;  /* 0x000000ffff267224 */ /* 0x000fe200078e0039 */
[----:B------:R-:W-:Y:S01]  /*0a30*/  IADD3 R29, P0, R51, R64, RZ ;  /* 0x00000040331d7210 */ /* 0x000fe20007f1e0ff */
[----:B------:R-:W-:Y:S01]  /*0a40*/  IMAD.WIDE.U32.X R44, R53, R53, R46, P5 ;  /* 0x00000035352c7225 */ /* 0x000fe200028e042e */
[----:B------:R-:W-:Y:S02]  /*0a50*/  IADD3 R4, P4, RZ, R50, RZ ;  /* 0x00000032ff047210 */ /* 0x000fe40007f9e0ff */
[----:B------:R-:W-:Y:S01]  /*0a60*/  IADD3 R55, P5, P6, -R55, R14, -R58 ;  /* 0x0000000e37377210 */ /* 0x000fe20007ebe93a */
[----:B------:R-:W-:Y:S01]  /*0a70*/  IMAD.WIDE.U32.X R46, R25, R25, R38, P2 ;  /* 0x00000019192e7225 */ /* 0x000fe200010e0426 */
[----:B------:R-:W-:-:S02]  /*0a80*/  SEL R31, RZ, 0x1, !P1 ;  /* 0x00000001ff1f7807 */ /* 0x000fc40004800000 */
[----:B------:R-:W-:Y:S01]  /*0a90*/  ISETP.LT.U32.AND P1, PT, R4, R50, PT ;  /* 0x000000320400720c */ /* 0x000fe20003f21070 */
[----:B------:R-:W-:Y:S01]  /*0aa0*/  IMAD.X R14, R29, 0x1, R50, P4 ;  /* 0x000000011d0e7824 */ /* 0x000fe200020e0632 */
[----:B------:R-:W-:Y:S01]  /*0ab0*/  IADD3.X R69, R17, -0x1, R58, P5, P6 ;  /* 0xffffffff11457810 */ /* 0x000fe20002fec43a */
[----:B------:R-:W-:Y:S01]  /*0ac0*/  IMAD.WIDE.U32 R50, P2, R80, R89, R22 ;  /* 0x0000005950327225 */ /* 0x000fe20007840016 */
[--C-:B------:R-:W-:Y:S02]  /*0ad0*/  IADD3 R31, P5, P6, -R31, R32, -R56.reuse ;  /* 0x000000201f1f7210 */ /* 0x100fe40007ebe938 */
[----:B------:R-:W-:Y:S01]  /*0ae0*/  ISETP.LT.U32.AND P4, PT, R44, R55, PT ;  /* 0x000000372c00720c */ /* 0x000fe20003f81070 */
[----:B------:R-:W-:Y:S01]  /*0af0*/  IMAD.X R23, RZ, RZ, RZ, P2 ;  /* 0x000000ffff177224 */ /* 0x000fe200010e06ff */
[----:B------:R-:W-:Y:S01]  /*0b00*/  IADD3.X R67, R17, -0x1, R56, P5, P6 ;  /* 0xffffffff11437810 */ /* 0x000fe20002fec438 */
[----:B------:R-:W-:Y:S01]  /*0b10*/  IMAD.WIDE.U32 R38, R80, R80, RZ ;  /* 0x0000005050267225 */ /* 0x000fe200078e00ff */
[----:B------:R-:W-:-:S02]  /*0b20*/  ISETP.LT.U32.AND P2, PT, R46, R31, PT ;  /* 0x0000001f2e00720c */ /* 0x000fc40003f41070 */
[----:B------:R-:W-:Y:S01]  /*0b30*/  ISETP.LT.U32.AND.EX P4, PT, R45, R69, PT, P4 ;  /* 0x000000452d00720c */ /* 0x000fe20003f81140 */
[----:B------:R-:W-:Y:S01]  /*0b40*/  IMAD.MOV.U32 R22, RZ, RZ, R51 ;  /* 0x000000ffff167224 */ /* 0x000fe200078e0033 */
[----:B------:R-:W-:Y:S01]  /*0b50*/  ISETP.LT.U32.AND.EX P2, PT, R47, R67, PT, P2 ;  /* 0x000000432f00720c */ /* 0x000fe20003f41120 */
[----:B------:R-:W-:Y:S01]  /*0b60*/  IMAD.MOV.U32 R34, RZ, RZ, R65 ;  /* 0x000000ffff227224 */ /* 0x000fe200078e0041 */
[----:B------:R-:W-:Y:S01]  /*0b70*/  SEL R51, RZ, 0x1, !P4 ;  /* 0x00000001ff337807 */ /* 0x000fe20006000000 */
[----:B------:R-:W-:Y:S01]  /*0b80*/  IMAD.WIDE.U32 R64, R87, R60, RZ ;  /* 0x0000003c57407225 */ /* 0x000fe200078e00ff */
[----:B------:R-:W-:Y:S02]  /*0b90*/  ISETP.LT.U32.AND.EX P1, PT, R14, R29, PT, P1 ;  /* 0x0000001d0e00720c */ /* 0x000fe40003f21110 */
[----:B------:R-:W-:Y:S01]  /*0ba0*/  SEL R29, RZ, 0x1, !P2 ;  /* 0x00000001ff1d7807 */ /* 0x000fe20005000000 */
[----:B------:R-:W-:Y:S01]  /*0bb0*/  IMAD.WIDE.U32.X R34, R7, R7, R34, P0 ;  /* 0x0000000707227225 */ /* 0x000fe200000e0422 */
[----:B------:R-:W-:-:S02]  /*0bc0*/  IADD3 R39, P5, R39, R50, RZ ;  /* 0x0000003227277210 */ /* 0x000fc40007fbe0ff */
[----:B------:R-:W-:Y:S01]  /*0bd0*/  SEL R57, RZ, 0xffffffff, !P4 ;  /* 0xffffffffff397807 */ /* 0x000fe20006000000 */
[----:B------:R-:W-:Y:S01]  /*0be0*/  VIADD R16, R16, 0x1 ;  /* 0x0000000110107836 */ /* 0x000fe20000000000 */
[----:B------:R-:W-:Y:S01]  /*0bf0*/  IADD3 R50, P4, P6, R51, R44, -R55 ;  /* 0x0000002c33327210 */ /* 0x000fe20007e9e837 */
[----:B------:R-:W-:Y:S01]  /*0c00*/  IMAD.WIDE.U32.X R22, R89, R89, R22, P5 ;  /* 0x0000005959167225 */ /* 0x000fe200028e0416 */
[----:B------:R-:W-:Y:S02]  /*0c10*/  SEL R51, RZ, 0x1, !P1 ;  /* 0x00000001ff337807 */ /* 0x000fe40004800000 */
[----:B------:R-:W-:Y:S02]  /*0c20*/  SEL R55, RZ, 0xffffffff, !P2 ;  /* 0xffffffffff377807 */ /* 0x000fe40005000000 */
[----:B------:R-:W-:Y:S02]  /*0c30*/  IADD3 R46, P1, P2, R29, R46, -R31 ;  /* 0x0000002e1d2e7210 */ /* 0x000fe40007a3e81f */
[----:B------:R-:W-:Y:S01]  /*0c40*/  IADD3.X R57, R57, R45, ~R69, P4, P6 ;  /* 0x0000002d39397210 */ /* 0x000fe200027ecc45 */
[----:B------:R-:W-:Y:S01]  /*0c50*/  IMAD.WIDE.U32 R44, R60, R60, RZ ;  /* 0x0000003c3c2c7225 */ /* 0x000fe200078e00ff */
[----:B------:R-:W-:-:S02]  /*0c60*/  IADD3.X R55, R55, R47, ~R67, P1, P2 ;  /* 0x0000002f37377210 */ /* 0x000fc40000fe4c43 */
[----:B------:R-:W-:Y:S01]  /*0c70*/  IADD3 R31, P2, RZ, R38, RZ ;  /* 0x00000026ff1f7210 */ /* 0x000fe20007f5e0ff */
[----:B------:R-:W-:Y:S01]  /*0c80*/  IMAD.WIDE.U32 R64, P1, R60, R87, R64 ;  /* 0x000000573c407225 */ /* 0x000fe20007820040 */
[----:B------:R-:W-:Y:S02]  /*0c90*/  IADD3 R51, P6, P4, -R51, R4, -R14 ;  /* 0x0000000433337210 */ /* 0x000fe40007cde90e */
[----:B------:R-:W-:Y:S01]  /*0ca0*/  ISETP.LT.U32.AND P0, PT, R31, R38, PT ;  /* 0x000000261f00720c */ /* 0x000fe20003f01070 */
[----:B------:R-:W-:Y:S01]  /*0cb0*/  IMAD.X R32, R39, 0x1, R38, P2 ;  /* 0x0000000127207824 */ /* 0x000fe200010e0626 */
[----:B------:R-:W-:Y:S02]  /*0cc0*/  IADD3.X R69, R17, -0x1, R14, P6, P4 ;  /* 0xffffffff11457810 */ /* 0x000fe400037e840e */
[----:B------:R-:W-:Y:S02]  /*0cd0*/  IADD3 R4, P2, RZ, R44, RZ ;  /* 0x0000002cff047210 */ /* 0x000fe40007f5e0ff */
[----:B------:R-:W-:Y:S01]  /*0ce0*/  IADD3 R29, P4, R45, R64, RZ ;  /* 0x000000402d1d7210 */ /* 0x000fe20007f9e0ff */
[----:B------:R-:W-:Y:S01]  /*0cf0*/  IMAD.X R45, RZ, RZ, RZ, P1 ;  /* 0x000000ffff2d7224 */ /* 0x000fe200008e06ff */
[----:B------:R-:W-:-:S02]  /*0d00*/  ISETP.LT.U32.AND P6, PT, R34, R51, PT ;  /* 0x000000332200720c */ /* 0x000fc40003fc1070 */
[----:B------:R-:W-:Y:S01]  /*0d10*/  ISETP.LT.U32.AND P1, PT, R4, R44, PT ;  /* 0x0000002c0400720c */ /* 0x000fe20003f21070 */
[----:B------:R-:W-:Y:S01]  /*0d20*/  IMAD.X R14, R29, 0x1, R44, P2 ;  /* 0x000000011d0e7824 */ /* 0x000fe200010e062c */
[----:B------:R-:W-:Y:S01]  /*0d30*/  ISETP.LT.U32.AND.EX P6, PT, R35, R69, PT, P6 ;  /* 0x000000452300720c */ /* 0x000fe20003fc1160 */
[----:B------:R-:W-:Y:S01]  /*0d40*/  IMAD.MOV.U32 R44, RZ, RZ, R65 ;  /* 0x000000ffff2c7224 */ /* 0x000fe200078e0041 */
[----:B------:R-:W-:Y:S02]  /*0d50*/  ISETP.LT.U32.AND.EX P2, PT, R32, R39, PT, P0 ;  /* 0x000000272000720c */ /* 0x000fe40003f41100 */
[----:B------:R-:W-:Y:S01]  /*0d60*/  SEL R39, RZ, 0x1, !P6 ;  /* 0x00000001ff277807 */ /* 0x000fe20007000000 */
[----:B------:R-:W-:Y:S01]  /*0d70*/  IMAD.WIDE.U32.X R44, R87, R87, R44, P4 ;  /* 0x00000057572c7225 */ /* 0x000fe200020e042c */
[----:B------:R-:W-:Y:S02]  /*0d80*/  ISETP.LT.U32.AND.EX P0, PT, R14, R29, PT, P1 ;  /* 0x0000001d0e00720c */ /* 0x000fe40003f01110 */
[----:B------:R-:W-:-:S02]  /*0d90*/  SEL R67, RZ, 0x1, !P2 ;  /* 0x00000001ff437807 */ /* 0x000fc40005000000 */
[----:B------:R-:W-:Y:S02]  /*0da0*/  SEL R77, RZ, 0xffffffff, !P6 ;  /* 0xffffffffff4d7807 */ /* 0x000fe40007000000 */
[----:B------:R-:W-:Y:S01]  /*0db0*/  IADD3 R58, P1, P2, R39, R34, -R51 ;  /* 0x00000022273a7210 */ /* 0x000fe20007a3e833 */
[-C--:B------:R-:W-:Y:S01]  /*0dc0*/  IMAD.WIDE.U32 R38, R61, R88.reuse, RZ ;  /* 0x000000583d267225 */ /* 0x080fe200078e00ff */
[----:B------:R-:W-:Y:S02]  /*0dd0*/  SEL R47, RZ, 0x1, !P0 ;  /* 0x00000001ff2f7807 */ /* 0x000fe40004000000 */
[----:B------:R-:W-:Y:S02]  /*0de0*/  IADD3 R67, P0, P6, -R67, R31, -R32 ;  /* 0x0000001f43437210 */ /* 0x000fe40007e1e920 */
[----:B------:R-:W-:Y:S01]  /*0df0*/  IADD3.X R77, R77, R35, ~R69, P1, P2 ;  /* 0x000000234d4d7210 */ /* 0x000fe20000fe4c45 */
[----:B------:R-:W-:Y:S01]  /*0e00*/  IMAD.WIDE.U32 R34, R88, R88, RZ ;  /* 0x0000005858227225 */ /* 0x000fe200078e00ff */
[----:B------:R-:W-:-:S02]  /*0e10*/  IADD3 R47, P1, P2, -R47, R4, -R14 ;  /* 0x000000042f2f7210 */ /* 0x000fc40007a3e90e */
[C---:B------:R-:W-:Y:S01]  /*0e20*/  IADD3.X R69, R17.reuse, -0x1, R32, P0, P6 ;  /* 0xffffffff11457810 */ /* 0x040fe200007ec420 */
[----:B------:R-:W-:Y:S01]  /*0e30*/  IMAD.WIDE.U32 R38, P5, R88, R61, R38 ;  /* 0x0000003d58267225 */ /* 0x000fe200078a0026 */
[----:B------:R-:W-:Y:S02]  /*0e40*/  ISETP.LT.U32.AND P0, PT, R22, R67, PT ;  /* 0x000000431600720c */ /* 0x000fe40003f01070 */
[----:B------:R-:W-:Y:S02]  /*0e50*/  IADD3.X R51, R17, -0x1, R14, P1, P2 ;  /* 0xffffffff11337810 */ /* 0x000fe40000fe440e */
[----:B------:R-:W-:Y:S02]  /*0e60*/  ISETP.LT.U32.AND P2, PT, R44, R47, PT ;  /* 0x0000002f2c00720c */ /* 0x000fe40003f41070 */
[----:B------:R-:W-:Y:S02]  /*0e70*/  ISETP.LT.U32.AND.EX P0, PT, R23, R69, PT, P0 ;  /* 0x000000451700720c */ /* 0x000fe40003f01100 */
[----:B------:R-:W-:-:S02]  /*0e80*/  IADD3 R79, P4, RZ, R34, RZ ;  /* 0x00000022ff4f7210 */ /* 0x000fc40007f9e0ff */
[----:B------:R-:W-:Y:S01]  /*0e90*/  IADD3 R29, P6, R35, R38, RZ ;  /* 0x00000026231d7210 */ /* 0x000fe20007fde0ff */
[----:B------:R-:W-:Y:S01]  /*0ea0*/  IMAD.X R35, RZ, RZ, RZ, P5 ;  /* 0x000000ffff237224 */ /* 0x000fe200028e06ff */
[----:B------:R-:W-:Y:S02]  /*0eb0*/  ISETP.LT.U32.AND.EX P2, PT, R45, R51, PT, P2 ;  /* 0x000000332d00720c */ /* 0x000fe40003f41120 */
[----:B------:R-:W-:Y:S01]  /*0ec0*/  SEL R65, RZ, 0x1, !P0 ;  /* 0x00000001ff417807 */ /* 0x000fe20004000000 */
[----:B------:R-:W-:Y:S01]  /*0ed0*/  IMAD.X R74, R29, 0x1, R34, P4 ;  /* 0x000000011d4a7824 */ /* 0x000fe200020e0622 */
[----:B------:R-:W-:Y:S02]  /*0ee0*/  SEL R31, RZ, 0x1, !P2 ;  /* 0x00000001ff1f7807 */ /* 0x000fe40005000000 */
[----:B------:R-:W-:Y:S02]  /*0ef0*/  SEL R75, RZ, 0xffffffff, !P0 ;  /* 0xffffffffff4b7807 */ /* 0x000fe40004000000 */
[----:B------:R-:W-:Y:S01]  /*0f00*/  IADD3 R56, P4, P0, R65, R22, -R67 ;  /* 0x0000001641387210 */ /* 0x000fe2000789e843 */
[----:B------:R-:W-:Y:S01]  /*0f10*/  IMAD.WIDE.U32 R64, R20, R20, RZ ;  /* 0x0000001414407225 */ /* 0x000fe200078e00ff */
[----:B------:R-:W-:-:S02]  /*0f20*/  SEL R67, RZ, 0xffffffff, !P2 ;  /* 0xffffffffff437807 */ /* 0x000fc40005000000 */
[----:B------:R-:W-:Y:S02]  /*0f30*/  IADD3 R62, P2, P5, R31, R44, -R47 ;  /* 0x0000002c1f3e7210 */ /* 0x000fe40007d5e82f */
[----:B------:R-:W-:Y:S01]  /*0f40*/  ISETP.LT.U32.AND P1, PT, R79, R34, PT ;  /* 0x000000224f00720c */ /* 0x000fe20003f21070 */
[----:B------:R-:W-:Y:S01]  /*0f50*/  IMAD.MOV.U32 R34, RZ, RZ, R39 ;  /* 0x000000ffff227224 */ /* 0x000fe200078e0027 */
[----:B------:R-:W-:Y:S01]  /*0f60*/  IADD3.X R67, R67, R45, ~R51, P2, P5 ;  /* 0x0000002d43437210 */ /* 0x000fe200017eac33 */
[----:B------:R-:W-:Y:S01]  /*0f70*/  IMAD.WIDE.U32 R38, R59, R54, RZ ;  /* 0x000000363b267225 */ /* 0x000fe200078e00ff */
[----:B------:R-:W-:Y:S02]  /*0f80*/  ISETP.LT.U32.AND.EX P1, PT, R74, R29, PT, P1 ;  /* 0x0000001d4a00720c */ /* 0x000fe40003f21110 */
[----:B------:R-:W-:Y:S01]  /*0f90*/  IADD3.X R75, R75, R23, ~R69, P4, P0 ;  /* 0x000000174b4b7210 */ /* 0x000fe200027e0c45 */
[----:B------:R-:W-:Y:S01]  /*0fa0*/  IMAD.WIDE.U32 R44, R11, R20, RZ ;  /* 0x000000140b2c7225 */ /* 0x000fe200078e00ff */
[----:B------:R-:W-:-:S03]  /*0fb0*/  IADD3 R47, P4, RZ, R70, RZ ;  /* 0x00000046ff2f7210 */ /* 0x000fc60007f9e0ff */
[----:B------:R-:W-:-:S04]  /*0fc0*/  IMAD.WIDE.U32 R38, P2, R54, R59, R38 ;  /* 0x0000003b36267225 */ /* 0x000fc80007840026 */
[----:B------:R-:W-:-:S04]  /*0fd0*/  IMAD.WIDE.U32 R44, P5, R20, R11, R44 ;  /* 0x0000000b142c7225 */ /* 0x000fc800078a002c */
[----:B------:R-:W-:-:S04]  /*0fe0*/  IMAD.WIDE.U32 R68, R21, R10, RZ ;  /* 0x0000000a15447225 */ /* 0x000fc800078e00ff */
[----:B------:R-:W-:Y:S01]  /*0ff0*/  IMAD.WIDE.U32.X R34, R61, R61, R34, P6 ;  /* 0x0000003d3d227225 */ /* 0x000fe200030e0422 */
[----:B------:R-:W-:Y:S02]  /*1000*/  IADD3 R51, P6, R71, R38, RZ ;  /* 0x0000002647337210 */ /* 0x000fe40007fde0ff */
[----:B------:R-:W-:Y:S01]  /*1010*/  SEL R38, RZ, 0x1, !P1 ;  /* 0x00000001ff267807 */ /* 0x000fe20004800000 */
[----:B------:R-:W-:Y:S01]  /*1020*/  IMAD.X R71, RZ, RZ, RZ, P2 ;  /* 0x000000ffff477224 */ /* 0x000fe200010e06ff */
[----:B------:R-:W-:Y:S01]  /*1030*/  IADD3 R32, P1, RZ, R64, RZ ;  /* 0x00000040ff207210 */ /* 0x000fe20007f3e0ff */
[----:B------:R-:W-:Y:S01]  /*1040*/  IMAD.WIDE.U32 R22, R10, R10, RZ ;  /* 0x0000000a0a167225 */ /* 0x000fe200078e00ff */
[----:B------:R-:W-:-:S03]  /*1050*/  IADD3 R31, P2, R65, R44, RZ ;  /* 0x0000002c411f7210 */ /* 0x000fc60007f5e0ff */
[----:B------:R-:W-:-:S04]  /*1060*/  IMAD.WIDE.U32 R68, P0, R10, R21, R68 ;  /* 0x000000150a447225 */ /* 0x000fc80007800044 */
[----:B------:R-:W-:Y:S01]  /*1070*/  IMAD.X R72, R51, 0x1, R70, P4 ;  /* 0x0000000133487824 */ /* 0x000fe200020e0646 */
[----:B------:R-:W-:Y:S01]  /*1080*/  IADD3 R4, P4, RZ, R22, RZ ;  /* 0x00000016ff047210 */ /* 0x000fe20007f9e0ff */
[----:B------:R-:W-:Y:S01]  /*1090*/  IMAD.X R66, R31, 0x1, R64, P1 ;  /* 0x000000011f427824 */ /* 0x000fe200008e0640 */
[----:B------:R-:W-:Y:S01]  /*10a0*/  ISETP.LT.U32.AND P1, PT, R47, R70, PT ;  /* 0x000000462f00720c */ /* 0x000fe20003f21070 */
[----:B------:R-:W-:Y:S01]  /*10b0*/  IMAD.X R65, RZ, RZ, RZ, P5 ;  /* 0x000000ffff417224 */ /* 0x000fe200028e06ff */
[----:B------:R-:W-:Y:S01]  /*10c0*/  IADD3 R29, P5, R23, R68, RZ ;  /* 0x00000044171d7210 */ /* 0x000fe20007fbe0ff */
[----:B------:R-:W-:Y:S01]  /*10d0*/  IMAD.MOV.U32 R70, RZ, RZ, R39 ;  /* 0x000000ffff467224 */ /* 0x000fe200078e0027 */
[----:B------:R-:W-:Y:S01]  /*10e0*/  ISETP.LT.U32.AND.EX P1, PT, R72, R51, PT, P1 ;  /* 0x000000334800720c */ /* 0x000fe20003f21110 */
[----:B------:R-:W-:Y:S01]  /*10f0*/  IMAD.X R23, RZ, RZ, RZ, P0 ;  /* 0x000000ffff177224 */ /* 0x000fe200000e06ff */
[----:B------:R-:W-:Y:S01]  /*1100*/  ISETP.LT.U32.AND P0, PT, R32, R64, PT ;  /* 0x000000402000720c */ /* 0x000fe20003f01070 */
[----:B------:R-:W-:Y:S01]  /*1110*/  IMAD.X R14, R29, 0x1, R22, P4 ;  /* 0x000000011d0e7824 */ /* 0x000fe200020e0616 */
[----:B------:R-:W-:Y:S01]  /*1120*/  ISETP.LT.U32.AND P4, PT, R4, R22, PT ;  /* 0x000000160400720c */ /* 0x000fe20003f81070 */
[----:B------:R-:W-:Y:S01]  /*1130*/  IMAD.MOV.U32 R64, RZ, RZ, R45 ;  /* 0x000000ffff407224 */ /* 0x000fe200078e002d */
[----:B------:R-:W-:Y:S01]  /*1140*/  SEL R73, RZ, 0x1, !P1 ;  /* 0x00000001ff497807 */ /* 0x000fe20004800000 */
[----:B------:R-:W-:Y:S01]  /*1150*/  IMAD.MOV.U32 R22, RZ, RZ, R69 ;  /* 0x000000ffff167224 */ /* 0x000fe200078e0045 */
[----:B------:R-:W-:Y:S01]  /*1160*/  ISETP.LT.U32.AND.EX P0, PT, R66, R31, PT, P0 ;  /* 0x0000001f4200720c */ /* 0x000fe20003f01100 */
[----:B------:R-:W-:Y:S01]  /*1170*/  IMAD.WIDE.U32.X R44, R59, R59, R70, P6 ;  /* 0x0000003b3b2c7225 */ /* 0x000fe200030e0446 */
[----:B------:R-:W-:-:S02]  /*1180*/  IADD3 R69, P1, P6, -R38, R79, -R74 ;  /* 0x0000004f26457210 */ /* 0x000fc40007e3e94a */
[----:B------:R-:W-:Y:S01]  /*1190*/  ISETP.LT.U32.AND.EX P4, PT, R14, R29, PT, P4 ;  /* 0x0000001d0e00720c */ /* 0x000fe20003f81140 */
[----:B------:R-:W-:Y:S01]  /*11a0*/  IMAD.WIDE.U32.X R38, R11, R11, R64, P2 ;  /* 0x0000000b0b267225 */ /* 0x000fe200010e0440 */
[----:B------:R-:W-:Y:S02]  /*11b0*/  IADD3.X R81, R17, -0x1, R74, P1, P6 ;  /* 0xffffffff11517810 */ /* 0x000fe40000fec44a */
[----:B------:R-:W-:Y:S01]  /*11c0*/  ISETP.LT.U32.AND P1, PT, R34, R69, PT ;  /* 0x000000452200720c */ /* 0x000fe20003f21070 */
[----:B------:R-:W-:Y:S01]  /*11d0*/  IMAD.WIDE.U32.X R22, R21, R21, R22, P5 ;  /* 0x0000001515167225 */ /* 0x000fe200028e0416 */
[----:B------:R-:W-:Y:S02]  /*11e0*/  SEL R31, RZ, 0x1, !P0 ;  /* 0x00000001ff1f7807 */ /* 0x000fe40004000000 */
[----:B------:R-:W-:Y:S02]  /*11f0*/  IADD3 R73, P0, P2, -R73, R47, -R72 ;  /* 0x0000002f49497210 */ /* 0x000fe40007a1e948 */
[----:B------:R-:W-:-:S02]  /*1200*/  SEL R47, RZ, 0x1, !P4 ;  /* 0x00000001ff2f7807 */ /* 0x000fc40006000000 */
[----:B------:R-:W-:Y:S02]  /*1210*/  ISETP.LT.U32.AND.EX P1, PT, R35, R81, PT, P1 ;  /* 0x000000512300720c */ /* 0x000fe40003f21110 */
[----:B------:R-:W-:Y:S02]  /*1220*/  IADD3 R31, P6, P4, -R31, R32, -R66 ;  /* 0x000000201f1f7210 */ /* 0x000fe40007cde942 */
[----:B------:R-:W-:Y:S02]  /*1230*/  IADD3.X R79, R17, -0x1, R72, P0, P2 ;  /* 0xffffffff114f7810 */ /* 0x000fe400007e4448 */
[----:B------:R-:W-:Y:S02]  /*1240*/  IADD3 R47, P2, P0, -R47, R4, -R14 ;  /* 0x000000042f2f7210 */ /* 0x000fe4000785e90e */
[----:B------:R-:W-:Y:S02]  /*1250*/  ISETP.LT.U32.AND P5, PT, R44, R73, PT ;  /* 0x000000492c00720c */ /* 0x000fe40003fa1070 */
[----:B------:R-:W-:-:S02]  /*1260*/  SEL R29, RZ, 0x1, !P1 ;  /* 0x00000001ff1d7807 */ /* 0x000fc40004800000 */
[C---:B------:R-:W-:Y:S02]  /*1270*/  IADD3.X R71, R17.reuse, -0x1, R66, P6, P4 ;  /* 0xffffffff11477810 */ /* 0x040fe400037e8442 */
[----:B------:R-:W-:Y:S02]  /*1280*/  ISETP.LT.U32.AND P4, PT, R38, R31, PT ;  /* 0x0000001f2600720c */ /* 0x000fe40003f81070 */
[----:B------:R-:W-:Y:S02]  /*1290*/  IADD3.X R51, R17, -0x1, R14, P2, P0 ;  /* 0xffffffff11337810 */ /* 0x000fe400017e040e */
[----:B------:R-:W-:Y:S02]  /*12a0*/  ISETP.LT.U32.AND.EX P5, PT, R45, R79, PT, P5 ;  /* 0x0000004f2d00720c */ /* 0x000fe40003fa1150 */
[----:B------:R-:W-:Y:S02]  /*12b0*/  IADD3 R68, P2, P0, R29, R34, -R69 ;  /* 0x000000221d447210 */ /* 0x000fe4000785e845 */
[----:B------:R-:W-:-:S02]  /*12c0*/  SEL R69, RZ, 0xffffffff, !P1 ;  /* 0xffffffffff457807 */ /* 0x000fc40004800000 */
[----:B------:R-:W-:Y:S02]  /*12d0*/  ISETP.LT.U32.AND P1, PT, R22, R47, PT ;  /* 0x0000002f1600720c */ /* 0x000fe40003f21070 */
[----:B------:R-:W-:Y:S02]  /*12e0*/  ISETP.LT.U32.AND.EX P4, PT, R39, R71, PT, P4 ;  /* 0x000000472700720c */ /* 0x000fe40003f81140 */
[----:B------:R-:W-:Y:S02]  /*12f0*/  SEL R65, RZ, 0x1, !P5 ;  /* 0x00000001ff417807 */ /* 0x000fe40006800000 */
[----:B------:R-:W-:Y:S02]  /*1300*/  IADD3.X R69, R69, R35, ~R81, P2, P0 ;  /* 0x0000002345457210 */ /* 0x000fe400017e0c51 */
[----:B------:R-:W-:Y:S02]  /*1310*/  ISETP.LT.U32.AND.EX P0, PT, R23, R51, PT, P1 ;  /* 0x000000331700720c */ /* 0x000fe40003f01110 */
[----:B------:R-:W-:-:S02]  /*1320*/  SEL R29, RZ, 0x1, !P4 ;  /* 0x00000001ff1d7807 */ /* 0x000fc40006000000 */
[----:B------:R-:W-:Y:S01]  /*1330*/  IADD3 R66, P1, P2, R65, R44, -R73 ;  /* 0x0000002c41427210 */ /* 0x000fe20007a3e849 */
[----:B------:R-:W-:Y:S01]  /*1340*/  IMAD.WIDE.U32 R64, R28, R33, RZ ;  /* 0x000000211c407225 */ /* 0x000fe200078e00ff */
[----:B------:R-:W-:Y:S02]  /*1350*/  SEL R44, RZ, 0xffffffff, !P5 ;  /* 0xffffffffff2c7807 */ /* 0x000fe40006800000 */
[----:B------:R-:W-:Y:S01]  /*1360*/  IADD3 R4, P5, P6, R29, R38, -R31 ;  /* 0x000000261d047210 */ /* 0x000fe20007ebe81f */
[----:B------:R-:W-:Y:S01]  /*1370*/  IMAD.WIDE.U32 R72, R30, R18, RZ ;  /* 0x000000121e487225 */ /* 0x000fe200078e00ff */
[----:B------:R-:W-:Y:S02]  /*1380*/  SEL R31, RZ, 0x1, !P0 ;  /* 0x00000001ff1f7807 */ /* 0x000fe40004000000 */
[----:B------:R-:W-:Y:S01]  /*1390*/  IADD3.X R29, R44, R45, ~R79, P1, P2 ;  /* 0x0000002d2c1d7210 */ /* 0x000fe20000fe4c4f */
[----:B------:R-:W-:Y:S01]  /*13a0*/  IMAD.WIDE.U32 R44, R28, R12, RZ ;  /* 0x0000000c1c2c7225 */ /* 0x000fe200078e00ff */
[----:B------:R-:W-:-:S02]  /*13b0*/  SEL R35, RZ, 0xffffffff, !P4 ;  /* 0xffffffffff237807 */ /* 0x000fc40006000000 */
[----:B------:R-:W-:Y:S01]  /*13c0*/  IADD3 R14, P1, P2, R31, R22, -R47 ;  /* 0x000000161f0e7210 */ /* 0x000fe20007a3e82f */
[----:B------:R-:W-:Y:S01]  /*13d0*/  IMAD.WIDE.U32 R64, P4, R33, R28, R64 ;  /* 0x0000001c21407225 */ /* 0x000fe20007880040 */
[----:B------:R-:W-:Y:S02]  /*13e0*/  IADD3.X R31, R35, R39, ~R71, P5, P6 ;  /* 0x00000027231f7210 */ /* 0x000fe40002fecc47 */
[----:B------:R-:W-:Y:S01]  /*13f0*/  SEL R22, RZ, 0xffffffff, !P0 ;  /* 0xffffffffff167807 */ /* 0x000fe20004000000 */
[----:B------:R-:W-:-:S04]  /*1400*/  IMAD.WIDE.U32 R38, R33, R33, RZ ;  /* 0x0000002121267225 */ /* 0x000fc800078e00ff */
[----:B------:R-:W-:Y:S01]  /*1410*/  IMAD.WIDE.U32 R70, R33, R12, RZ ;  /* 0x0000000c21467225 */ /* 0x000fe200078e00ff */
[----:B------:R-:W-:-:S03]  /*1420*/  IADD3 R12, P5, RZ, R38, RZ ;  /* 0x00000026ff0c7210 */ /* 0x000fc60007fbe0ff */
[----:B------:R-:W-:Y:S01]  /*1430*/  IMAD.WIDE.U32 R44, P0, R13, R33, R44 ;  /* 0x000000210d2c7225 */ /* 0x000fe2000780002c */
[----:B------:R-:W-:Y:S02]  /*1440*/  IADD3.X R33, R22, R23, ~R51, P1, P2 ;  /* 0x0000001716217210 */ /* 0x000fe40000fe4c33 */
[----:B------:R-:W-:Y:S01]  /*1450*/  IADD3 R47, P1, R39, R64, RZ ;  /* 0x00000040272f7210 */ /* 0x000fe20007f3e0ff */
[----:B------:R-:W-:Y:S01]  /*1460*/  IMAD.X R35, RZ, RZ, RZ, P4 ;  /* 0x000000ffff237224 */ /* 0x000fe200020e06ff */
[----:B------:R-:W-:Y:S01]  /*1470*/  IADD3 R32, P6, RZ, R70, RZ ;  /* 0x00000046ff207210 */ /* 0x000fe20007fde0ff */
[----:B------:R-:W-:Y:S01]  /*1480*/  IMAD.WIDE.U32 R78, R27, R30, RZ ;  /* 0x0000001e1b4e7225 */ /* 0x000fe200078e00ff */
[----:B------:R-:W-:Y:S02]  /*1490*/  IADD3 R39, P2, R71, R44, RZ ;  /* 0x0000002c47277210 */ /* 0x000fe40007f5e0ff */
[----:B------:R-:W-:Y:S01]  /*14a0*/  ISETP.LT.U32.AND P4, PT, R32, R70, PT ;  /* 0x000000462000720c */ /* 0x000fe20003f81070 */
[----:B------:R-:W-:-:S02]  /*14b0*/  IMAD.MOV.U32 R34, RZ, RZ, R65 ;  /* 0x000000ffff227224 */ /* 0x000fc400078e0041 */
[----:B------:R-:W-:Y:S02]  /*14c0*/  IMAD.X R70, R39, 0x1, R70, P6 ;  /* 0x0000000127467824 */ /* 0x000fe400030e0646 */
[----:B------:R-:W-:Y:S02]  /*14d0*/  IMAD.X R74, R47, 0x1, R38, P5 ;  /* 0x000000012f4a7824 */ /* 0x000fe400028e0626 */
[----:B------:R-:W-:Y:S01]  /*14e0*/  IMAD.X R65, RZ, RZ, RZ, P0 ;  /* 0x000000ffff417224 */ /* 0x000fe200000e06ff */
[----:B------:R-:W-:Y:S01]  /*14f0*/  ISETP.LT.U32.AND.EX P5, PT, R70, R39, PT, P4 ;  /* 0x000000274600720c */ /* 0x000fe20003fa1140 */
[----:B------:R-:W-:Y:S01]  /*1500*/  IMAD.WIDE.U32 R22, R27, R18, RZ ;  /* 0x000000121b167225 */ /* 0x000fe200078e00ff */
[----:B------:R-:W-:Y:S02]  /*1510*/  ISETP.LT.U32.AND P0, PT, R12, R38, PT ;  /* 0x000000260c00720c */ /* 0x000fe40003f01070 */
[----:B------:R-:W-:Y:S01]  /*1520*/  SEL R83, RZ, 0x1, !P5 ;  /* 0x00000001ff537807 */ /* 0x000fe20006800000 */
[----:B------:R-:W-:Y:S01]  /*1530*/  IMAD.WIDE.U32 R78, P4, R30, R27, R78 ;  /* 0x0000001b1e4e7225 */ /* 0x000fe2000788004e */
[----:B------:R-:W-:-:S03]  /*1540*/  ISETP.LT.U32.AND.EX P0, PT, R74, R47, PT, P0 ;  /* 0x0000002f4a00720c */ /* 0x000fc60003f01100 */
[----:B------:R-:W-:Y:S01]  /*1550*/  IMAD.MOV.U32 R64, RZ, RZ, R45 ;  /* 0x000000ffff407224 */ /* 0x000fe200078e002d */
[----:B------:R-:W-:Y:S01]  /*1560*/  SEL R47, RZ, 0x1, !P0 ;  /* 0x00000001ff2f7807 */ /* 0x000fe20004000000 */
[----:B------:R-:W-:-:S04]  /*1570*/  IMAD.WIDE.U32 R22, P5, R19, R30, R22 ;  /* 0x0000001e13167225 */ /* 0x000fc800078a0016 */
[----:B------:R-:W-:-:S04]  /*1580*/  IMAD.WIDE.U32 R38, R30, R30, RZ ;  /* 0x0000001e1e267225 */ /* 0x000fc800078e00ff */
[----:B------:R-:W-:Y:S01]  /*1590*/  IMAD.X R45, RZ, RZ, RZ, P4 ;  /* 0x000000ffff2d7224 */ /* 0x000fe200020e06ff */
[----:B------:R-:W-:Y:S01]  /*15a0*/  IADD3 R83, P4, P6, -R83, R32, -R70 ;  /* 0x0000002053537210 */ /* 0x000fe20007e9e946 */
[----:B------:R-:W-:Y:S01]  /*15b0*/  IMAD.X R71, RZ, RZ, RZ, P5 ;  /* 0x000000ffff477224 */ /* 0x000fe200028e06ff */
[----:B------:R-:W-:Y:S01]  /*15c0*/  IADD3 R51, P5, R39, R78, RZ ;  /* 0x0000004e27337210 */ /* 0x000fe20007fbe0ff */
[----:B------:R-:W-:Y:S01]  /*15d0*/  IMAD.WIDE.U32.X R64, R13, R28, R64, P2 ;  /* 0x0000001c0d407225 */ /* 0x000fe200010e0440 */
[----:B------:R-:W-:Y:S02]  /*15e0*/  IADD3.X R85, R17, -0x1, R70, P4, P6 ;  /* 0xffffffff11557810 */ /* 0x000fe400027ec446 */
[----:B------:R-:W-:Y:S01]  /*15f0*/  IADD3 R39, P0, R73, R22, RZ ;  /* 0x0000001649277210 */ /* 0x000fe20007f1e0ff */
[----:B------:R-:W-:Y:S01]  /*1600*/  IMAD.MOV.U32 R70, RZ, RZ, R23 ;  /* 0x000000ffff467224 */ /* 0x000fe200078e0017 */
[----:B------:R-:W-:Y:S01]  /*1610*/  IADD3 R47, P4, P6, -R47, R12, -R74 ;  /* 0x0000000c2f2f7210 */ /* 0x000fe20007e9e94a */
[----:B------:R-:W-:Y:S01]  /*1620*/  IMAD.WIDE.U32.X R22, R28, R28, R34, P1 ;  /* 0x0000001c1c167225 */ /* 0x000fe200008e0422 */
[----:B------:R-:W-:-:S02]  /*1630*/  IADD3 R32, P1, RZ, R72, RZ ;  /* 0x00000048ff207210 */ /* 0x000fc40007f3e0ff */
[----:B------:R-:W-:Y:S01]  /*1640*/  IADD3.X R81, R17, -0x1, R74, P4, P6 ;  /* 0xffffffff11517810 */ /* 0x000fe200027ec44a */
[----:B------:R-:W-:Y:S01]  /*1650*/  IMAD.MOV.U32 R44, RZ, RZ, R79 ;  /* 0x000000ffff2c7224 */ /* 0x000fe200078e004f */
[----:B------:R-:W-:Y:S01]  /*1660*/  ISETP.LT.U32.AND P4, PT, R64, R83, PT ;  /* 0x000000534000720c */ /* 0x000fe20003f81070 */
[----:B------:R-:W-:Y:S01]  /*1670*/  IMAD.X R34, R39, 0x1, R72, P1 ;  /* 0x0000000127227824 */ /* 0x000fe200008e0648 */
[----:B------:R-:W-:Y:S01]  /*1680*/  ISETP.LT.U32.AND P2, PT, R32, R72, PT ;  /* 0x000000482000720c */ /* 0x000fe20003f41070 */
[----:B------:R-:W-:Y:S01]  /*1690*/  IMAD.WIDE.U32.X R18, R19, R27, R70, P0 ;  /* 0x0000001b13127225 */ /* 0x000fe200000e0446 */
[----:B------:R-:W-:Y:S02]  /*16a0*/  ISETP.LT.U32.AND P1, PT, R22, R47, PT ;  /* 0x0000002f1600720c */ /* 0x000fe40003f21070 */
[----:B------:R-:W-:Y:S01]  /*16b0*/  ISETP.LT.U32.AND.EX P4, PT, R65, R85, PT, P4 ;  /* 0x000000554100720c */ /* 0x000fe20003f81140 */
[----:B------:R-:W-:Y:S01]  /*16c0*/  IMAD.WIDE.U32.X R12, R27, R27, R44, P5 ;  /* 0x0000001b1b0c7225 */ /* 0x000fe200028e042c */
[----:B------:R-:W-:-:S02]  /*16d0*/  ISETP.LT.U32.AND.EX P2, PT, R34, R39, PT, P2 ;  /* 0x000000272200720c */ /* 0x000fc40003f41120 */
[----:B------:R-:W-:Y:S01]  /*16e0*/  ISETP.LT.U32.AND.EX P1, PT, R23, R81, PT, P1 ;  /* 0x000000511700720c */ /* 0x000fe20003f21110 */
[C---:B------:R-:W-:Y:S01]  /*16f0*/  IMAD.WIDE.U32 R44, R63.reuse, R48, RZ ;  /* 0x000000303f2c7225 */ /* 0x040fe200078e00ff */
[----:B------:R-:W-:Y:S02]  /*1700*/  SEL R39, RZ, 0x1, !P4 ;  /* 0x00000001ff277807 */ /* 0x000fe40006000000 */
[----:B------:R-:W-:Y:S01]  /*1710*/  SEL R79, RZ, 0x1, !P2 ;  /* 0x00000001ff4f7807 */ /* 0x000fe20005000000 */
[----:B------:R-:W-:Y:S01]  /*1720*/  IMAD.WIDE.U32 R70, R63, R26, RZ ;  /* 0x0000001a3f467225 */ /* 0x000fe200078e00ff */
[----:B------:R-:W-:Y:S02]  /*1730*/  SEL R35, RZ, 0x1, !P1 ;  /* 0x00000001ff237807 */ /* 0x000fe40004800000 */
[----:B------:R-:W-:Y:S02]  /*1740*/  IADD3 R28, P2, P5, R39, R64, -R83 ;  /* 0x00000040271c7210 */ /* 0x000fe40007d5e853 */
[----:B------:R-:W-:-:S02]  /*1750*/  SEL R27, RZ, 0xffffffff, !P4 ;  /* 0xffffffffff1b7807 */ /* 0x000fc40006000000 */
[----:B------:R-:W-:Y:S02]  /*1760*/  SEL R39, RZ, 0xffffffff, !P1 ;  /* 0xffffffffff277807 */ /* 0x000fe40004800000 */
[----:B------:R-:W-:Y:S02]  /*1770*/  IADD3 R35, P1, P4, R35, R22, -R47 ;  /* 0x0000001623237210 */ /* 0x000fe40007c3e82f */
[----:B------:R-:W-:Y:S02]  /*1780*/  IADD3.X R30, R27, R65, ~R85, P2, P5 ;  /* 0x000000411b1e7210 */ /* 0x000fe400017eac55 */
[--C-:B------:R-:W-:Y:S02]  /*1790*/  IADD3 R79, P2, P5, -R79, R32, -R34.reuse ;  /* 0x000000204f4f7210 */ /* 0x100fe40007d5e922 */
[----:B------:R-:W-:Y:S02]  /*17a0*/  IADD3 R73, P6, RZ, R38, RZ ;  /* 0x00000026ff497210 */ /* 0x000fe40007fde0ff */
[----:B------:R-:W-:Y:S01]  /*17b0*/  IADD3.X R39, R39, R23, ~R81, P1, P4 ;  /* 0x0000001727277210 */ /* 0x000fe20000fe8c51 */
[----:B------:R-:W-:Y:S01]  /*17c0*/  IMAD.WIDE.U32 R22, R26, R48, RZ ;  /* 0x000000301a167225 */ /* 0x000fe200078e00ff */
[----:B------:R-:W-:-:S02]  /*17d0*/  IADD3.X R81, R17, -0x1, R34, P2, P5 ;  /* 0xffffffff11517810 */ /* 0x000fc400017ea422 */
[----:B------:R-:W-:Y:S01]  /*17e0*/  ISETP.LT.U32.AND P2, PT, R18, R79, PT ;  /* 0x0000004f1200720c */ /* 0x000fe20003f41070 */
[----:B------:R-:W-:Y:S01]  /*17f0*/  IMAD.X R72, R51, 0x1, R38, P6 ;  /* 0x0000000133487824 */ /* 0x000fe200030e0626 */
[----:B------:R-:W-:Y:S01]  /*1800*/  ISETP.LT.U32.AND P0, PT, R73, R38, PT ;  /* 0x000000264900720c */ /* 0x000fe20003f01070 */
[----:B------:R-:W-:Y:S01]  /*1810*/  IMAD.WIDE.U32 R44, P4, R49, R26, R44 ;  /* 0x0000001a312c7225 */ /* 0x000fe2000788002c */
[----:B------:R-:W-:Y:S02]  /*1820*/  ISETP.LT.U32.AND.EX P2, PT, R19, R81, PT, P2 ;  /* 0x000000511300720c */ /* 0x000fe40003f41120 */
[----:B------:R-:W-:Y:S01]  /*1830*/  IADD3 R38, P5, RZ, R22, RZ ;  /* 0x00000016ff267210 */ /* 0x000fe20007fbe0ff */
[----:B------:R-:W-:Y:S01]  /*1840*/  IMAD.WIDE.U32 R64, P1, R26, R63, R70 ;  /* 0x0000003f1a407225 */ /* 0x000fe20007820046 */
[----:B------:R-:W-:Y:S02]  /*1850*/  IADD3 R47, P6, R23, R44, RZ ;  /* 0x0000002c172f7210 */ /* 0x000fe40007fde0ff */
[----:B------:R-:W-:Y:S01]  /*1860*/  ISETP.LT.U32.AND.EX P0, PT, R72, R51, PT, P0 ;  /* 0x000000334800720c */ /* 0x000fe20003f01100 */
[----:B------:R-:W-:Y:S01]  /*1870*/  IMAD.X R71, RZ, RZ, RZ, P4 ;  /* 0x000000ffff477224 */ /* 0x000fe200020e06ff */
[----:B------:R-:W-:Y:S01]  /*1880*/  SEL R51, RZ, 0x1, !P2 ;  /* 0x00000001ff337807 */ /* 0x000fe20005000000 */
[----:B------:R-:W-:Y:S01]  /*1890*/  IMAD.X R23, RZ, RZ, RZ, P1 ;  /* 0x000000ffff177224 */ /* 0x000fe200008e06ff */
[----:B------:R-:W-:Y:S01]  /*18a0*/  SEL R48, RZ, 0x1, !P0 ;  /* 0x00000001ff307807 */ /* 0x000fe20004000000 */
[----:B------:R-:W-:Y:S01]  /*18b0*/  IMAD.X R44, R47, 0x1, R22, P5 ;  /* 0x000000012f2c7824 */ /* 0x000fe200028e0616 */
[----:B------:R-:W-:Y:S01]  /*18c0*/  IADD3 R32, P0, P4, R51, R18, -R79 ;  /* 0x0000001233207210 */ /* 0x000fe20007c1e84f */
[----:B------:R-:W-:Y:S01]  /*18d0*/  IMAD.WIDE.U32 R26, R26, R26, RZ ;  /* 0x0000001a1a1a7225 */ /* 0x000fe200078e00ff */
[----:B------:R-:W-:-:S02]  /*18e0*/  ISETP.LT.U32.AND P1, PT, R38, R22, PT ;  /* 0x000000162600720c */ /* 0x000fc40003f21070 */
[----:B------:R-:W-:Y:S01]  /*18f0*/  SEL R18, RZ, 0xffffffff, !P2 ;  /* 0xffffffffff127807 */ /* 0x000fe20005000000 */
[----:B------:R-:W-:Y:S01]  /*1900*/  IMAD.MOV.U32 R70, RZ, RZ, R45 ;  /* 0x000000ffff467224 */ /* 0x000fe200078e002d */
[----:B------:R-:W-:Y:S01]  /*1910*/  ISETP.LT.U32.AND.EX P1, PT, R44, R47, PT, P1 ;  /* 0x0000002f2c00720c */ /* 0x000fe20003f21110 */
[----:B------:R-:W-:Y:S01]  /*1920*/  IMAD.MOV.U32 R22, RZ, RZ, R65 ;  /* 0x000000ffff167224 */ /* 0x000fe200078e0041 */
[----:B------:R-:W-:Y:S02]  /*1930*/  IADD3.X R34, R18, R19, ~R81, P0, P4 ;  /* 0x0000001312227210 */ /* 0x000fe400007e8c51 */
[----:B------:R-:W-:Y:S01]  /*1940*/  IADD3 R19, P0, P4, -R48, R73, -R72 ;  /* 0x0000004930137210 */ /* 0x000fe20007c1e948 */
[----:B------:R-:W-:Y:S01]  /*1950*/  IMAD.WIDE.U32.X R48, R49, R63, R70, P6 ;  /* 0x0000003f31307225 */ /* 0x000fe200030e0446 */
[----:B------:R-:W-:Y:S02]  /*1960*/  SEL R79, RZ, 0x1, !P1 ;  /* 0x00000001ff4f7807 */ /* 0x000fe40004800000 */
[----:B------:R-:W-:Y:S01]  /*1970*/  IADD3.X R73, R17, -0x1, R72, P0, P4 ;  /* 0xffffffff11497810 */ /* 0x000fe200007e8448 */
[----:B------:R-:W-:Y:S01]  /*1980*/  IMAD.WIDE.U32 R70, R57, R50, RZ ;  /* 0x0000003239467225 */ /* 0x000fe200078e00ff */
[----:B------:R-:W-:-:S02]  /*1990*/  ISETP.LT.U32.AND P1, PT, R12, R19, PT ;  /* 0x000000130c00720c */ /* 0x000fc40003f21070 */
[----:B------:R-:W-:Y:S01]  /*19a0*/  IADD3 R51, P2, R27, R64, RZ ;  /* 0x000000401b337210 */ /* 0x000fe20007f5e0ff */
[----:B------:R-:W-:Y:S01]  /*19b0*/  IMAD.WIDE.U32 R64, R57, R52, RZ ;  /* 0x0000003439407225 */ /* 0x000fe200078e00ff */
[----:B------:R-:W-:Y:S02]  /*19c0*/  ISETP.LT.U32.AND.EX P1, PT, R13, R73, PT, P1 ;  /* 0x000000490d00720c */ /* 0x000fe40003f21110 */
[----:B------:R-:W-:Y:S01]  /*19d0*/  IADD3 R72, P4, RZ, R26, RZ ;  /* 0x0000001aff487210 */ /* 0x000fe20007f9e0ff */
[----:B------:R-:W-:Y:S01]  /*19e0*/  IMAD.WIDE.U32.X R22, R63, R63, R22, P2 ;  /* 0x0000003f3f167225 */ /* 0x000fe200010e0416 */
[----:B------:R-:W-:Y:S02]  /*19f0*/  IADD3 R79, P5, P6, -R79, R38, -R44 ;  /* 0x000000264f4f7210 */ /* 0x000fe40007ebe92c */
[----:B------:R-:W-:Y:S01]  /*1a00*/  SEL R45, RZ, 0x1, !P1 ;  /* 0x00000001ff2d7807 */ /* 0x000fe20004800000 */
[----:B------:R-:W-:Y:S01]  /*1a10*/  IMAD.X R74, R51, 0x1, R26, P4 ;  /* 0x00000001334a7824 */ /* 0x000fe200020e061a */
[----:B------:R-:W-:Y:S01]  /*1a20*/  SEL R47, RZ, 0xffffffff, !P1 ;  /* 0xffffffffff2f7807 */ /* 0x000fe20004800000 */
[----:B------:R-:W-:Y:S01]  /*1a30*/  IMAD.WIDE.U32 R70, P4, R50, R57, R70 ;  /* 0x0000003932467225 */ /* 0x000fe20007880046 */
[----:B------:R-:W-:-:S02]  /*1a40*/  IADD3.X R85, R17, -0x1, R44, P5, P6 ;  /* 0xffffffff11557810 */ /* 0x000fc40002fec42c */
[----:B------:R-:W-:Y:S01]  /*1a50*/  ISETP.LT.U32.AND P1, PT, R48, R79, PT ;  /* 0x0000004f3000720c */ /* 0x000fe20003f21070 */
[----:B------:R-:W-:Y:S01]  /*1a60*/  IMAD.MOV.U32 R18, RZ, RZ, R71 ;  /* 0x000000ffff127224 */ /* 0x000fe200078e0047 */
[----:B------:R-:W-:Y:S01]  /*1a70*/  ISETP.LT.U32.AND P0, PT, R72, R26, PT ;  /* 0x0000001a4800720c */ /* 0x000fe20003f01070 */
[----:B------:R-:W-:Y:S01]  /*1a80*/  IMAD.WIDE.U32 R26, R50, R50, RZ ;  /* 0x00000032321a7225 */ /* 0x000fe200078e00ff */
[----:B------:R-:W-:Y:S02]  /*1a90*/  IADD3 R45, P5, P6, R45, R12, -R19 ;  /* 0x0000000c2d2d7210 */ /* 0x000fe40007ebe813 */
[----:B------:R-:W-:Y:S01]  /*1aa0*/  ISETP.LT.U32.AND.EX P1, PT, R49, R85, PT, P1 ;  /* 0x000000553100720c */ /* 0x000fe20003f21110 */
[----:B------:R-:W-:Y:S01]  /*1ab0*/  IMAD.X R19, RZ, RZ, RZ, P4 ;  /* 0x000000ffff137224 */ /* 0x000fe200020e06ff */
[----:B------:R-:W-:Y:S01]  /*1ac0*/  IADD3.X R47, R47, R13, ~R73, P5, P6 ;  /* 0x0000000d2f2f7210 */ /* 0x000fe20002fecc49 */
[----:B------:R-:W-:Y:S01]  /*1ad0*/  IMAD.WIDE.U32 R64, P5, R53, R50, R64 ;  /* 0x0000003235407225 */ /* 0x000fe200078a0040 */
[----:B------:R-:W-:-:S02]  /*1ae0*/  IADD3 R73, P4, R27, R70, RZ ;  /* 0x000000461b497210 */ /* 0x000fc40007f9e0ff */
[----:B------:R-:W-:Y:S01]  /*1af0*/  SEL R27, RZ, 0x1, !P1 ;  /* 0x00000001ff1b7807 */ /* 0x000fe20004800000 */
[----:B------:R-:W-:Y:S01]  /*1b00*/  IMAD.X R13, RZ, RZ, RZ, P5 ;  /* 0x000000ffff0d7224 */ /* 0x000fe200028e06ff */
[----:B------:R-:W-:Y:S01]  /*1b10*/  ISETP.LT.U32.AND.EX P0, PT, R74, R51, PT, P0 ;  /* 0x000000334a00720c */ /* 0x000fe20003f01100 */
[----:B------:R-:W-:Y:S01]  /*1b20*/  IMAD.WIDE.U32 R50, R50, R52, RZ ;  /* 0x0000003432327225 */ /* 0x000fe200078e00ff */
[----:B------:R-:W-:Y:S02]  /*1b30*/  SEL R71, RZ, 0xffffffff, !P1 ;  /* 0xffffffffff477807 */ /* 0x000fe40004800000 */
[----:B------:R-:W-:Y:S01]  /*1b40*/  IADD3 R38, P5, P6, R27, R48, -R79 ;  /* 0x000000301b267210 */ /* 0x000fe20007ebe84f */
[----:B------:R-:W-:Y:S01]  /*1b50*/  IMAD.MOV.U32 R12, RZ, RZ, R65 ;  /* 0x000000ffff0c7224 */ /* 0x000fe200078e0041 */
[----:B------:R-:W-:Y:S01]  /*1b60*/  SEL R83, RZ, 0x1, !P0 ;  /* 0x00000001ff537807 */ /* 0x000fe20004000000 */
[----:B------:R-:W-:Y:S01]  /*1b70*/  IMAD.WIDE.U32.X R18, R57, R57, R18, P4 ;  /* 0x0000003939127225 */ /* 0x000fe200020e0412 */
[----:B------:R-:W-:-:S02]  /*1b80*/  IADD3.X R44, R71, R49, ~R85, P5, P6 ;  /* 0x00000031472c7210 */ /* 0x000fc40002fecc55 */
[--C-:B------:R-:W-:Y:S01]  /*1b90*/  IADD3 R83, P5, P6, -R83, R72, -R74.reuse ;  /* 0x0000004853537210 */ /* 0x100fe20007ebe94a */
[----:B------:R-:W-:Y:S01]  /*1ba0*/  IMAD.WIDE.U32 R48, R55, R46, RZ ;  /* 0x0000002e37307225 */ /* 0x000fe200078e00ff */
[----:B------:R-:W-:Y:S02]  /*1bb0*/  IADD3 R81, P1, R51, R64, RZ ;  /* 0x0000004033517210 */ /* 0x000fe40007f3e0ff */
[----:B------:R-:W-:Y:S01]  /*1bc0*/  IADD3 R76, P0, RZ, R50, RZ ;  /* 0x00000032ff4c7210 */ /* 0x000fe20007f1e0ff */
[----:B------:R-:W-:Y:S01]  /*1bd0*/  IMAD.WIDE.U32 R70, R55, R24, RZ ;  /* 0x0000001837467225 */ /* 0x000fe200078e00ff */
[----:B------:R-:W-:Y:S02]  /*1be0*/  IADD3.X R85, R17, -0x1, R74, P5, P6 ;  /* 0xffffffff11557810 */ /* 0x000fe40002fec44a */
[----:B------:R-:W-:Y:S01]  /*1bf0*/  IADD3 R72, P5, RZ, R26, RZ ;  /* 0x0000001aff487210 */ /* 0x000fe20007fbe0ff */
[----:B------:R-:W-:Y:S01]  /*1c00*/  IMAD.WIDE.U32 R48, P6, R46, R55, R48 ;  /* 0x000000372e307225 */ /* 0x000fe200078c0030 */
[----:B------:R-:W-:-:S02]  /*1c10*/  ISETP.LT.U32.AND P4, PT, R22, R83, PT ;  /* 0x000000531600720c */ /* 0x000fc40003f81070 */
[----:B------:R-:W-:Y:S01]  /*1c20*/  ISETP.LT.U32.AND P2, PT, R76, R50, PT ;  /* 0x000000324c00720c */ /* 0x000fe20003f41070 */
[----:B------:R-:W-:Y:S01]  /*1c30*/  IMAD.X R78, R81, 0x1, R50, P0 ;  /* 0x00000001514e7824 */ /* 0x000fe200000e0632 */
[----:B------:R-:W-:Y:S01]  /*1c40*/  ISETP.LT.U32.AND P0, PT, R72, R26, PT ;  /* 0x0000001a4800720c */ /* 0x000fe20003f01070 */
[----:B------:R-:W-:Y:S01]  /*1c50*/  IMAD.X R51, RZ, RZ, RZ, P6 ;  /* 0x000000ffff337224 */ /* 0x000fe200030e06ff */
[----:B------:R-:W-:Y:S01]  /*1c60*/  ISETP.LT.U32.AND.EX P4, PT, R23, R85, PT, P4 ;  /* 0x000000551700720c */ /* 0x000fe20003f81140 */
[----:B------:R-:W-:Y:S01]  /*1c70*/  IMAD.X R74, R73, 0x1, R26, P5 ;  /* 0x00000001494a7824 */ /* 0x000fe200028e061a */
[----:B------:R-:W-:Y:S01]  /*1c80*/  ISETP.LT.U32.AND.EX P2, PT, R78, R81, PT, P2 ;  /* 0x000000514e00720c */ /* 0x000fe20003f41120 */
[----:B------:R-:W-:-:S03]  /*1c90*/  IMAD.WIDE.U32 R70, P6, R25, R46, R70 ;  /* 0x0000002e19467225 */ /* 0x000fc600078c0046 */
[----:B------:R-:W-:Y:S01]  /*1ca0*/  ISETP.LT.U32.AND.EX P0, PT, R74, R73, PT, P0 ;  /* 0x000000494a00720c */ /* 0x000fe20003f01100 */
[----:B------:R-:W-:-:S04]  /*1cb0*/  IMAD.WIDE.U32 R64, R46, R24, RZ ;  /* 0x000000182e407225 */ /* 0x000fc800078e00ff */
[----:B------:R-:W-:-:S04]  /*1cc0*/  IMAD.WIDE.U32 R26, R46, R46, RZ ;  /* 0x0000002e2e1a7225 */ /* 0x000fc800078e00ff */
[----:B------:R-:W-:Y:S01]  /*1cd0*/  IMAD.WIDE.U32.X R52, R53, R57, R12, P1 ;  /* 0x0000003935347225 */ /* 0x000fe200008e040c */
[----:B------:R-:W-:Y:S02]  /*1ce0*/  IADD3 R63, P1, R65, R70, RZ ;  /* 0x00000046413f7210 */ /* 0x000fe40007f3e0ff */
[----:B------:R-:W-:Y:S01]  /*1cf0*/  IADD3 R79, P5, R27, R48, RZ ;  /* 0x000000301b4f7210 */ /* 0x000fe20007fbe0ff */
[----:B------:R-:W-:Y:S01]  /*1d00*/  IMAD.X R13, RZ, RZ, RZ, P6 ;  /* 0x000000ffff0d7224 */ /* 0x000fe200030e06ff */
[-C--:B------:R-:W-:Y:S01]  /*1d10*/  IADD3 R46, P6, RZ, R64.reuse, RZ ;  /* 0x00000040ff2e7210 */ /* 0x080fe20007fde0ff */
[----:B------:R-:W-:Y:S01]  /*1d20*/  IMAD.MOV.U32 R12, RZ, RZ, R71 ;  /* 0x000000ffff0c7224 */ /* 0x000fe200078e0047 */
[----:B------:R-:W-:Y:S01]  /*1d30*/  SEL R57, RZ, 0x1, !P2 ;  /* 0x00000001ff397807 */ /* 0x000fe20005000000 */
[----:B------:R-:W-:Y:S01]  /*1d40*/  IMAD.MOV.U32 R50, RZ, RZ, R49 ;  /* 0x000000ffff327224 */ /* 0x000fe200078e0031 */
[----:B------:R-:W-:Y:S01]  /*1d50*/  SEL R49, RZ, 0x1, !P4 ;  /* 0x00000001ff317807 */ /* 0x000fe20006000000 */
[----:B------:R-:W-:Y:S01]  /*1d60*/  IMAD.WIDE.U32.X R12, R25, R55, R12, P1 ;  /* 0x00000037190c7225 */ /* 0x000fe200008e040c */
[----:B------:R-:W-:-:S02]  /*1d70*/  ISETP.LT.U32.AND P1, PT, R46, R64, PT ;  /* 0x000000402e00720c */ /* 0x000fc40003f21070 */
[----:B------:R-:W-:Y:S01]  /*1d80*/  SEL R65, RZ, 0x1, !P0 ;  /* 0x00000001ff417807 */ /* 0x000fe20004000000 */
[----:B------:R-:W-:Y:S01]  /*1d90*/  IMAD.WIDE.U32.X R24, R55, R55, R50, P5 ;  /* 0x0000003737187225 */ /* 0x000fe200028e0432 */
[----:B------:R-:W-:Y:S02]  /*1da0*/  IADD3 R27, P5, RZ, R26, RZ ;  /* 0x0000001aff1b7210 */ /* 0x000fe40007fbe0ff */
[----:B------:R-:W-:Y:S01]  /*1db0*/  SEL R51, RZ, 0xffffffff, !P4 ;  /* 0xffffffffff337807 */ /* 0x000fe20006000000 */
[----:B------:R-:W-:Y:S01]  /*1dc0*/  IMAD.X R64, R63, 0x1, R64, P6 ;  /* 0x000000013f407824 */ /* 0x000fe200030e0640 */
[----:B------:R-:W-:Y:S02]  /*1dd0*/  IADD3 R49, P6, P4, R49, R22, -R83 ;  /* 0x0000001631317210 */ /* 0x000fe40007cde853 */
[----:B------:R-:W-:Y:S01]  /*1de0*/  ISETP.LT.U32.AND P2, PT, R27, R26, PT ;  /* 0x0000001a1b00720c */ /* 0x000fe20003f41070 */
[----:B------:R-:W-:Y:S01]  /*1df0*/  IMAD.X R26, R79, 0x1, R26, P5 ;  /* 0x000000014f1a7824 */ /* 0x000fe200028e061a */
[----:B------:R-:W-:-:S02]  /*1e00*/  ISETP.LT.U32.AND.EX P1, PT, R64, R63, PT, P1 ;  /* 0x0000003f4000720c */ /* 0x000fc40003f21110 */
[----:B------:R-:W-:Y:S02]  /*1e10*/  IADD3.X R51, R51, R23, ~R85, P6, P4 ;  /* 0x0000001733337210 */ /* 0x000fe400037e8c55 */
[--C-:B------:R-:W-:Y:S02]  /*1e20*/  IADD3 R57, P4, P5, -R57, R76, -R78.reuse ;  /* 0x0000004c39397210 */ /* 0x100fe40007d9e94e */
[----:B------:R-:W-:Y:S02]  /*1e30*/  ISETP.LT.U32.AND.EX P2, PT, R26, R79, PT, P2 ;  /* 0x0000004f1a00720c */ /* 0x000fe40003f41120 */
[----:B------:R-:W-:Y:S02]  /*1e40*/  SEL R55, RZ, 0x1, !P1 ;  /* 0x00000001ff377807 */ /* 0x000fe40004800000 */
[----:B------:R-:W-:Y:S02]  /*1e50*/  IADD3.X R79, R17, -0x1, R78, P4, P5 ;  /* 0xffffffff114f7810 */ /* 0x000fe400027ea44e */
[----:B------:R-:W-:-:S02]  /*1e60*/  ISETP.LT.U32.AND P1, PT, R52, R57, PT ;  /* 0x000000393400720c */ /* 0x000fc40003f21070 */
[----:B------:R-:W-:Y:S02]  /*1e70*/  IADD3 R65, P4, P5, -R65, R72, -R74 ;  /* 0x0000004841417210 */ /* 0x000fe40007d9e94a */
[----:B------:R-:W-:Y:S02]  /*1e80*/  SEL R23, RZ, 0x1, !P2 ;  /* 0x00000001ff177807 */ /* 0x000fe40005000000 */
[----:B------:R-:W-:Y:S02]  /*1e90*/  IADD3 R55, P0, P2, -R55, R46, -R64 ;  /* 0x0000002e37377210 */ /* 0x000fe40007a1e940 */
[----:B------:R-:W-:Y:S02]  /*1ea0*/  ISETP.LT.U32.AND.EX P1, PT, R53, R79, PT, P1 ;  /* 0x0000004f3500720c */ /* 0x000fe40003f21110 */
[----:B------:R-:W-:Y:S02]  /*1eb0*/  IADD3.X R73, R17, -0x1, R74, P4, P5 ;  /* 0xffffffff11497810 */ /* 0x000fe400027ea44a */
[----:B------:R-:W-:-:S02]  /*1ec0*/  IADD3 R23, P4, P5, -R23, R27, -R26 ;  /* 0x0000001b17177210 */ /* 0x000fc40007d9e91a */
[C---:B------:R-:W-:Y:S02]  /*1ed0*/  IADD3.X R63, R17.reuse, -0x1, R64, P0, P2 ;  /* 0xffffffff113f7810 */ /* 0x040fe400007e4440 */
[----:B------:R-:W-:Y:S02]  /*1ee0*/  SEL R27, RZ, 0x1, !P1 ;  /* 0x00000001ff1b7807 */ /* 0x000fe40004800000 */
[----:B------:R-:W-:Y:S02]  /*1ef0*/  ISETP.LT.U32.AND P0, PT, R18, R65, PT ;  /* 0x000000411200720c */ /* 0x000fe40003f01070 */
[----:B------:R-:W-:Y:S02]  /*1f00*/  IADD3.X R71, R17, -0x1, R26, P4, P5 ;  /* 0xffffffff11477810 */ /* 0x000fe400027ea41a */
[----:B------:R-:W-:Y:S02]  /*1f10*/  ISETP.LT.U32.AND P2, PT, R12, R55, PT ;  /* 0x000000370c00720c */ /* 0x000fe40003f41070 */
[----:B------:R-:W-:-:S02]  /*1f20*/  IADD3 R46, P5, P4, R27, R52, -R57 ;  /* 0x000000341b2e7210 */ /* 0x000fc40007cbe839 */
[----:B------:R-:W-:Y:S02]  /*1f30*/  ISETP.LT.U32.AND.EX P0, PT, R19, R73, PT, P0 ;  /* 0x000000491300720c */ /* 0x000fe40003f01100 */
[----:B------:R-:W-:Y:S02]  /*1f40*/  SEL R27, RZ, 0xffffffff, !P1 ;  /* 0xffffffffff1b7807 */ /* 0x000fe40004800000 */
[----:B------:R-:W-:Y:S02]  /*1f50*/  ISETP.LT.U32.AND P1, PT, R24, R23, PT ;  /* 0x000000171800720c */ /* 0x000fe40003f21070 */
[----:B------:R-:W-:Y:S02]  /*1f60*/  ISETP.LT.U32.AND.EX P2, PT, R13, R63, PT, P2 ;  /* 0x0000003f0d00720c */ /* 0x000fe40003f41120 */
[----:B------:R-:W-:Y:S02]  /*1f70*/  SEL R57, RZ, 0x1, !P0 ;  /* 0x00000001ff397807 */ /* 0x000fe40004000000 */
[----:B------:R-:W-:-:S02]  /*1f80*/  ISETP.LT.U32.AND.EX P1, PT, R25, R71, PT, P1 ;  /* 0x000000471900720c */ /* 0x000fc40003f21110 */
[----:B------:R-:W-:Y:S02]  /*1f90*/  IADD3.X R48, R27, R53, ~R79, P5, P4 ;  /* 0x000000351b307210 */ /* 0x000fe40002fe8c4f */
[----:B------:R-:W-:Y:S02]  /*1fa0*/  SEL R27, RZ, 0x1, !P2 ;  /* 0x00000001ff1b7807 */ /* 0x000fe40005000000 */
[----:B------:R-:W-:Y:S01]  /*1fb0*/  IADD3 R53, P4, P5, R57, R18, -R65 ;  /* 0x0000001239357210 */ /* 0x000fe20007d9e841 */
[----:B------:R-:W-:Y:S01]  /*1fc0*/  IMAD.WIDE.U32 R64, R58, R6, RZ ;  /* 0x000000063a407225 */ /* 0x000fe200078e00ff */
[----:B------:R-:W-:Y:S02]  /*1fd0*/  SEL R18, RZ, 0xffffffff, !P0 ;  /* 0xffffffffff127807 */ /* 0x000fe40004000000 */
[----:B------:R-:W-:Y:S02]  /*1fe0*/  SEL R57, RZ, 0x1, !P1 ;  /* 0x00000001ff397807 */ /* 0x000fe40004800000 */
[----:B------:R-:W-:Y:S01]  /*1ff0*/  IADD3 R50, P0, P6, R27, R12, -R55 ;  /* 0x0000000c1b327210 */ /* 0x000fe20007e1e837 */
[----:B------:R-:W-:Y:S01]  /*2000*/  IMAD.WIDE.U32 R26, R77, R58, RZ ;  /* 0x0000003a4d1a7225 */ /* 0x000fe200078e00ff */
[----:B------:R-:W-:-:S02]  /*2010*/  SEL R12, RZ, 0xffffffff, !P2 ;  /* 0xffffffffff0c7807 */ /* 0x000fc40005000000 */
[----:B------:R-:W-:Y:S01]  /*2020*/  IADD3.X R55, R18, R19, ~R73, P4, P5 ;  /* 0x0000001312377210 */ /* 0x000fe200027eac49 */
[----:B------:R-:W-:Y:S01]  /*2030*/  IMAD.WIDE.U32 R18, R58, R58, RZ ;  /* 0x0000003a3a127225 */ /* 0x000fe200078e00ff */
[----:B------:R-:W-:Y:S02]  /*2040*/  IADD3 R57, P2, P4, R57, R24, -R23 ;  /* 0x0000001839397210 */ /* 0x000fe40007c5e817 */
[----:B------:R-:W-:Y:S01]  /*2050*/  IADD3.X R52, R12, R13, ~R63, P0, P6 ;  /* 0x0000000d0c347210 */ /* 0x000fe200007ecc3f */
[----:B------:R-:W-:Y:S01]  /*2060*/  IMAD.WIDE.U32 R22, R77, R6, RZ ;  /* 0x000000064d167225 */ /* 0x000fe200078e00ff */
[----:B------:R-:W-:Y:S02]  /*2070*/  SEL R63, RZ, 0xffffffff, !P1 ;  /* 0xffffffffff3f7807 */ /* 0x000fe40004800000 */
[----:B------:R-:W-:Y:S01]  /*2080*/  IADD3 R24, P6, RZ, R64, RZ ;  /* 0x00000040ff187210 */ /* 0x000fe20007fde0ff */
[----:B------:R-:W-:Y:S01]  /*2090*/  IMAD.WIDE.U32 R26, P5, R58, R77, R26 ;  /* 0x0000004d3a1a7225 */ /* 0x000fe200078a001a */
[----:B------:R-:W-:-:S02]  /*20a0*/  IADD3.X R63, R63, R25, ~R71, P2, P4 ;  /* 0x000000193f3f7210 */ /* 0x000fc400017e8c47 */
[----:B------:R-:W-:Y:S01]  /*20b0*/  ISETP.LT.U32.AND P4, PT, R24, R64, PT ;  /* 0x000000401800720c */ /* 0x000fe20003f81070 */
[----:B------:R-:W-:Y:S01]  /*20c0*/  IMAD.WIDE.U32 R22, P0, R7, R58, R22 ;  /* 0x0000003a07167225 */ /* 0x000fe20007800016 */
[----:B------:R-:W-:-:S03]  /*20d0*/  IADD3 R79, P1, R19, R26, RZ ;  /* 0x0000001a134f7210 */ /* 0x000fc60007f3e0ff */
[----:B------:R-:W-:Y:S01]  /*20e0*/  IMAD.X R13, RZ, RZ, RZ, P5 ;  /* 0x000000ffff0d7224 */ /* 0x000fe200028e06ff */
[----:B------:R-:W-:Y:S01]  /*20f0*/  IADD3 R25, P2, R65, R22, RZ ;  /* 0x0000001641197210 */ /* 0x000fe20007f5e0ff */
[----:B------:R-:W-:Y:S01]  /*2100*/  IMAD.WIDE.U32 R70, R75, R56, RZ ;  /* 0x000000384b467225 */ /* 0x000fe200078e00ff */
[----:B------:R-:W-:-:S03]  /*2110*/  IADD3 R6, P5, RZ, R18, RZ ;  /* 0x00000012ff067210 */ /* 0x000fc60007fbe0ff */
        /* <DEDUP_REMOVED lines=11> */
[----:B------:R-:W-:Y:S01]  /*21d0*/  IMAD.X R25, RZ, RZ, RZ, P4 ;  /* 0x000000ffff197224 */ /* 0x000fe200020e06ff */
[----:B------:R-:W-:Y:S01]  /*21e0*/  IADD3 R91, P4, P6, -R91, R24, -R64 ;  /* 0x000000185b5b7210 */ /* 0x000fe20007e9e940 */
[----:B------:R-:W-:Y:S02]  /*21f0*/  IMAD.MOV.U32 R12, RZ, RZ, R27 ;  /* 0x000000ffff0c7224 */ /* 0x000fe400078e001b */
[----:B------:R-:W-:Y:S01]  /*2200*/  IMAD.WIDE.U32 R72, P5, R89, R56, R72 ;  /* 0x0000003859487225 */ /* 0x000fe200078a0048 */
[----:B------:R-:W-:Y:S02]  /*2210*/  IADD3.X R93, R17, -0x1, R64, P4, P6 ;  /* 0xffffffff115d7810 */ /* 0x000fe400027ec440 */
[----:B------:R-:W-:Y:S01]  /*2220*/  IADD3 R83, P4, P6, -R83, R6, -R58 ;  /* 0x0000000653537210 */ /* 0x000fe20007e9e93a */
[----:B------:R-:W-:-:S03]  /*2230*/  IMAD.WIDE.U32 R22, R56, R56, RZ ;  /* 0x0000003838167225 */ /* 0x000fc600078e00ff */
[----:B------:R-:W-:Y:S01]  /*2240*/  IADD3.X R85, R17, -0x1, R58, P4, P6 ;  /* 0xffffffff11557810 */ /* 0x000fe200027ec43a */
[----:B------:R-:W-:-:S04]  /*2250*/  IMAD.WIDE.U32 R26, R56, R80, RZ ;  /* 0x00000050381a7225 */ /* 0x000fc800078e00ff */
[----:B------:R-:W-:Y:S01]  /*2260*/  IMAD.X R65, RZ, RZ, RZ, P5 ;  /* 0x000000ffff417224 */ /* 0x000fe200028e06ff */
[----:B------:R-:W-:Y:S01]  /*2270*/  IADD3 R79, P5, R23, R70, RZ ;  /* 0x00000046174f7210 */ /* 0x000fe20007fbe0ff */
[----:B------:R-:W-:Y:S01]  /*2280*/  IMAD.WIDE.U32.X R18, R7, R77, R18, P2 ;  /* 0x0000004d07127225 */ /* 0x000fe200010e0412 */
[----:B------:R-:W-:-:S03]  /*2290*/  IADD3 R23, P0, R27, R72, RZ ;  /* 0x000000481b177210 */ /* 0x000fc60007f1e0ff */
[----:B------:R-:W-:Y:S01]  /*22a0*/  IMAD.WIDE.U32.X R12, R77, R77, R12, P1 ;  /* 0x0000004d4d0c7225 */ /* 0x000fe200008e040c */
[-C--:B------:R-:W-:Y:S02]  /*22b0*/  IADD3 R27, P1, RZ, R26.reuse, RZ ;  /* 0x0000001aff1b7210 */ /* 0x080fe40007f3e0ff */
[----:B------:R-:W-:Y:S01]  /*22c0*/  ISETP.LT.U32.AND P4, PT, R18, R91, PT ;  /* 0x0000005b1200720c */ /* 0x000fe20003f81070 */
[----:B------:R-:W-:Y:S01]  /*22d0*/  IMAD.MOV.U32 R64, RZ, RZ, R73 ;  /* 0x000000ffff407224 */ /* 0x000fe200078e0049 */
[----:B------:R-:W-:Y:S01]  /*22e0*/  ISETP.LT.U32.AND P2, PT, R27, R26, PT ;  /* 0x0000001a1b00720c */ /* 0x000fe20003f41070 */
[----:B------:R-:W-:Y:S01]  /*22f0*/  IMAD.X R26, R23, 0x1, R26, P1 ;  /* 0x00000001171a7824 */ /* 0x000fe200008e061a */
[----:B------:R-:W-:Y:S01]  /*2300*/  ISETP.LT.U32.AND.EX P4, PT, R19, R93, PT, P4 ;  /* 0x0000005d1300720c */ /* 0x000fe20003f81140 */
[----:B------:R-:W-:Y:S01]  /*2310*/  IMAD.MOV.U32 R24, RZ, RZ, R71 ;  /* 0x000000ffff187224 */ /* 0x000fe200078e0047 */
[----:B------:R-:W-:Y:S01]  /*2320*/  IADD3 R77, P6, RZ, R22, RZ ;  /* 0x00000016ff4d7210 */ /* 0x000fe20007fde0ff */
[----:B------:R-:W-:Y:S01]  /*2330*/  IMAD.WIDE.U32.X R6, R89, R75, R64, P0 ;  /* 0x0000004b59067225 */ /* 0x000fe200000e0440 */
[----:B------:R-:W-:-:S02]  /*2340*/  ISETP.LT.U32.AND.EX P2, PT, R26, R23, PT, P2 ;  /* 0x000000171a00720c */ /* 0x000fc40003f41120 */
[----:B------:R-:W-:Y:S01]  /*2350*/  ISETP.LT.U32.AND P1, PT, R12, R83, PT ;  /* 0x000000530c00720c */ /* 0x000fe20003f21070 */
[----:B------:R-:W-:Y:S01]  /*2360*/  IMAD.X R74, R79, 0x1, R22, P6 ;  /* 0x000000014f4a7824 */ /* 0x000fe200030e0616 */
[----:B------:R-:W-:Y:S02]  /*2370*/  SEL R65, RZ, 0x1, !P4 ;  /* 0x00000001ff417807 */ /* 0x000fe40006000000 */
[----:B------:R-:W-:Y:S01]  /*2380*/  ISETP.LT.U32.AND P0, PT, R77, R22, PT ;  /* 0x000000164d00720c */ /* 0x000fe20003f01070 */
[----:B------:R-:W-:Y:S01]  /*2390*/  IMAD.WIDE.U32.X R22, R75, R75, R24, P5 ;  /* 0x0000004b4b167225 */ /* 0x000fe200028e0418 */
[----:B------:R-:W-:Y:S02]  /*23a0*/  SEL R81, RZ, 0x1, !P2 ;  /* 0x00000001ff517807 */ /* 0x000fe40005000000 */
[----:B------:R-:W-:Y:S01]  /*23b0*/  ISETP.LT.U32.AND.EX P1, PT, R13, R85, PT, P1 ;  /* 0x000000550d00720c */ /* 0x000fe20003f21110 */
[----:B------:R-:W-:Y:S01]  /*23c0*/  IMAD.WIDE.U32 R24, R67, R60, RZ ;  /* 0x0000003c43187225 */ /* 0x000fe200078e00ff */
[----:B------:R-:W-:-:S02]  /*23d0*/  IADD3 R56, P2, P5, R65, R18, -R91 ;  /* 0x0000001241387210 */ /* 0x000fc40007d5e85b */
[----:B------:R-:W-:Y:S01]  /*23e0*/  SEL R18, RZ, 0xffffffff, !P4 ;  /* 0xffffffffff127807 */ /* 0x000fe20006000000 */
[-C--:B------:R-:W-:Y:S01]  /*23f0*/  IMAD.WIDE.U32 R64, R67, R62.reuse, RZ ;  /* 0x0000003e43407225 */ /* 0x080fe200078e00ff */
[----:B------:R-:W-:Y:S02]  /*2400*/  SEL R71, RZ, 0x1, !P1 ;  /* 0x00000001ff477807 */ /* 0x000fe40004800000 */
[----:B------:R-:W-:Y:S01]  /*2410*/  IADD3.X R58, R18, R19, ~R93, P2, P5 ;  /* 0x00000013123a7210 */ /* 0x000fe200017eac5d */
[----:B------:R-:W-:Y:S01]  /*2420*/  IMAD.WIDE.U32 R18, R62, R62, RZ ;  /* 0x0000003e3e127225 */ /* 0x000fe200078e00ff */
[----:B------:R-:W-:Y:S02]  /*2430*/  IADD3 R81, P2, P5, -R81, R27, -R26 ;  /* 0x0000001b51517210 */ /* 0x000fe40007d5e91a */
[----:B------:R-:W-:Y:S02]  /*2440*/  SEL R73, RZ, 0xffffffff, !P1 ;  /* 0xffffffffff497807 */ /* 0x000fe40004800000 */
[----:B------:R-:W-:-:S02]  /*2450*/  IADD3 R71, P1, P4, R71, R12, -R83 ;  /* 0x0000000c47477210 */ /* 0x000fc40007c3e853 */
[----:B------:R-:W-:Y:S02]  /*2460*/  IADD3.X R83, R17, -0x1, R26, P2, P5 ;  /* 0xffffffff11537810 */ /* 0x000fe400017ea41a */
[----:B------:R-:W-:Y:S02]  /*2470*/  ISETP.LT.U32.AND P2, PT, R6, R81, PT ;  /* 0x000000510600720c */ /* 0x000fe40003f41070 */
[----:B------:R-:W-:Y:S01]  /*2480*/  IADD3.X R73, R73, R13, ~R85, P1, P4 ;  /* 0x0000000d49497210 */ /* 0x000fe20000fe8c55 */
[----:B------:R-:W-:Y:S01]  /*2490*/  IMAD.WIDE.U32 R12, R62, R60, RZ ;  /* 0x0000003c3e0c7225 */ /* 0x000fe200078e00ff */
[----:B------:R-:W-:Y:S02]  /*24a0*/  ISETP.LT.U32.AND.EX P2, PT, R7, R83, PT, P2 ;  /* 0x000000530700720c */ /* 0x000fe40003f41120 */
[----:B------:R-:W-:Y:S01]  /*24b0*/  ISETP.LT.U32.AND.EX P0, PT, R74, R79, PT, P0 ;  /* 0x0000004f4a00720c */ /* 0x000fe20003f01100 */
[----:B------:R-:W-:Y:S01]  /*24c0*/  IMAD.WIDE.U32 R24, P4, R87, R62, R24 ;  /* 0x0000003e57187225 */ /* 0x000fe20007880018 */
[----:B------:R-:W-:-:S02]  /*24d0*/  IADD3 R70, P5, RZ, R12, RZ ;  /* 0x0000000cff467210 */ /* 0x000fc40007fbe0ff */
[----:B------:R-:W-:Y:S01]  /*24e0*/  SEL R79, RZ, 0x1, !P2 ;  /* 0x00000001ff4f7807 */ /* 0x000fe20005000000 */
[----:B------:R-:W-:Y:S01]  /*24f0*/  IMAD.WIDE.U32 R64, P1, R62, R67, R64 ;  /* 0x000000433e407225 */ /* 0x000fe20007820040 */
[----:B------:R-:W-:Y:S02]  /*2500*/  IADD3 R75, P6, R13, R24, RZ ;  /* 0x000000180d4b7210 */ /* 0x000fe40007fde0ff */
[----:B------:R-:W-:Y:S01]  /*2510*/  SEL R24, RZ, 0x1, !P0 ;  /* 0x00000001ff187807 */ /* 0x000fe20004000000 */
[----:B------:R-:W-:Y:S01]  /*2520*/  IMAD.X R27, RZ, RZ, RZ, P4 ;  /* 0x000000ffff1b7224 */ /* 0x000fe200020e06ff */
[----:B------:R-:W-:Y:S01]  /*2530*/  IADD3 R60, P0, P4, R79, R6, -R81 ;  /* 0x000000064f3c7210 */ /* 0x000fe20007c1e851 */
[----:B------:R-:W-:Y:S01]  /*2540*/  IMAD.X R13, RZ, RZ, RZ, P1 ;  /* 0x000000ffff0d7224 */ /* 0x000fe200008e06ff */
[----:B------:R-:W-:Y:S01]  /*2550*/  ISETP.LT.U32.AND P1, PT, R70, R12, PT ;  /* 0x0000000c4600720c */ /* 0x000fe20003f21070 */
[----:B------:R-:W-:Y:S01]  /*2560*/  IMAD.X R72, R75, 0x1, R12, P5 ;  /* 0x000000014b487824 */ /* 0x000fe200028e060c */
[----:B------:R-:W-:Y:S01]  /*2570*/  SEL R6, RZ, 0xffffffff, !P2 ;  /* 0xffffffffff067807 */ /* 0x000fe20005000000 */
[----:B------:R-:W-:Y:S01]  /*2580*/  IMAD.MOV.U32 R26, RZ, RZ, R25 ;  /* 0x000000ffff1a7224 */ /* 0x000fe200078e0019 */
[----:B------:R-:W-:Y:S01]  /*2590*/  IADD3 R79, P2, R19, R64, RZ ;  /* 0x00000040134f7210 */ /* 0x000fe20007f5e0ff */
[----:B------:R-:W-:Y:S01]  /*25a0*/  IMAD.MOV.U32 R12, RZ, RZ, R65 ;  /* 0x000000ffff0c7224 */ /* 0x000fe200078e0041 */
[----:B------:R-:W-:Y:S01]  /*25b0*/  ISETP.LT.U32.AND.EX P1, PT, R72, R75, PT, P1 ;  /* 0x0000004b4800720c */ /* 0x000fe20003f21110 */
[----:B------:R-:W-:Y:S01]  /*25c0*/  IMAD.WIDE.U32 R64, R69, R88, RZ ;  /* 0x0000005845407225 */ /* 0x000fe200078e00ff */
[----:B------:R-:W-:-:S02]  /*25d0*/  IADD3.X R62, R6, R7, ~R83, P0, P4 ;  /* 0x00000007063e7210 */ /* 0x000fc400007e8c53 */
[----:B------:R-:W-:Y:S01]  /*25e0*/  IADD3 R7, P0, P4, -R24, R77, -R74 ;  /* 0x0000004d18077210 */ /* 0x000fe20007c1e94a */
[----:B------:R-:W-:Y:S01]  /*25f0*/  IMAD.WIDE.U32.X R24, R87, R67, R26, P6 ;  /* 0x0000004357187225 */ /* 0x000fe200030e041a */
[----:B------:R-:W-:Y:S02]  /*2600*/  SEL R83, RZ, 0x1, !P1 ;  /* 0x00000001ff537807 */ /* 0x000fe40004800000 */
[----:B------:R-:W-:Y:S01]  /*2610*/  IADD3.X R81, R17, -0x1, R74, P0, P4 ;  /* 0xffffffff11517810 */ /* 0x000fe200007e844a */
[----:B------:R-:W-:Y:S01]  /*2620*/  IMAD.WIDE.U32 R26, R69, R68, RZ ;  /* 0x00000044451a7225 */ /* 0x000fe200078e00ff */
[----:B------:R-:W-:Y:S02]  /*2630*/  ISETP.LT.U32.AND P1, PT, R22, R7, PT ;  /* 0x000000071600720c */ /* 0x000fe40003f21070 */
[----:B------:R-:W-:Y:S01]  /*2640*/  IADD3 R74, P4, RZ, R18, RZ ;  /* 0x00000012ff4a7210 */ /* 0x000fe20007f9e0ff */
[----:B------:R-:W-:Y:S01]  /*2650*/  IMAD.WIDE.U32.X R12, R67, R67, R12, P2 ;  /* 0x00000043430c7225 */ /* 0x000fe200010e040c */
[----:B------:R-:W-:-:S02]  /*2660*/  ISETP.LT.U32.AND.EX P1, PT, R23, R81, PT, P1 ;  /* 0x000000511700720c */ /* 0x000fc40003f21110 */
[----:B------:R-:W-:Y:S01]  /*2670*/  IADD3 R83, P5, P6, -R83, R70, -R72 ;  /* 0x0000004653537210 */ /* 0x000fe20007ebe948 */
[----:B------:R-:W-:Y:S01]  /*2680*/  IMAD.X R76, R79, 0x1, R18, P4 ;  /* 0x000000014f4c7824 */ /* 0x000fe200020e0612 */
[----:B------:R-:W-:Y:S01]  /*2690*/  SEL R75, RZ, 0x1, !P1 ;  /* 0x00000001ff4b7807 */ /* 0x000fe20004800000 */
[----:B------:R-:W-:Y:S01]  /*26a0*/  IMAD.WIDE.U32 R26, P4, R68, R69, R26 ;  /* 0x00000045441a7225 */ /* 0x000fe2000788001a */
[----:B------:R-:W-:Y:S02]  /*26b0*/  SEL R77, RZ, 0xffffffff, !P1 ;  /* 0xffffffffff4d7807 */ /* 0x000fe40004800000 */
[----:B------:R-:W-:Y:S01]  /*26c0*/  IADD3.X R85, R17, -0x1, R72, P5, P6 ;  /* 0xffffffff11557810 */ /* 0x000fe20002fec448 */
[----:B------:R-:W-:Y:S01]  /*26d0*/  IMAD.MOV.U32 R6, RZ, RZ, R27 ;  /* 0x000000ffff067224 */ /* 0x000fe200078e001b */
[----:B------:R-:W-:Y:S02]  /*26e0*/  ISETP.LT.U32.AND P1, PT, R24, R83, PT ;  /* 0x000000531800720c */ /* 0x000fe40003f21070 */
[----:B------:R-:W-:Y:S01]  /*26f0*/  ISETP.LT.U32.AND P0, PT, R74, R18, PT ;  /* 0x000000124a00720c */ /* 0x000fe20003f01070 */
[----:B------:R-:W-:Y:S01]  /*2700*/  IMAD.WIDE.U32 R18, R68, R68, RZ ;  /* 0x0000004444127225 */ /* 0x000fe200078e00ff */
[----:B------:R-:W-:-:S02]  /*2710*/  IADD3 R75, P5, P6, R75, R22, -R7 ;  /* 0x000000164b4b7210 */ /* 0x000fc40007ebe807 */
[----:B------:R-:W-:Y:S01]  /*2720*/  ISETP.LT.U32.AND.EX P1, PT, R25, R85, PT, P1 ;  /* 0x000000551900720c */ /* 0x000fe20003f21110 */
[----:B------:R-:W-:Y:S01]  /*2730*/  IMAD.X R7, RZ, RZ, RZ, P4 ;  /* 0x000000ffff077224 */ /* 0x000fe200020e06ff */
[----:B------:R-:W-:Y:S01]  /*2740*/  IADD3.X R77, R77, R23, ~R81, P5, P6 ;  /* 0x000000174d4d7210 */ /* 0x000fe20002fecc51 */
[----:B------:R-:W-:Y:S01]  /*2750*/  IMAD.WIDE.U32 R64, P5, R61, R68, R64 ;  /* 0x000000443d407225 */ /* 0x000fe200078a0040 */
[----:B------:R-:W-:Y:S02]  /*2760*/  IADD3 R81, P4, R19, R26, RZ ;  /* 0x0000001a13517210 */ /* 0x000fe40007f9e0ff */
[----:B------:R-:W-:Y:S01]  /*2770*/  SEL R19, RZ, 0x1, !P1 ;  /* 0x00000001ff137807 */ /* 0x000fe20004800000 */
[----:B------:R-:W-:Y:S01]  /*2780*/  IMAD.WIDE.U32 R26, R68, R88, RZ ;  /* 0x00000058441a7225 */ /* 0x000fe200078e00ff */
[----:B------:R-:W-:Y:S02]  /*2790*/  ISETP.LT.U32.AND.EX P0, PT, R76, R79, PT, P0 ;  /* 0x0000004f4c00720c */ /* 0x000fe40003f01100 */
[----:B------:R-:W-:Y:S01]  /*27a0*/  SEL R79, RZ, 0xffffffff, !P1 ;  /* 0xffffffffff4f7807 */ /* 0x000fe20004800000 */
[----:B------:R-:W-:Y:S01]  /*27b0*/  IMAD.X R23, RZ, RZ, RZ, P5 ;  /* 0x000000ffff177224 */ /* 0x000fe200028e06ff */
[----:B------:R-:W-:Y:S01]  /*27c0*/  IADD3 R70, P1, P6, R19, R24, -R83 ;  /* 0x0000001813467210 */ /* 0x000fe20007e3e853 */
[----:B------:R-:W-:Y:S01]  /*27d0*/  IMAD.MOV.U32 R22, RZ, RZ, R65 ;  /* 0x000000ffff167224 */ /* 0x000fe200078e0041 */
[----:B------:R-:W-:Y:S01]  /*27e0*/  SEL R91, RZ, 0x1, !P0 ;  /* 0x00000001ff5b7807 */ /* 0x000fe20004000000 */
[----:B------:R-:W-:Y:S01]  /*27f0*/  IMAD.WIDE.U32.X R6, R69, R69, R6, P4 ;  /* 0x0000004545067225 */ /* 0x000fe200020e0406 */
[----:B------:R-:W-:-:S02]  /*2800*/  IADD3 R89, P5, R27, R64, RZ ;  /* 0x000000401b597210 */ /* 0x000fc40007fbe0ff */
[----:B------:R-:W-:Y:S01]  /*2810*/  IADD3.X R72, R79, R25, ~R85, P1, P6 ;  /* 0x000000194f487210 */ /* 0x000fe20000fecc55 */
[C---:B------:R-:W-:Y:S01]  /*2820*/  IMAD.WIDE.U32 R24, R29.reuse, R66, RZ ;  /* 0x000000421d187225 */ /* 0x040fe200078e00ff */
[----:B------:R-:W-:Y:S02]  /*2830*/  IADD3 R83, P0, RZ, R26, RZ ;  /* 0x0000001aff537210 */ /* 0x000fe40007f1e0ff */
[----:B------:R-:W-:Y:S01]  /*2840*/  IADD3 R79, P2, RZ, R18, RZ ;  /* 0x00000012ff4f7210 */ /* 0x000fe20007f5e0ff */
[----:B------:R-:W-:Y:S01]  /*2850*/  IMAD.WIDE.U32 R64, R29, R54, RZ ;  /* 0x000000361d407225 */ /* 0x000fe200078e00ff */
[----:B------:R-:W-:-:S03]  /*2860*/  IADD3 R91, P1, P6, -R91, R74, -R76 ;  /* 0x0000004a5b5b7210 */ /* 0x000fc60007e3e94c */
[----:B------:R-:W-:Y:S01]  /*2870*/  IMAD.X R78, R89, 0x1, R26, P0 ;  /* 0x00000001594e7824 */ /* 0x000fe200000e061a */
[----:B------:R-:W-:Y:S01]  /*2880*/  IADD3.X R93, R17, -0x1, R76, P1, P6 ;  /* 0xffffffff115d7810 */ /* 0x000fe20000fec44c */
[----:B------:R-:W-:Y:S01]  /*2890*/  IMAD.X R74, R81, 0x1, R18, P2 ;  /* 0x00000001514a7824 */ /* 0x000fe200010e0612 */
[----:B------:R-:W-:Y:S01]  /*28a0*/  ISETP.LT.U32.AND P0, PT, R79, R18, PT ;  /* 0x000000124f00720c */ /* 0x000fe20003f01070 */
[----:B------:R-:W-:Y:S01]  /*28b0*/  IMAD.WIDE.U32 R24, P6, R66, R29, R24 ;  /* 0x0000001d42187225 */ /* 0x000fe200078c0018 */
[----:B------:R-:W-:Y:S02]  /*28c0*/  ISETP.LT.U32.AND P1, PT, R83, R26, PT ;  /* 0x0000001a5300720c */ /* 0x000fe40003f21070 */
[----:B------:R-:W-:Y:S01]  /*28d0*/  ISETP.LT.U32.AND.EX P0, PT, R74, R81, PT, P0 ;  /* 0x000000514a00720c */ /* 0x000fe20003f01100 */
[----:B------:R-:W-:Y:S01]  /*28e0*/  IMAD.WIDE.U32 R18, R66, R66, RZ ;  /* 0x0000004242127225 */ /* 0x000fe200078e00ff */
[----:B------:R-:W-:-:S03]  /*28f0*/  ISETP.LT.U32.AND.EX P1, PT, R78, R89, PT, P1 ;  /* 0x000000594e00720c */ /* 0x000fc60003f21110 */
[----:B------:R-:W-:Y:S01]  /*2900*/  IMAD.WIDE.U32 R64, P2, R59, R66, R64 ;  /* 0x000000423b407225 */ /* 0x000fe20007840040 */
[----:B------:R-:W-:-:S03]  /*2910*/  SEL R95, RZ, 0x1, !P1 ;  /* 0x00000001ff5f7807 */ /* 0x000fc60004800000 */
[----:B------:R-:W-:-:S04]  /*2920*/  IMAD.WIDE.U32 R66, R66, R54, RZ ;  /* 0x0000003642427225 */ /* 0x000fc800078e00ff */
[----:B------:R-:W-:Y:S01]  /*2930*/  IMAD.MOV.U32 R26, RZ, RZ, R25 ;  /* 0x000000ffff1a7224 */ /* 0x000fe200078e0019 */
[----:B------:R-:W-:Y:S01]  /*2940*/  IADD3 R87, P4, RZ, R66, RZ ;  /* 0x00000042ff577210 */ /* 0x000fe20007f9e0ff */
[----:B------:R-:W-:Y:S02]  /*2950*/  IMAD.X R27, RZ, RZ, RZ, P6 ;  /* 0x000000ffff1b7224 */ /* 0x000fe400030e06ff */
[----:B------:R-:W-:Y:S01]  /*2960*/  IMAD.WIDE.U32.X R22, R61, R69, R22, P5 ;  /* 0x000000453d167225 */ /* 0x000fe200028e0416 */
[----:B------:R-:W-:Y:S02]  /*2970*/  IADD3 R61, P6, R19, R24, RZ ;  /* 0x00000018133d7210 */ /* 0x000fe40007fde0ff */
[----:B------:R-:W-:Y:S01]  /*2980*/  ISETP.LT.U32.AND P5, PT, R12, R91, PT ;  /* 0x0000005b0c00720c */ /* 0x000fe20003fa1070 */
[----:B------:R-:W-:Y:S01]  /*2990*/  IMAD.X R25, RZ, RZ, RZ, P2 ;  /* 0x000000ffff197224 */ /* 0x000fe200010e06ff */
[----:B------:R-:W-:Y:S01]  /*29a0*/  IADD3 R85, P2, R67, R64, RZ ;  /* 0x0000004043557210 */ /* 0x000fe20007f5e0ff */
[----:B------:R-:W-:-:S02]  /*29b0*/  IMAD.MOV.U32 R24, RZ, RZ, R65 ;  /* 0x000000ffff187224 */ /* 0x000fc400078e0041 */
[----:B------:R-:W-:Y:S01]  /*29c0*/  IMAD.WIDE.U32.X R26, R29, R29, R26, P6 ;  /* 0x0000001d1d1a7225 */ /* 0x000fe200030e041a */
[----:B------:R-:W-:-:S03]  /*29d0*/  IADD3 R89, P6, RZ, R18, RZ ;  /* 0x00000012ff597210 */ /* 0x000fc60007fde0ff */
[----:B------:R-:W-:Y:S01]  /*29e0*/  IMAD.WIDE.U32.X R24, R59, R29, R24, P2 ;  /* 0x0000001d3b187225 */ /* 0x000fe200010e0418 */
[----:B------:R-:W-:Y:S02]  /*29f0*/  ISETP.LT.U32.AND.EX P2, PT, R13, R93, PT, P5 ;  /* 0x0000005d0d00720c */ /* 0x000fe40003f41150 */
[----:B------:R-:W-:Y:S01]  /*2a00*/  ISETP.LT.U32.AND P5, PT, R87, R66, PT ;  /* 0x000000425700720c */ /* 0x000fe20003fa1070 */
[----:B------:R-:W-:Y:S01]  /*2a10*/  IMAD.X R76, R85, 0x1, R66, P4 ;  /* 0x00000001554c7824 */ /* 0x000fe200020e0642 */
[----:B------:R-:W-:Y:S01]  /*2a20*/  SEL R19, RZ, 0x1, !P2 ;  /* 0x00000001ff137807 */ /* 0x000fe20005000000 */
[----:B------:R-:W-:Y:S01]  /*2a30*/  IMAD.WIDE.U32 R66, R31, R20, RZ ;  /* 0x000000141f427225 */ /* 0x000fe200078e00ff */
[----:B------:R-:W-:Y:S02]  /*2a40*/  SEL R59, RZ, 0xffffffff, !P2 ;  /* 0xffffffffff3b7807 */ /* 0x000fe40005000000 */
[----:B------:R-:W-:Y:S01]  /*2a50*/  IADD3 R29, P2, P4, R19, R12, -R91 ;  /* 0x0000000c131d7210 */ /* 0x000fe20007c5e85b */
[----:B------:R-:W-:Y:S01]  /*2a60*/  IMAD.WIDE.U32 R64, R31, R4, RZ ;  /* 0x000000041f407225 */ /* 0x000fe200078e00ff */
[----:B------:R-:W-:-:S02]  /*2a70*/  ISETP.LT.U32.AND.EX P5, PT, R76, R85, PT, P5 ;  /* 0x000000554c00720c */ /* 0x000fc40003fa1150 */
[----:B------:R-:W-:Y:S01]  /*2a80*/  IADD3.X R59, R59, R13, ~R93, P2, P4 ;  /* 0x0000000d3b3b7210 */ /* 0x000fe200017e8c5d */
[----:B------:R-:W-:Y:S01]  /*2a90*/  IMAD.X R84, R61, 0x1, R18, P6 ;  /* 0x000000013d547824 */ /* 0x000fe200030e0612 */
[----:B------:R-:W-:Y:S01]  /*2aa0*/  IADD3 R95, P2, P4, -R95, R83, -R78 ;  /* 0x000000535f5f7210 */ /* 0x000fe20007c5e94e */
[----:B------:R-:W-:-:S03]  /*2ab0*/  IMAD.WIDE.U32 R66, P6, R11, R4, R66 ;  /* 0x000000040b427225 */ /* 0x000fc600078c0042 */
[----:B------:R-:W-:Y:S01]  /*2ac0*/  IADD3.X R97, R17, -0x1, R78, P2, P4 ;  /* 0xffffffff11617810 */ /* 0x000fe200017e844e */
[----:B------:R-:W-:Y:S01]  /*2ad0*/  IMAD.WIDE.U32 R68, R4, R20, RZ ;  /* 0x0000001404447225 */ /* 0x000fe200078e00ff */
[----:B------:R-:W-:-:S03]  /*2ae0*/  ISETP.LT.U32.AND P2, PT, R22, R95, PT ;  /* 0x0000005f1600720c */ /* 0x000fc60003f41070 */
[----:B------:R-:W-:Y:S01]  /*2af0*/  IMAD.WIDE.U32 R64, P1, R4, R31, R64 ;  /* 0x0000001f04407225 */ /* 0x000fe20007820040 */
[----:B------:R-:W-:-:S03]  /*2b00*/  ISETP.LT.U32.AND.EX P2, PT, R23, R97, PT, P2 ;  /* 0x000000611700720c */ /* 0x000fc60003f41120 */
[----:B------:R-:W-:-:S04]  /*2b10*/  IMAD.WIDE.U32 R12, R4, R4, RZ ;  /* 0x00000004040c7225 */ /* 0x000fc800078e00ff */
[----:B------:R-:W-:Y:S01]  /*2b20*/  IMAD.X R83, RZ, RZ, RZ, P6 ;  /* 0x000000ffff537224 */ /* 0x000fe200030e06ff */
[----:B------:R-:W-:Y:S01]  /*2b30*/  IADD3 R93, P6, R69, R66, RZ ;  /* 0x00000042455d7210 */ /* 0x000fe20007fde0ff */
[----:B------:R-:W-:Y:S01]  /*2b40*/  IMAD.MOV.U32 R82, RZ, RZ, R67 ;  /* 0x000000ffff527224 */ /* 0x000fe200078e0043 */
[----:B------:R-:W-:Y:S01]  /*2b50*/  IADD3 R91, P4, R13, R64, RZ ;  /* 0x000000400d5b7210 */ /* 0x000fe20007f9e0ff */
[----:B------:R-:W-:Y:S01]  /*2b60*/  IMAD.X R19, RZ, RZ, RZ, P1 ;  /* 0x000000ffff137224 */ /* 0x000fe200008e06ff */
[----:B------:R-:W-:Y:S01]  /*2b70*/  ISETP.LT.U32.AND P1, PT, R89, R18, PT ;  /* 0x000000125900720c */ /* 0x000fe20003f21070 */
[----:B------:R-:W-:Y:S01]  /*2b80*/  IMAD.MOV.U32 R18, RZ, RZ, R65 ;  /* 0x000000ffff127224 */ /* 0x000fe200078e0041 */
[----:B------:R-:W-:Y:S01]  /*2b90*/  SEL R13, RZ, 0xffffffff, !P2 ;  /* 0xffffffffff0d7807 */ /* 0x000fe20005000000 */
[----:B------:R-:W-:Y:S01]  /*2ba0*/  IMAD.WIDE.U32.X R64, R11, R31, R82, P6 ;  /* 0x0000001f0b407225 */ /* 0x000fe200030e0452 */
[----:B------:R-:W-:Y:S02]  /*2bb0*/  SEL R11, RZ, 0x1, !P2 ;  /* 0x00000001ff0b7807 */ /* 0x000fe40005000000 */
[----:B------:R-:W-:Y:S01]  /*2bc0*/  ISETP.LT.U32.AND.EX P1, PT, R84, R61, PT, P1 ;  /* 0x0000003d5400720c */ /* 0x000fe20003f21110 */
[----:B------:R-:W-:Y:S01]  /*2bd0*/  IMAD.WIDE.U32.X R18, R31, R31, R18, P4 ;  /* 0x0000001f1f127225 */ /* 0x000fe200020e0412 */
[----:B------:R-:W-:-:S02]  /*2be0*/  IADD3 R31, P4, RZ, R68, RZ ;  /* 0x00000044ff1f7210 */ /* 0x000fc40007f9e0ff */
[----:B------:R-:W-:Y:S01]  /*2bf0*/  IADD3 R4, P2, P6, R11, R22, -R95 ;  /* 0x000000160b047210 */ /* 0x000fe20007e5e85f */
[----:B------:R-:W-:Y:S01]  /*2c00*/  IMAD.WIDE.U32 R80, R33, R14, RZ ;  /* 0x0000000e21507225 */ /* 0x000fe200078e00ff */
[----:B------:R-:W-:Y:S02]  /*2c10*/  SEL R95, RZ, 0x1, !P0 ;  /* 0x00000001ff5f7807 */ /* 0x000fe40004000000 */
[----:B------:R-:W-:Y:S01]  /*2c20*/  IADD3.X R54, R13, R23, ~R97, P2, P6 ;  /* 0x000000170d367210 */ /* 0x000fe200017ecc61 */
[----:B------:R-:W-:-:S04]  /*2c30*/  IMAD.WIDE.U32 R66, R33, R10, RZ ;  /* 0x0000000a21427225 */ /* 0x000fc800078e00ff */
[----:B------:R-:W-:Y:S01]  /*2c40*/  IMAD.X R20, R93, 0x1, R68, P4 ;  /* 0x000000015d147824 */ /* 0x000fe200020e0644 */
[----:B------:R-:W-:Y:S01]  /*2c50*/  ISETP.LT.U32.AND P4, PT, R31, R68, PT ;  /* 0x000000441f00720c */ /* 0x000fe20003f81070 */
[----:B------:R-:W-:Y:S01]  /*2c60*/  IMAD.WIDE.U32 R22, P2, R14, R33, R80 ;  /* 0x000000210e167225 */ /* 0x000fe20007840050 */
[----:B------:R-:W-:Y:S02]  /*2c70*/  IADD3 R81, P6, RZ, R12, RZ ;  /* 0x0000000cff517210 */ /* 0x000fe40007fde0ff */
[----:B------:R-:W-:Y:S01]  /*2c80*/  ISETP.LT.U32.AND.EX P4, PT, R20, R93, PT, P4 ;  /* 0x0000005d1400720c */ /* 0x000fe20003f81140 */
[----:B------:R-:W-:-:S04]  /*2c90*/  IMAD.WIDE.U32 R68, P0, R21, R14, R66 ;  /* 0x0000000e15447225 */ /* 0x000fc80007800042 */
[----:B------:R-:W-:-:S04]  /*2ca0*/  IMAD.WIDE.U32 R66, R14, R14, RZ ;  /* 0x0000000e0e427225 */ /* 0x000fc800078e00ff */
[----:B------:R-:W-:Y:S02]  /*2cb0*/  IMAD.X R11, RZ, RZ, RZ, P2 ;  /* 0x000000ffff0b7224 */ /* 0x000fe400010e06ff */
[----:B------:R-:W-:Y:S01]  /*2cc0*/  IMAD.X R80, R91, 0x1, R12, P6 ;  /* 0x000000015b507824 */ /* 0x000fe200030e060c */
[--C-:B------:R-:W-:Y:S01]  /*2cd0*/  IADD3 R95, P2, P6, -R95, R79, -R74.reuse ;  /* 0x0000004f5f5f7210 */ /* 0x100fe20007e5e94a */
[----:B------:R-:W-:Y:S01]  /*2ce0*/  IMAD.X R13, RZ, RZ, RZ, P0 ;  /* 0x000000ffff0d7224 */ /* 0x000fe200000e06ff */
[----:B------:R-:W-:Y:S01]  /*2cf0*/  IADD3 R83, P0, R67, R22, RZ ;  /* 0x0000001643537210 */ /* 0x000fe20007f1e0ff */
[----:B------:R-:W-:Y:S01]  /*2d00*/  IMAD.WIDE.U32 R78, R14, R10, RZ ;  /* 0x0000000a0e4e7225 */ /* 0x000fe200078e00ff */
[----:B------:R-:W-:Y:S02]  /*2d10*/  IADD3.X R67, R17, -0x1, R74, P2, P6 ;  /* 0xffffffff11437810 */ /* 0x000fe400017ec44a */
[----:B------:R-:W-:Y:S01]  /*2d20*/  ISETP.LT.U32.AND P2, PT, R6, R95, PT ;  /* 0x0000005f0600720c */ /* 0x000fe20003f41070 */
[----:B------:R-:W-:Y:S01]  /*2d30*/  IMAD.MOV.U32 R10, RZ, RZ, R23 ;  /* 0x000000ffff0a7224 */ /* 0x000fe200078e0017 */
[----:B------:R-:W-:-:S02]  /*2d40*/  IADD3 R23, P6, R79, R68, RZ ;  /* 0x000000444f177210 */ /* 0x000fc40007fde0ff */
[----:B------:R-:W-:Y:S01]  /*2d50*/  ISETP.LT.U32.AND.EX P2, PT, R7, R67, PT, P2 ;  /* 0x000000430700720c */ /* 0x000fe20003f41120 */
[-C--:B------:R-:W-:Y:S01]  /*2d60*/  IMAD.WIDE.U32.X R10, R33, R33.reuse, R10, P0 ;  /* 0x00000021210a7225 */ /* 0x080fe200000e040a */
[----:B------:R-:W-:Y:S02]  /*2d70*/  ISETP.LT.U32.AND P0, PT, R81, R12, PT ;  /* 0x0000000c5100720c */ /* 0x000fe40003f01070 */
[----:B------:R-:W-:Y:S01]  /*2d80*/  SEL R14, RZ, 0x1, !P5 ;  /* 0x00000001ff0e7807 */ /* 0x000fe20006800000 */
[----:B------:R-:W-:Y:S01]  /*2d90*/  IMAD.MOV.U32 R12, RZ, RZ, R69 ;  /* 0x000000ffff0c7224 */ /* 0x000fe200078e0045 */
[----:B------:R-:W-:Y:S02]  /*2da0*/  SEL R61, RZ, 0xffffffff, !P2 ;  /* 0xffffffffff3d7807 */ /* 0x000fe40005000000 */
[----:B------:R-:W-:Y:S01]  /*2db0*/  SEL R79, RZ, 0x1, !P4 ;  /* 0x00000001ff4f7807 */ /* 0x000fe20006000000 */
[----:B------:R-:W-:Y:S01]  /*2dc0*/  IMAD.WIDE.U32.X R12, R21, R33, R12, P6 ;  /* 0x00000021150c7225 */ /* 0x000fe200030e040c */
[----:B------:R-:W-:-:S02]  /*2dd0*/  SEL R33, RZ, 0x1, !P2 ;  /* 0x00000001ff217807 */ /* 0x000fc40005000000 */
[----:B------:R-:W-:Y:S02]  /*2de0*/  ISETP.LT.U32.AND.EX P0, PT, R80, R91, PT, P0 ;  /* 0x0000005b5000720c */ /* 0x000fe40003f01100 */
[----:B------:R-:W-:Y:S02]  /*2df0*/  IADD3 R33, P2, P5, R33, R6, -R95 ;  /* 0x0000000621217210 */ /* 0x000fe40007d5e85f */
[----:B------:R-:W-:Y:S02]  /*2e00*/  SEL R6, RZ, 0x1, !P1 ;  /* 0x00000001ff067807 */ /* 0x000fe40004800000 */
[----:B------:R-:W-:Y:S02]  /*2e10*/  IADD3 R87, P1, P6, -R14, R87, -R76 ;  /* 0x000000570e577210 */ /* 0x000fe40007e3e94c */
[----:B------:R-:W-:Y:S02]  /*2e20*/  IADD3.X R61, R61, R7, ~R67, P2, P5 ;  /* 0x000000073d3d7210 */ /* 0x000fe400017eac43 */
[----:B------:R-:W-:-:S02]  /*2e30*/  IADD3 R7, P2, RZ, R78, RZ ;  /* 0x0000004eff077210 */ /* 0x000fc40007f5e0ff */
[----:B------:R-:W-:Y:S02]  /*2e40*/  IADD3.X R93, R17, -0x1, R76, P1, P6 ;  /* 0xffffffff115d7810 */ /* 0x000fe40000fec44c */
[----:B------:R-:W-:Y:S02]  /*2e50*/  IADD3 R89, P4, P5, -R6, R89, -R84 ;  /* 0x0000005906597210 */ /* 0x000fe40007d9e954 */
[----:B------:R-:W-:Y:S01]  /*2e60*/  ISETP.LT.U32.AND P1, PT, R7, R78, PT ;  /* 0x0000004e0700720c */ /* 0x000fe20003f21070 */
[----:B------:R-:W-:Y:S01]  /*2e70*/  IMAD.X R78, R23, 0x1, R78, P2 ;  /* 0x00000001174e7824 */ /* 0x000fe200010e064e */
[----:B------:R-:W-:Y:S02]  /*2e80*/  ISETP.LT.U32.AND P2, PT, R24, R87, PT ;  /* 0x000000571800720c */ /* 0x000fe40003f41070 */
[----:B------:R-:W-:Y:S02]  /*2e90*/  IADD3.X R21, R17, -0x1, R84, P4, P5 ;  /* 0xffffffff11157810 */ /* 0x000fe400027ea454 */
[----:B------:R-:W-:-:S02]  /*2ea0*/  ISETP.LT.U32.AND P5, PT, R26, R89, PT ;  /* 0x000000591a00720c */ /* 0x000fc40003fa1070 */
[----:B------:R-:W-:Y:S02]  /*2eb0*/  ISETP.LT.U32.AND.EX P2, PT, R25, R93, PT, P2 ;  /* 0x0000005d1900720c */ /* 0x000fe40003f41120 */
[----:B------:R-:W-:Y:S02]  /*2ec0*/  ISETP.LT.U32.AND.EX P5, PT, R27, R21, PT, P5 ;  /* 0x000000151b00720c */ /* 0x000fe40003fa1150 */
[----:B------:R-:W-:Y:S02]  /*2ed0*/  IADD3 R6, P6, RZ, R66, RZ ;  /* 0x00000042ff067210 */ /* 0x000fe40007fde0ff */
[----:B------:R-:W-:Y:S02]  /*2ee0*/  SEL R69, RZ, 0x1, !P2 ;  /* 0x00000001ff457807 */ /* 0x000fe40005000000 */
[----:B------:R-:W-:Y:S02]  /*2ef0*/  ISETP.LT.U32.AND.EX P1, PT, R78, R23, PT, P1 ;  /* 0x000000174e00720c */ /* 0x000fe40003f21110 */
[----:B------:R-:W-:-:S02]  /*2f00*/  SEL R23, RZ, 0x1, !P0 ;  /* 0x00000001ff177807 */ /* 0x000fc40004000000 */
[----:B------:R-:W-:Y:S02]  /*2f10*/  SEL R67, RZ, 0x1, !P5 ;  /* 0x00000001ff437807 */ /* 0x000fe40006800000 */
[----:B------:R-:W-:Y:S02]  /*2f20*/  SEL R85, RZ, 0xffffffff, !P2 ;  /* 0xffffffffff557807 */ /* 0x000fe40005000000 */
[----:B------:R-:W-:Y:S01]  /*2f30*/  ISETP.LT.U32.AND P4, PT, R6, R66, PT ;  /* 0x000000420600720c */ /* 0x000fe20003f81070 */
[----:B------:R-:W-:Y:S01]  /*2f40*/  IMAD.X R66, R83, 0x1, R66, P6 ;  /* 0x0000000153427824 */ /* 0x000fe200030e0642 */
[----:B------:R-:W-:Y:S02]  /*2f50*/  IADD3 R14, P2, P0, R69, R24, -R87 ;  /* 0x00000018450e7210 */ /* 0x000fe4000785e857 */
[----:B------:R-:W-:Y:S02]  /*2f60*/  SEL R69, RZ, 0xffffffff, !P5 ;  /* 0xffffffffff457807 */ /* 0x000fe40006800000 */
[----:B------:R-:W-:-:S02]  /*2f70*/  IADD3 R67, P5, P6, R67, R26, -R89 ;  /* 0x0000001a43437210 */ /* 0x000fc40007ebe859 */
[----:B------:R-:W-:Y:S02]  /*2f80*/  IADD3.X R24, R85, R25, ~R93, P2, P0 ;  /* 0x0000001955187210 */ /* 0x000fe400017e0c5d */
[----:B------:R-:W-:Y:S02]  /*2f90*/  IADD3 R79, P0, P2, -R79, R31, -R20 ;  /* 0x0000001f4f4f7210 */ /* 0x000fe40007a1e914 */
[----:B------:R-:W-:Y:S02]  /*2fa0*/  ISETP.LT.U32.AND.EX P4, PT, R66, R83, PT, P4 ;  /* 0x000000534200720c */ /* 0x000fe40003f81140 */
[----:B------:R-:W-:Y:S02]  /*2fb0*/  IADD3.X R69, R69, R27, ~R21, P5, P6 ;  /* 0x0000001b45457210 */ /* 0x000fe40002fecc15 */
[----:B------:R-:W-:Y:S02]  /*2fc0*/  IADD3 R23, P6, P5, -R23, R81, -R80 ;  /* 0x0000005117177210 */ /* 0x000fe40007dde950 */
[----:B------:R-:W-:-:S02]  /*2fd0*/  SEL R31, RZ, 0x1, !P1 ;  /* 0x00000001ff1f7807 */ /* 0x000fc40004800000 */
[----:B------:R-:W-:Y:S02]  /*2fe0*/  IADD3.X R87, R17, -0x1, R20, P0, P2 ;  /* 0xffffffff11577810 */ /* 0x000fe400007e4414 */
[----:B------:R-:W-:Y:S02]  /*2ff0*/  ISETP.LT.U32.AND P0, PT, R64, R79, PT ;  /* 0x0000004f4000720c */ /* 0x000fe40003f01070 */
[----:B------:R-:W-:Y:S02]  /*3000*/  SEL R21, RZ, 0x1, !P4 ;  /* 0x00000001ff157807 */ /* 0x000fe40006000000 */
[----:B------:R-:W-:Y:S02]  /*3010*/  IADD3 R31, P4, P2, -R31, R7, -R78 ;  /* 0x000000071f1f7210 */ /* 0x000fe40007a9e94e */
[----:B------:R-:W-:Y:S02]  /*3020*/  IADD3.X R85, R17, -0x1, R80, P6, P5 ;  /* 0xffffffff11557810 */ /* 0x000fe400037ea450 */
[----:B------:R-:W-:-:S02]  /*3030*/  ISETP.LT.U32.AND P1, PT, R18, R23, PT ;  /* 0x000000171200720c */ /* 0x000fc40003f21070 */
[----:B------:R-:W-:Y:S02]  /*3040*/  ISETP.LT.U32.AND.EX P0, PT, R65, R87, PT, P0 ;  /* 0x000000574100720c */ /* 0x000fe40003f01100 */
[----:B------:R-:W-:Y:S02]  /*3050*/  IADD3 R21, P6, P5, -R21, R6, -R66 ;  /* 0x0000000615157210 */ /* 0x000fe40007dde942 */
[----:B------:R-:W-:Y:S02]  /*3060*/  IADD3.X R81, R17, -0x1, R78, P4, P2 ;  /* 0xffffffff11517810 */ /* 0x000fe400027e444e */
[----:B------:R-:W-:Y:S02]  /*3070*/  ISETP.LT.U32.AND.EX P1, PT, R19, R85, PT, P1 ;  /* 0x000000551300720c */ /* 0x000fe40003f21110 */
[----:B------:R-:W-:Y:S02]  /*3080*/  ISETP.LT.U32.AND P2, PT, R12, R31, PT ;  /* 0x0000001f0c00720c */ /* 0x000fe40003f41070 */
[----:B------:R-:W-:-:S02]  /*3090*/  SEL R27, RZ, 0x1, !P0 ;  /* 0x00000001ff1b7807 */ /* 0x000fc40004000000 */
[----:B------:R-:W-:Y:S02]  /*30a0*/  IADD3.X R25, R17, -0x1, R66, P6, P5 ;  /* 0xffffffff11197810 */ /* 0x000fe400037ea442 */
[----:B------:R-:W-:Y:S02]  /*30b0*/  ISETP.LT.U32.AND P4, PT, R10, R21, PT ;  /* 0x000000150a00720c */ /* 0x000fe40003f81070 */
[----:B------:R-:W-:Y:S02]  /*30c0*/  SEL R7, RZ, 0x1, !P1 ;  /* 0x00000001ff077807 */ /* 0x000fe40004800000 */
[----:B------:R-:W-:Y:S02]  /*30d0*/  ISETP.LT.U32.AND.EX P2, PT, R13, R81, PT, P2 ;  /* 0x000000510d00720c */ /* 0x000fe40003f41120 */
[----:B------:R-:W-:Y:S02]  /*30e0*/  IADD3 R27, P6, P5, R27, R64, -R79 ;  /* 0x000000401b1b7210 */ /* 0x000fe40007dde84f */
[----:B------:R-:W-:-:S02]  /*30f0*/  ISETP.LT.U32.AND.EX P4, PT, R11, R25, PT, P4 ;  /* 0x000000190b00720c */ /* 0x000fc40003f81140 */
[----:B------:R-:W-:Y:S02]  /*3100*/  SEL R64, RZ, 0xffffffff, !P0 ;  /* 0xffffffffff407807 */ /* 0x000fe40004000000 */
[----:B------:R-:W-:Y:S02]  /*3110*/  SEL R83, RZ, 0xffffffff, !P1 ;  /* 0xffffffffff537807 */ /* 0x000fe40004800000 */
[----:B------:R-:W-:Y:S01]  /*3120*/  IADD3 R26, P0, P1, R7, R18, -R23 ;  /* 0x00000012071a7210 */ /* 0x000fe2000791e817 */
[----:B------:R-:W-:Y:S01]  /*3130*/  IMAD.WIDE.U32 R6, R30, R35, RZ ;  /* 0x000000231e067225 */ /* 0x000fe200078e00ff */
[----:B------:R-:W-:Y:S02]  /*3140*/  SEL R23, RZ, 0x1, !P2 ;  /* 0x00000001ff177807 */ /* 0x000fe40005000000 */
[----:B------:R-:W-:Y:S02]  /*3150*/  SEL R79, RZ, 0x1, !P4 ;  /* 0x00000001ff4f7807 */ /* 0x000fe40006000000 */
[----:B------:R-:W-:-:S02]  /*3160*/  IADD3.X R65, R64, R65, ~R87, P6, P5 ;  /* 0x0000004140417210 */ /* 0x000fc400037eac57 */
[----:B------:R-:W-:Y:S01]  /*3170*/  IADD3 R12, P5, P6, R23, R12, -R31 ;  /* 0x0000000c170c7210 */ /* 0x000fe20007ebe81f */
[----:B------:R-:W-:Y:S01]  /*3180*/  IMAD.WIDE.U32 R22, R28, R35, RZ ;  /* 0x000000231c167225 */ /* 0x000fe200078e00ff */
[----:B------:R-:W-:Y:S02]  /*3190*/  IADD3.X R64, R83, R19, ~R85, P0, P1 ;  /* 0x0000001353407210 */ /* 0x000fe400007e2c55 */
[----:B------:R-:W-:Y:S01]  /*31a0*/  SEL R31, RZ, 0xffffffff, !P2 ;  /* 0xffffffffff1f7807 */ /* 0x000fe20005000000 */
[----:B------:R-:W-:Y:S01]  /*31b0*/  IMAD.WIDE.U32 R6, P2, R39, R28, R6 ;  /* 0x0000001c27067225 */ /* 0x000fe20007840006 */
[----:B------:R-:W-:Y:S02]  /*31c0*/  IADD3 R79, P0, P1, R79, R10, -R21 ;  /* 0x0000000a4f4f7210 */ /* 0x000fe4000791e815 */
[----:B------:R-:W-:Y:S01]  /*31d0*/  SEL R10, RZ, 0xffffffff, !P4 ;  /* 0xffffffffff0a7807 */ /* 0x000fe20006000000 */
[----:B------:R-:W-:Y:S01]  /*31e0*/  IMAD.WIDE.U32 R20, R34, R45, RZ ;  /* 0x0000002d22147225 */ /* 0x000fe200078e00ff */
[----:B------:R-:W-:-:S02]  /*31f0*/  IADD3.X R28, R31, R13, ~R81, P5, P6 ;  /* 0x0000000d1f1c7210 */ /* 0x000fc40002fecc51 */
[----:B------:R-:W-:Y:S01]  /*3200*/  IADD3.X R13, R10, R11, ~R25, P0, P1 ;  /* 0x0000000b0a0d7210 */ /* 0x000fe200007e2c19 */
[----:B------:R-:W-:Y:S01]  /*3210*/  IMAD.WIDE.U32 R80, R32, R45, RZ ;  /* 0x0000002d20507225 */ /* 0x000fe200078e00ff */
[----:B------:R-:W-:Y:S02]  /*3220*/  IADD3 R25, P4, R23, R6, RZ ;  /* 0x0000000617197210 */ /* 0x000fe40007f9e0ff */
[----:B------:R-:W-:Y:S01]  /*3230*/  IADD3 R68, P1, RZ, R22, RZ ;  /* 0x00000016ff447210 */ /* 0x000fe20007f3e0ff */
[----:B------:R-:W-:Y:S01]  /*3240*/  IMAD.WIDE.U32 R20, P0, R47, R32, R20 ;  /* 0x000000202f147225 */ /* 0x000fe20007800014 */
[----:B------:R-:W-:Y:S02]  /*3250*/  IADD3 R66, P5, RZ, R80, RZ ;  /* 0x00000050ff427210 */ /* 0x000fe40007fbe0ff */
[----:B------:R-:W-:Y:S01]  /*3260*/  LOP3.LUT R78, R41, 0xff, RZ, 0xc0, !PT ;  /* 0x000000ff294e7812 */ /* 0x000fe200078ec0ff */
[----:B------:R-:W-:-:S04]  /*3270*/  IMAD.WIDE.U32 R10, R44, R49, RZ ;  /* 0x000000312c0a7225 */ /* 0x000fc800078e00ff */
[----:B------:R-:W-:Y:S01]  /*3280*/  IMAD.MOV.U32 R18, RZ, RZ, R7 ;  /* 0x000000ffff127224 */ /* 0x000fe200078e0007 */
[----:B------:R-:W0:Y:S01]  /*3290*/  LDC.U8 R78, c[0x3][R78] ;  /* 0x00c000004e4e7b82 */ /* 0x000e220000000000 */
[----:B------:R-:W-:Y:S01]  /*32a0*/  IMAD.X R19, RZ, RZ, RZ, P2 ;  /* 0x000000ffff137224 */ /* 0x000fe200010e06ff */
[----:B------:R-:W-:Y:S01]  /*32b0*/  IADD3 R81, P2, R81, R20, RZ ;  /* 0x0000001451517210 */ /* 0x000fe20007f5e0ff */
[----:B------:R-:W-:Y:S01]  /*32c0*/  IMAD.X R7, RZ, RZ, RZ, P0 ;  /* 0x000000ffff077224 */ /* 0x000fe200000e06ff */
[----:B------:R-:W-:Y:S01]  /*32d0*/  ISETP.LT.U32.AND P0, PT, R68, R22, PT ;  /* 0x000000164400720c */ /* 0x000fe20003f01070 */
[----:B------:R-:W-:Y:S01]  /*32e0*/  IMAD.X R74, R25, 0x1, R22, P1 ;  /* 0x00000001194a7824 */ /* 0x000fe200008e0616 */
[----:B------:R-:W-:Y:S01]  /*32f0*/  ISETP.LT.U32.AND P1, PT, R66, R80, PT ;  /* 0x000000504200720c */ /* 0x000fe20003f21070 */
[----:B------:R-:W-:-:S03]  /*3300*/  IMAD.WIDE.U32 R10, P6, R51, R38, R10 ;  /* 0x00000026330a7225 */ /* 0x000fc600078c000a */
[----:B------:R-:W-:Y:S01]  /*3310*/  ISETP.LT.U32.AND.EX P0, PT, R74, R25, PT, P0 ;  /* 0x000000194a00720c */ /* 0x000fe20003f01100 */
[----:B------:R-:W-:-:S03]  /*3320*/  IMAD.WIDE.U32 R22, R38, R49, RZ ;  /* 0x0000003126167225 */ /* 0x000fc600078e00ff */
[----:B------:R-:W-:Y:S01]  /*3330*/  SEL R83, RZ, 0x1, !P0 ;  /* 0x00000001ff537807 */ /* 0x000fe20004000000 */
[----:B------:R-:W-:Y:S01]  /*3340*/  IMAD.WIDE.U32.X R18, R39, R30, R18, P4 ;  /* 0x0000001e27127225 */ /* 0x000fe200020e0412 */
[----:B------:R-:W-:-:S03]  /*3350*/  IADD3 R35, P4, R23, R10, RZ ;  /* 0x0000000a17237210 */ /* 0x000fc60007f9e0ff */
[----:B------:R-:W-:Y:S01]  /*3360*/  IMAD.X R80, R81, 0x1, R80, P5 ;  /* 0x0000000151507824 */ /* 0x000fe200028e0650 */
[----:B------:R-:W-:Y:S01]  /*3370*/  IADD3 R25, P5, RZ, R22, RZ ;  /* 0x00000016ff197210 */ /* 0x000fe20007fbe0ff */
[----:B------:R-:W-:-:S03]  /*3380*/  IMAD.WIDE.U32 R30, R48, R53, RZ ;  /* 0x00000035301e7225 */ /* 0x000fc600078e00ff */
[----:B------:R-:W-:Y:S01]  /*3390*/  ISETP.LT.U32.AND P0, PT, R25, R22, PT ;  /* 0x000000161900720c */ /* 0x000fe20003f01070 */
[----:B------:R-:W-:Y:S02]  /*33a0*/  IMAD.MOV.U32 R6, RZ, RZ, R21 ;  /* 0x000000ffff067224 */ /* 0x000fe400078e0015 */
[----:B------:R-:W-:Y:S02]  /*33b0*/  IMAD.X R21, RZ, RZ, RZ, P6 ;  /* 0x000000ffff157224 */ /* 0x000fe400030e06ff */
[----:B------:R-:W-:Y:S02]  /*33c0*/  IMAD.MOV.U32 R20, RZ, RZ, R11 ;  /* 0x000000ffff147224 */ /* 0x000fe400078e000b */
[----:B------:R-:W-:-:S04]  /*33d0*/  IMAD.WIDE.U32 R10, P6, R55, R46, R30 ;  /* 0x0000002e370a7225 */ /* 0x000fc800078c001e */
[----:B------:R-:W-:Y:S02]  /*33e0*/  IMAD.X R32, R35, 0x1, R22, P5 ;  /* 0x0000000123207824 */ /* 0x000fe400028e0616 */
[----:B------:R-:W-:Y:S01]  /*33f0*/  IMAD.WIDE.U32.X R6, R47, R34, R6, P2 ;  /* 0x000000222f067225 */ /* 0x000fe200010e0406 */
[--C-:B------:R-:W-:Y:S02]  /*3400*/  IADD3 R83, P2, P5, -R83, R68, -R74.reuse ;  /* 0x0000004453537210 */ /* 0x100fe40007d5e94a */
[----:B------:R-:W-:Y:S01]  /*3410*/  ISETP.LT.U32.AND.EX P0, PT, R32, R35, PT, P0 ;  /* 0x000000232000720c */ /* 0x000fe20003f01100 */
[----:B------:R-:W-:Y:S01]  /*3420*/  IMAD.WIDE.U32 R46, R46, R53, RZ ;  /* 0x000000352e2e7225 */ /* 0x000fe200078e00ff */
[----:B------:R-:W-:Y:S02]  /*3430*/  IADD3.X R85, R17, -0x1, R74, P2, P5 ;  /* 0xffffffff11557810 */ /* 0x000fe400017ea44a */
[----:B------:R-:W-:Y:S01]  /*3440*/  SHF.R.U32.HI R74, RZ, 0x8, R41 ;  /* 0x00000008ff4a7819 */ /* 0x000fe20000011629 */
[----:B------:R-:W-:Y:S01]  /*3450*/  IMAD.WIDE.U32.X R44, R51, R44, R20, P4 ;  /* 0x0000002c332c7225 */ /* 0x000fe200020e0414 */
[----:B------:R-:W-:-:S02]  /*3460*/  IADD3 R39, P4, R47, R10, RZ ;  /* 0x0000000a2f277210 */ /* 0x000fc40007f9e0ff */
[----:B------:R-:W-:Y:S01]  /*3470*/  IADD3 R21, P2, RZ, R46, RZ ;  /* 0x0000002eff157210 */ /* 0x000fe20007f5e0ff */
[----:B------:R-:W-:Y:S01]  /*3480*/  IMAD.WIDE.U32 R30, R52, R57, RZ ;  /* 0x00000039341e7225 */ /* 0x000fe200078e00ff */
[----:B------:R-:W-:-:S03]  /*3490*/  LOP3.LUT R74, R74, 0xff, RZ, 0xc0, !PT ;  /* 0x000000ff4a4a7812 */ /* 0x000fc600078ec0ff */
[----:B------:R-:W-:Y:S01]  /*34a0*/  IMAD.X R23, RZ, RZ, RZ, P6 ;  /* 0x000000ffff177224 */ /* 0x000fe200030e06ff */
[----:B------:R-:W-:Y:S01]  /*34b0*/  ISETP.LT.U32.AND.EX P6, PT, R80, R81, PT, P1 ;  /* 0x000000515000720c */ /* 0x000fe20003fc1110 */
[----:B------:R-:W-:Y:S01]  /*34c0*/  IMAD.MOV.U32 R22, RZ, RZ, R11 ;  /* 0x000000ffff167224 */ /* 0x000fe200078e000b */
[----:B------:R-:W-:Y:S01]  /*34d0*/  ISETP.LT.U32.AND P1, PT, R21, R46, PT ;  /* 0x0000002e1500720c */ /* 0x000fe20003f21070 */
[----:B------:R-:W-:Y:S01]  /*34e0*/  IMAD.X R46, R39, 0x1, R46, P2 ;  /* 0x00000001272e7824 */ /* 0x000fe200010e062e */
[----:B------:R-:W-:Y:S01]  /*34f0*/  ISETP.LT.U32.AND P2, PT, R18, R83, PT ;  /* 0x000000531200720c */ /* 0x000fe20003f41070 */
[----:B------:R-:W-:Y:S01]  /*3500*/  IMAD.WIDE.U32 R10, P5, R63, R50, R30 ;  /* 0x000000323f0a7225 */ /* 0x000fe200078a001e */
[----:B------:R-:W-:Y:S02]  /*3510*/  SEL R47, RZ, 0x1, !P6 ;  /* 0x00000001ff2f7807 */ /* 0x000fe40007000000 */
[----:B------:R-:W-:Y:S01]  /*3520*/  ISETP.LT.U32.AND.EX P2, PT, R19, R85, PT, P2 ;  /* 0x000000551300720c */ /* 0x000fe20003f41120 */
[----:B------:R-:W-:Y:S01]  /*3530*/  IMAD.WIDE.U32 R50, R50, R57, RZ ;  /* 0x0000003932327225 */ /* 0x000fe200078e00ff */
[----:B------:R-:W-:-:S03]  /*3540*/  ISETP.LT.U32.AND.EX P1, PT, R46, R39, PT, P1 ;  /* 0x000000272e00720c */ /* 0x000fc60003f21110 */
[----:B------:R-:W-:Y:S01]  /*3550*/  IMAD.X R31, RZ, RZ, RZ, P5 ;  /* 0x000000ffff1f7224 */ /* 0x000fe200028e06ff */
[----:B------:R-:W-:Y:S01]  /*3560*/  IADD3 R81, P5, R51, R10, RZ ;  /* 0x0000000a33517210 */ /* 0x000fe20007fbe0ff */
[----:B------:R-:W-:Y:S01]  /*3570*/  IMAD.WIDE.U32.X R48, R55, R48, R22, P4 ;  /* 0x0000003037307225 */ /* 0x000fe200020e0416 */
[--C-:B------:R-:W-:Y:S02]  /*3580*/  IADD3 R47, P4, P6, -R47, R66, -R80.reuse ;  /* 0x000000422f2f7210 */ /* 0x100fe40007e9e950 */
[----:B------:R-:W-:Y:S01]  /*3590*/  SEL R39, RZ, 0x1, !P1 ;  /* 0x00000001ff277807 */ /* 0x000fe20004800000 */
[----:B------:R-:W-:Y:S01]  /*35a0*/  IMAD.MOV.U32 R30, RZ, RZ, R11 ;  /* 0x000000ffff1e7224 */ /* 0x000fe200078e000b */
[----:B------:R-:W-:Y:S01]  /*35b0*/  SEL R11, RZ, 0x1, !P2 ;  /* 0x00000001ff0b7807 */ /* 0x000fe20005000000 */
[----:B------:R-:W-:Y:S01]  /*35c0*/  IMAD.WIDE.U32 R22, R58, R71, RZ ;  /* 0x000000473a167225 */ /* 0x000fe200078e00ff */
[----:B------:R-:W-:Y:S02]  /*35d0*/  IADD3.X R55, R17, -0x1, R80, P4, P6 ;  /* 0xffffffff11377810 */ /* 0x000fe400027ec450 */
[----:B------:R-:W-:Y:S01]  /*35e0*/  ISETP.LT.U32.AND P6, PT, R6, R47, PT ;  /* 0x0000002f0600720c */ /* 0x000fe20003fc1070 */
[----:B------:R-:W-:Y:S01]  /*35f0*/  IMAD.WIDE.U32.X R52, R63, R52, R30, P5 ;  /* 0x000000343f347225 */ /* 0x000fe200028e041e */
[----:B------:R-:W-:-:S02]  /*3600*/  SEL R31, RZ, 0xffffffff, !P2 ;  /* 0xffffffffff1f7807 */ /* 0x000fc40005000000 */
[----:B------:R-:W-:Y:S02]  /*3610*/  IADD3 R20, P4, P5, R11, R18, -R83 ;  /* 0x000000120b147210 */ /* 0x000fe40007d9e853 */
[----:B------:R-:W-:Y:S01]  /*3620*/  ISETP.LT.U32.AND.EX P2, PT, R7, R55, PT, P6 ;  /* 0x000000370700720c */ /* 0x000fe20003f41160 */
[----:B------:R-:W-:Y:S01]  /*3630*/  IMAD.WIDE.U32 R22, P6, R73, R56, R22 ;  /* 0x0000003849167225 */ /* 0x000fe200078c0016 */
[----:B------:R-:W-:Y:S02]  /*3640*/  IADD3.X R96, R31, R19, ~R85, P4, P5 ;  /* 0x000000131f607210 */ /* 0x000fe400027eac55 */
[----:B------:R-:W-:Y:S01]  /*3650*/  IADD3 R51, P4, RZ, R50, RZ ;  /* 0x00000032ff337210 */ /* 0x000fe20007f9e0ff */
[----:B------:R-:W-:Y:S01]  /*3660*/  IMAD.WIDE.U32 R56, R56, R71, RZ ;  /* 0x0000004738387225 */ /* 0x000fe200078e00ff */
[----:B------:R-:W-:Y:S02]  /*3670*/  SEL R11, RZ, 0x1, !P2 ;  /* 0x00000001ff0b7807 */ /* 0x000fe40005000000 */
[----:B------:R-:W-:Y:S01]  /*3680*/  SEL R31, RZ, 0xffffffff, !P2 ;  /* 0xffffffffff1f7807 */ /* 0x000fe20005000000 */
[----:B------:R-:W-:Y:S01]  /*3690*/  IMAD.X R66, R81, 0x1, R50, P4 ;  /* 0x0000000151427824 */ /* 0x000fe200020e0632 */
[----:B------:R-:W-:Y:S01]  /*36a0*/  IADD3 R11, P5, P4, R11, R6, -R47 ;  /* 0x000000060b0b7210 */ /* 0x000fe20007cbe82f */
[----:B------:R-:W-:Y:S01]  /*36b0*/  IMAD.WIDE.U32 R18, R62, R75, RZ ;  /* 0x0000004b3e127225 */ /* 0x000fe200078e00ff */
[----:B------:R-:W-:-:S02]  /*36c0*/  SEL R6, RZ, 0x1, !P0 ;  /* 0x00000001ff067807 */ /* 0x000fc40004000000 */
[----:B------:R-:W-:Y:S01]  /*36d0*/  IADD3.X R31, R31, R7, ~R55, P5, P4 ;  /* 0x000000071f1f7210 */ /* 0x000fe20002fe8c37 */
[----:B------:R-:W-:Y:S01]  /*36e0*/  IMAD.X R35, RZ, RZ, RZ, P6 ;  /* 0x000000ffff237224 */ /* 0x000fe200030e06ff */
[--C-:B------:R-:W-:Y:S01]  /*36f0*/  IADD3 R25, P4, P5, -R6, R25, -R32.reuse ;  /* 0x0000001906197210 */ /* 0x100fe20007d9e920 */
[----:B------:R-:W-:Y:S01]  /*3700*/  IMAD.MOV.U32 R34, RZ, RZ, R23 ;  /* 0x000000ffff227224 */ /* 0x000fe200078e0017 */
[----:B------:R-:W-:Y:S01]  /*3710*/  IADD3 R47, P2, R57, R22, RZ ;  /* 0x00000016392f7210 */ /* 0x000fe20007f5e0ff */
[----:B------:R-:W-:Y:S01]  /*3720*/  IMAD.WIDE.U32 R22, R60, R75, RZ ;  /* 0x0000004b3c167225 */ /* 0x000fe200078e00ff */
[----:B------:R-:W-:Y:S02]  /*3730*/  IADD3.X R55, R17, -0x1, R32, P4, P5 ;  /* 0xffffffff11377810 */ /* 0x000fe400027ea420 */
[----:B------:R-:W-:Y:S01]  /*3740*/  ISETP.LT.U32.AND P4, PT, R44, R25, PT ;  /* 0x000000192c00720c */ /* 0x000fe20003f81070 */
[----:B------:R-:W-:Y:S01]  /*3750*/  IMAD.WIDE.U32.X R6, R73, R58, R34, P2 ;  /* 0x0000003a49067225 */ /* 0x000fe200010e0422 */
[----:B------:R-:W-:-:S02]  /*3760*/  IADD3 R32, P6, RZ, R56, RZ ;  /* 0x00000038ff207210 */ /* 0x000fc40007fde0ff */
[----:B------:R-:W-:Y:S01]  /*3770*/  ISETP.LT.U32.AND.EX P4, PT, R45, R55, PT, P4 ;  /* 0x000000372d00720c */ /* 0x000fe20003f81140 */
[----:B------:R-:W-:Y:S01]  /*3780*/  IMAD.WIDE.U32 R18, P2, R77, R60, R18 ;  /* 0x0000003c4d127225 */ /* 0x000fe20007840012 */
[----:B------:R-:W-:Y:S02]  /*3790*/  ISETP.LT.U32.AND P0, PT, R51, R50, PT ;  /* 0x000000323300720c */ /* 0x000fe40003f01070 */
[----:B------:R-:W-:Y:S01]  /*37a0*/  SHF.R.U32.HI R80, RZ, 0x8, R43 ;  /* 0x00000008ff507819 */ /* 0x000fe2000001162b */
[----:B------:R-:W-:Y:S01]  /*37b0*/  IMAD.MOV.U32 R34, RZ, RZ, R19 ;  /* 0x000000ffff227224 */ /* 0x000fe200078e0013 */
[----:B------:R-:W-:Y:S01]  /*37c0*/  SEL R19, RZ, 0x1, !P4 ;  /* 0x00000001ff137807 */ /* 0x000fe20006000000 */
[----:B------:R-:W-:Y:S01]  /*37d0*/  IMAD.X R35, RZ, RZ, RZ, P2 ;  /* 0x000000ffff237224 */ /* 0x000fe200010e06ff */
[----:B------:R-:W-:Y:S01]  /*37e0*/  IADD3 R10, P5, R23, R18, RZ ;  /* 0x00000012170a7210 */ /* 0x000fe20007fbe0ff */
[----:B------:R-:W-:Y:S01]  /*37f0*/  IMAD.X R38, R47, 0x1, R56, P6 ;  /* 0x000000012f267824 */ /* 0x000fe200030e0638 */
[----:B------:R-:W-:-:S02]  /*3800*/  SEL R23, RZ, 0xffffffff, !P4 ;  /* 0xffffffffff177807 */ /* 0x000fc40006000000 */
[----:B------:R-:W-:Y:S01]  /*3810*/  IADD3 R58, P4, P6, R19, R44, -R25 ;  /* 0x0000002c133a7210 */ /* 0x000fe20007e9e819 */
[----:B------:R-:W-:Y:S01]  /*3820*/  IMAD.WIDE.U32.X R62, R77, R62, R34, P5 ;  /* 0x0000003e4d3e7225 */ /* 0x000fe200028e0422 */
[----:B------:R-:W-:Y:S02]  /*3830*/  ISETP.LT.U32.AND.EX P0, PT, R66, R81, PT, P0 ;  /* 0x000000514200720c */ /* 0x000fe40003f01100 */
[----:B------:R-:W-:Y:S01]  /*3840*/  IADD3 R19, P5, RZ, R22, RZ ;  /* 0x00000016ff137210 */ /* 0x000fe20007fbe0ff */
[----:B------:R-:W-:Y:S01]  /*3850*/  IMAD.WIDE.U32 R34, R72, R29, RZ ;  /* 0x0000001d48227225 */ /* 0x000fe200078e00ff */
[----:B------:R-:W-:Y:S02]  /*3860*/  IADD3.X R18, R23, R45, ~R55, P4, P6 ;  /* 0x0000002d17127210 */ /* 0x000fe400027ecc37 */
[----:B------:R-:W-:Y:S01]  /*3870*/  IADD3 R39, P1, P4, -R39, R21, -R46 ;  /* 0x0000001527277210 */ /* 0x000fe20007c3e92e */
[----:B------:R-:W-:Y:S01]  /*3880*/  IMAD.X R30, R10, 0x1, R22, P5 ;  /* 0x000000010a1e7824 */ /* 0x000fe200028e0616 */
[----:B------:R-:W-:Y:S01]  /*3890*/  SEL R45, RZ, 0x1, !P0 ;  /* 0x00000001ff2d7807 */ /* 0x000fe20004000000 */
[----:B------:R-:W-:Y:S01]  /*38a0*/  IMAD.WIDE.U32 R34, P6, R59, R70, R34 ;  /* 0x000000463b227225 */ /* 0x000fe200078c0022 */
[----:B------:R-:W-:-:S02]  /*38b0*/  IADD3.X R55, R17, -0x1, R46, P1, P4 ;  /* 0xffffffff11377810 */ /* 0x000fc40000fe842e */
[--C-:B------:R-:W-:Y:S01]  /*38c0*/  IADD3 R45, P1, P5, -R45, R51, -R66.reuse ;  /* 0x000000332d2d7210 */ /* 0x100fe20007d3e942 */
[----:B------:R-:W-:Y:S01]  /*38d0*/  IMAD.WIDE.U32 R70, R70, R29, RZ ;  /* 0x0000001d46467225 */ /* 0x000fe200078e00ff */
[----:B------:R-:W-:Y:S02]  /*38e0*/  ISETP.LT.U32.AND P4, PT, R48, R39, PT ;  /* 0x000000273000720c */ /* 0x000fe40003f81070 */
[----:B------:R-:W-:Y:S01]  /*38f0*/  IADD3.X R51, R17, -0x1, R66, P1, P5 ;  /* 0xffffffff11337810 */ /* 0x000fe20000fea442 */
[----:B------:R-:W-:Y:S01]  /*3900*/  IMAD.X R23, RZ, RZ, RZ, P6 ;  /* 0x000000ffff177224 */ /* 0x000fe200030e06ff */
[----:B------:R-:W-:Y:S02]  /*3910*/  ISETP.LT.U32.AND P1, PT, R52, R45, PT ;  /* 0x0000002d3400720c */ /* 0x000fe40003f21070 */
[----:B------:R-:W-:Y:S02]  /*3920*/  ISETP.LT.U32.AND P2, PT, R32, R56, PT ;  /* 0x000000382000720c */ /* 0x000fe40003f41070 */
[----:B------:R-:W-:-:S02]  /*3930*/  ISETP.LT.U32.AND.EX P5, PT, R49, R55, PT, P4 ;  /* 0x000000373100720c */ /* 0x000fc40003fa1140 */
[----:B------:R-:W-:Y:S02]  /*3940*/  ISETP.LT.U32.AND.EX P1, PT, R53, R51, PT, P1 ;  /* 0x000000333500720c */ /* 0x000fe40003f21110 */
[----:B------:R-:W-:Y:S02]  /*3950*/  ISETP.LT.U32.AND.EX P2, PT, R38, R47, PT, P2 ;  /* 0x0000002f2600720c */ /* 0x000fe40003f41120 */
[----:B------:R-:W-:Y:S02]  /*3960*/  SEL R21, RZ, 0x1, !P5 ;  /* 0x00000001ff157807 */ /* 0x000fe40006800000 */
[----:B------:R-:W-:Y:S02]  /*3970*/  IADD3 R29, P4, R71, R34, RZ ;  /* 0x00000022471d7210 */ /* 0x000fe40007f9e0ff */
[----:B------:R-:W-:Y:S02]  /*3980*/  SEL R25, RZ, 0x1, !P1 ;  /* 0x00000001ff197807 */ /* 0x000fe40004800000 */
[----:B------:R-:W-:Y:S01]  /*3990*/  ISETP.LT.U32.AND P0, PT, R19, R22, PT ;  /* 0x000000161300720c */ /* 0x000fe20003f01070 */
[----:B------:R-:W-:Y:S01]  /*39a0*/  IMAD.MOV.U32 R22, RZ, RZ, R35 ;  /* 0x000000ffff167224 */ /* 0x000fe200078e0023 */
[----:B------:R-:W-:Y:S01]  /*39b0*/  SEL R71, RZ, 0x1, !P2 ;  /* 0x00000001ff477807 */ /* 0x000fe20005000000 */
[----:B------:R-:W-:Y:S01]  /*39c0*/  IMAD.WIDE.U32 R34, R54, R33, RZ ;  /* 0x0000002136227225 */ /* 0x000fe200078e00ff */
[----:B------:R-:W-:-:S02]  /*39d0*/  SEL R47, RZ, 0xffffffff, !P5 ;  /* 0xffffffffff2f7807 */ /* 0x000fc40006800000 */
[----:B------:R-:W-:Y:S01]  /*39e0*/  IADD3 R21, P2, P5, R21, R48, -R39 ;  /* 0x0000003015157210 */ /* 0x000fe20007d5e827 */
[----:B------:R-:W-:Y:S01]  /*39f0*/  IMAD.WIDE.U32.X R72, R59, R72, R22, P4 ;  /* 0x000000483b487225 */ /* 0x000fe200020e0416 */
[----:B------:R-:W-:Y:S02]  /*3a00*/  SEL R39, RZ, 0xffffffff, !P1 ;  /* 0xffffffffff277807 */ /* 0x000fe40004800000 */
[----:B------:R-:W-:Y:S01]  /*3a10*/  IADD3 R60, P1, P6, R25, R52, -R45 ;  /* 0x00000034193c7210 */ /* 0x000fe20007e3e82d */
[----:B------:R-:W-:Y:S01]  /*3a20*/  IMAD.WIDE.U32 R44, R65, R26, RZ ;  /* 0x0000001a412c7225 */ /* 0x000fe200078e00ff */
[----:B------:R-:W-:Y:S02]  /*3a30*/  IADD3.X R25, R47, R49, ~R55, P2, P5 ;  /* 0x000000312f197210 */ /* 0x000fe400017eac37 */
[----:B------:R-:W-:Y:S01]  /*3a40*/  IADD3 R71, P2, P5, -R71, R32, -R38 ;  /* 0x0000002047477210 */ /* 0x000fe20007d5e926 */
[----:B------:R-:W-:Y:S01]  /*3a50*/  IMAD.WIDE.U32 R32, R4, R33, RZ ;  /* 0x0000002104207225 */ /* 0x000fe200078e00ff */
[----:B------:R-:W-:-:S02]  /*3a60*/  IADD3.X R56, R39, R53, ~R51, P1, P6 ;  /* 0x0000003527387210 */ /* 0x000fc40000fecc33 */
[----:B------:R-:W-:Y:S01]  /*3a70*/  IADD3 R59, P6, RZ, R70, RZ ;  /* 0x00000046ff3b7210 */ /* 0x000fe20007fde0ff */
[----:B------:R-:W-:Y:S01]  /*3a80*/  IMAD.WIDE.U32 R22, P1, R61, R4, R34 ;  /* 0x000000043d167225 */ /* 0x000fe20007820022 */
[----:B------:R-:W-:Y:S02]  /*3a90*/  IADD3.X R75, R17, -0x1, R38, P2, P5 ;  /* 0xffffffff114b7810 */ /* 0x000fe400017ea426 */
[----:B------:R-:W-:Y:S01]  /*3aa0*/  IADD3 R50, P2, RZ, R32, RZ ;  /* 0x00000020ff327210 */ /* 0x000fe20007f5e0ff */
[----:B------:R-:W-:Y:S01]  /*3ab0*/  IMAD.WIDE.U32 R34, R24, R67, RZ ;  /* 0x0000004318227225 */ /* 0x000fe200078e00ff */
[----:B------:R-:W-:Y:S02]  /*3ac0*/  IADD3 R57, P5, R33, R22, RZ ;  /* 0x0000001621397210 */ /* 0x000fe40007fbe0ff */
[----:B------:R-:W-:Y:S01]  /*3ad0*/  ISETP.LT.U32.AND P4, PT, R59, R70, PT ;  /* 0x000000463b00720c */ /* 0x000fe20003f81070 */
[----:B------:R-:W-:Y:S01]  /*3ae0*/  IMAD.X R70, R29, 0x1, R70, P6 ;  /* 0x000000011d467824 */ /* 0x000fe200030e0646 */
[----:B------:R-:W-:Y:S01]  /*3af0*/  ISETP.LT.U32.AND.EX P0, PT, R30, R10, PT, P0 ;  /* 0x0000000a1e00720c */ /* 0x000fe20003f01100 */
[----:B------:R-:W-:Y:S01]  /*3b00*/  IMAD.WIDE.U32 R38, P6, R69, R14, R34 ;  /* 0x0000000e45267225 */ /* 0x000fe200078c0022 */
[----:B------:R-:W-:-:S02]  /*3b10*/  LOP3.LUT R80, R80, 0xff, RZ, 0xc0, !PT ;  /* 0x000000ff50507812 */ /* 0x000fc400078ec0ff */
[----:B------:R-:W-:Y:S01]  /*3b20*/  SEL R10, RZ, 0x1, !P0 ;  /* 0x00000001ff0a7807 */ /* 0x000fe20004000000 */
[----:B------:R-:W-:Y:S01]  /*3b30*/  IMAD.X R35, RZ, RZ, RZ, P1 ;  /* 0x000000ffff237224 */ /* 0x000fe200008e06ff */
[----:B------:R-:W-:Y:S01]  /*3b40*/  ISETP.LT.U32.AND P1, PT, R50, R32, PT ;  /* 0x000000203200720c */ /* 0x000fe20003f21070 */
[----:B------:R-:W-:Y:S01]  /*3b50*/  IMAD.X R52, R57, 0x1, R32, P2 ;  /* 0x0000000139347824 */ /* 0x000fe200010e0620 */
[----:B------:R-:W-:Y:S01]  /*3b60*/  ISETP.LT.U32.AND.EX P4, PT, R70, R29, PT, P4 ;  /* 0x0000001d4600720c */ /* 0x000fe20003f81140 */
[----:B------:R-:W-:Y:S01]  /*3b70*/  IMAD.WIDE.U32 R46, P2, R64, R27, R44 ;  /* 0x0000001b402e7225 */ /* 0x000fe2000784002c */
[----:B------:R-:W1:Y:S02]  /*3b80*/  LDC.U8 R80, c[0x3][R80] ;  /* 0x00c0000050507b82 */ /* 0x000e640000000000 */
[----:B------:R-:W-:Y:S01]  /*3b90*/  SEL R4, RZ, 0x1, !P4 ;  /* 0x00000001ff047807 */ /* 0x000fe20006000000 */
[----:B------:R-:W-:Y:S01]  /*3ba0*/  IMAD.WIDE.U32 R32, R14, R67, RZ ;  /* 0x000000430e207225 */ /* 0x000fe200078e00ff */
[----:B------:R-:W-:-:S03]  /*3bb0*/  ISETP.LT.U32.AND.EX P1, PT, R52, R57, PT, P1 ;  /* 0x000000393400720c */ /* 0x000fc60003f21110 */
[----:B------:R-:W-:Y:S01]  /*3bc0*/  IMAD.X R49, RZ, RZ, RZ, P2 ;  /* 0x000000ffff317224 */ /* 0x000fe200010e06ff */
[----:B------:R-:W-:Y:S01]  /*3bd0*/  IADD3 R53, P2, R33, R38, RZ ;  /* 0x0000002621357210 */ /* 0x000fe20007f5e0ff */
[----:B------:R-:W-:Y:S01]  /*3be0*/  IMAD.X R45, RZ, RZ, RZ, P6 ;  /* 0x000000ffff2d7224 */ /* 0x000fe200030e06ff */
[----:B------:R-:W-:Y:S01]  /*3bf0*/  IADD3 R14, P6, RZ, R32, RZ ;  /* 0x00000020ff0e7210 */ /* 0x000fe20007fde0ff */
[----:B------:R-:W-:Y:S02]  /*3c00*/  IMAD.MOV.U32 R44, RZ, RZ, R39 ;  /* 0x000000ffff2c7224 */ /* 0x000fe400078e0027 */
[----:B------:R-:W-:Y:S02]  /*3c10*/  IMAD.MOV.U32 R34, RZ, RZ, R23 ;  /* 0x000000ffff227224 */ /* 0x000fe400078e0017 */
[----:B------:R-:W-:-:S04]  /*3c20*/  IMAD.WIDE.U32 R26, R27, R26, RZ ;  /* 0x0000001a1b1a7225 */ /* 0x000fc800078e00ff */
[----:B------:R-:W-:Y:S01]  /*3c30*/  IMAD.WIDE.U32.X R22, R69, R24, R44, P2 ;  /* 0x0000001845167225 */ /* 0x000fe200010e042c */
[----:B------:R-:W-:-:S03]  /*3c40*/  ISETP.LT.U32.AND P2, PT, R6, R71, PT ;  /* 0x000000470600720c */ /* 0x000fc60003f41070 */
[----:B------:R-:W-:Y:S01]  /*3c50*/  IMAD.WIDE.U32.X R54, R61, R54, R34, P5 ;  /* 0x000000363d367225 */ /* 0x000fe200028e0422 */
[----:B------:R-:W-:-:S03]  /*3c60*/  IADD3 R51, P5, R27, R46, RZ ;  /* 0x0000002e1b337210 */ /* 0x000fc60007fbe0ff */
[----:B------:R-:W-:-:S04]  /*3c70*/  IMAD.WIDE.U32 R34, R28, R79, RZ ;  /* 0x0000004f1c227225 */ /* 0x000fc800078e00ff */
[----:B------:R-:W-:Y:S02]  /*3c80*/  IMAD.MOV.U32 R48, RZ, RZ, R47 ;  /* 0x000000ffff307224 */ /* 0x000fe400078e002f */
[----:B------:R-:W-:Y:S01]  /*3c90*/  IMAD.X R44, R53, 0x1, R32, P6 ;  /* 0x00000001352c7824 */ /* 0x000fe200030e0620 */
[----:B------:R-:W-:Y:S01]  /*3ca0*/  ISETP.LT.U32.AND.EX P6, PT, R7, R75, PT, P2 ;  /* 0x0000004b0700720c */ /* 0x000fe20003fc1120 */
[----:B------:R-:W-:Y:S01]  /*3cb0*/  IMAD.WIDE.U32.X R64, R64, R65, R48, P5 ;  /* 0x0000004140407225 */ /* 0x000fe200028e0430 */
[----:B------:R-:W-:Y:S02]  /*3cc0*/  ISETP.LT.U32.AND P2, PT, R14, R32, PT ;  /* 0x000000200e00720c */ /* 0x000fe40003f41070 */
[----:B------:R-:W-:Y:S01]  /*3cd0*/  SEL R83, RZ, 0x1, !P6 ;  /* 0x00000001ff537807 */ /* 0x000fe20007000000 */
[----:B------:R-:W-:Y:S01]  /*3ce0*/  IMAD.WIDE.U32 R34, P5, R13, R12, R34 ;  /* 0x0000000c0d227225 */ /* 0x000fe200078a0022 */
[----:B------:R-:W-:Y:S02]  /*3cf0*/  SEL R97, RZ, 0xffffffff, !P6 ;  /* 0xffffffffff617807 */ /* 0x000fe40007000000 */
[----:B------:R-:W-:Y:S01]  /*3d00*/  ISETP.LT.U32.AND.EX P2, PT, R44, R53, PT, P2 ;  /* 0x000000352c00720c */ /* 0x000fe20003f41120 */
[----:B------:R-:W-:-:S04]  /*3d10*/  IMAD.WIDE.U32 R32, R12, R79, RZ ;  /* 0x0000004f0c207225 */ /* 0x000fc800078e00ff */
[----:B------:R-:W-:Y:S01]  /*3d20*/  IMAD.X R39, RZ, RZ, RZ, P5 ;  /* 0x000000ffff277224 */ /* 0x000fe200028e06ff */
[----:B------:R-:W-:Y:S01]  /*3d30*/  IADD3 R83, P0, P5, R83, R6, -R71 ;  /* 0x0000000653537210 */ /* 0x000fe20007d1e847 */
[----:B------:R-:W-:Y:S01]  /*3d40*/  IMAD.MOV.U32 R38, RZ, RZ, R35 ;  /* 0x000000ffff267224 */ /* 0x000fe200078e0023 */
[----:B------:R-:W-:Y:S02]  /*3d50*/  IADD3 R27, P6, R33, R34, RZ ;  /* 0x00000022211b7210 */ /* 0x000fe40007fde0ff */
[----:B------:R-:W-:Y:S02]  /*3d60*/  IADD3.X R97, R97, R7, ~R75, P0, P5 ;  /* 0x0000000761617210 */ /* 0x000fe400007eac4b */
[----:B------:R-:W-:Y:S01]  /*3d70*/  IADD3 R6, P0, RZ, R26, RZ ;  /* 0x0000001aff067210 */ /* 0x000fe20007f1e0ff */
[----:B------:R-:W-:Y:S01]  /*3d80*/  IMAD.WIDE.U32.X R28, R13, R28, R38, P6 ;  /* 0x0000001c0d1c7225 */ /* 0x000fe200030e0426 */
[----:B------:R-:W-:Y:S02]  /*3d90*/  IADD3 R33, P4, P5, -R10, R19, -R30 ;  /* 0x000000130a217210 */ /* 0x000fe40007d9e91e */
[----:B------:R-:W-:Y:S01]  /*3da0*/  SEL R7, RZ, 0x1, !P1 ;  /* 0x00000001ff077807 */ /* 0x000fe20004800000 */
[----:B------:R-:W-:Y:S01]  /*3db0*/  IMAD.X R10, R51, 0x1, R26, P0 ;  /* 0x00000001330a7824 */ /* 0x000fe200000e061a */
[----:B------:R-:W-:-:S02]  /*3dc0*/  IADD3.X R35, R17, -0x1, R30, P4, P5 ;  /* 0xffffffff11237810 */ /* 0x000fc400027ea41e */
[----:B------:R-:W-:Y:S02]  /*3dd0*/  ISETP.LT.U32.AND P5, PT, R62, R33, PT ;  /* 0x000000213e00720c */ /* 0x000fe40003fa1070 */
[--C-:B------:R-:W-:Y:S02]  /*3de0*/  IADD3 R19, P0, P4, -R4, R59, -R70.reuse ;  /* 0x0000003b04137210 */ /* 0x100fe40007c1e946 */
[----:B------:R-:W-:Y:S02]  /*3df0*/  ISETP.LT.U32.AND.EX P5, PT, R63, R35, PT, P5 ;  /* 0x000000233f00720c */ /* 0x000fe40003fa1150 */
[----:B------:R-:W-:Y:S02]  /*3e00*/  IADD3.X R39, R17, -0x1, R70, P0, P4 ;  /* 0xffffffff11277810 */ /* 0x000fe400007e8446 */
[----:B------:R-:W-:Y:S02]  /*3e10*/  IADD3 R4, P6, RZ, R32, RZ ;  /* 0x00000020ff047210 */ /* 0x000fe40007fde0ff */
[----:B------:R-:W-:-:S02]  /*3e20*/  ISETP.LT.U32.AND P4, PT, R72, R19, PT ;  /* 0x000000134800720c */ /* 0x000fc40003f81070 */
[----:B------:R-:W-:Y:S02]  /*3e30*/  SEL R59, RZ, 0x1, !P5 ;  /* 0x00000001ff3b7807 */ /* 0x000fe40006800000 */
[----:B------:R-:W-:Y:S01]  /*3e40*/  ISETP.LT.U32.AND P0, PT, R4, R32, PT ;  /* 0x000000200400720c */ /* 0x000fe20003f01070 */
[----:B------:R-:W-:Y:S01]  /*3e50*/  IMAD.X R32, R27, 0x1, R32, P6 ;  /* 0x000000011b207824 */ /* 0x000fe200030e0620 */
[----:B------:R-:W-:Y:S02]  /*3e60*/  ISETP.LT.U32.AND.EX P4, PT, R73, R39, PT, P4 ;  /* 0x000000274900720c */ /* 0x000fe40003f81140 */
[----:B------:R-:W-:Y:S02]  /*3e70*/  SEL R13, RZ, 0xffffffff, !P5 ;  /* 0xffffffffff0d7807 */ /* 0x000fe40006800000 */
[----:B------:R-:W-:Y:S02]  /*3e80*/  IADD3 R59, P6, P5, R59, R62, -R33 ;  /* 0x0000003e3b3b7210 */ /* 0x000fe40007dde821 */
[----:B------:R-:W-:-:S02]  /*3e90*/  SEL R99, RZ, 0x1, !P4 ;  /* 0x00000001ff637807 */ /* 0x000fc40006000000 */
[----:B------:R-:W-:Y:S02]  /*3ea0*/  ISETP.LT.U32.AND P1, PT, R6, R26, PT ;  /* 0x0000001a0600720c */ /* 0x000fe40003f21070 */
[----:B------:R-:W-:Y:S02]  /*3eb0*/  IADD3.X R26, R13, R63, ~R35, P6, P5 ;  /* 0x0000003f0d1a7210 */ /* 0x000fe400037eac23 */
[----:B------:R-:W-:Y:S02]  /*3ec0*/  SEL R13, RZ, 0xffffffff, !P4 ;  /* 0xffffffffff0d7807 */ /* 0x000fe40006000000 */
[----:B------:R-:W-:Y:S02]  /*3ed0*/  IADD3 R99, P6, P4, R99, R72, -R19 ;  /* 0x0000004863637210 */ /* 0x000fe40007cde813 */
[----:B------:R-:W-:Y:S02]  /*3ee0*/  ISETP.LT.U32.AND.EX P1, PT, R10, R51, PT, P1 ;  /* 0x000000330a00720c */ /* 0x000fe40003f21110 */
[----:B------:R-:W-:-:S02]  /*3ef0*/  SEL R35, RZ, 0x1, !P2 ;  /* 0x00000001ff237807 */ /* 0x000fc40005000000 */
[--C-:B------:R-:W-:Y:S02]  /*3f00*/  IADD3 R7, P5, P2, -R7, R50, -R52.reuse ;  /* 0x0000003207077210 */ /* 0x100fe40007abe934 */
[----:B------:R-:W-:Y:S02]  /*3f10*/  ISETP.LT.U32.AND.EX P0, PT, R32, R27, PT, P0 ;  /* 0x0000001b2000720c */ /* 0x000fe40003f01100 */
[----:B------:R-:W-:Y:S02]  /*3f20*/  IADD3.X R24, R13, R73, ~R39, P6, P4 ;  /* 0x000000490d187210 */ /* 0x000fe400037e8c27 */
[----:B------:R-:W-:Y:S02]  /*3f30*/  SEL R13, RZ, 0x1, !P1 ;  /* 0x00000001ff0d7807 */ /* 0x000fe40004800000 */
[----:B------:R-:W-:Y:S02]  /*3f40*/  IADD3.X R33, R17, -0x1, R52, P5, P2 ;  /* 0xffffffff11217810 */ /* 0x000fe40002fe4434 */
[----:B------:R-:W-:-:S02]  /*3f50*/  IADD3 R35, P4, P1, -R35, R14, -R44 ;  /* 0x0000000e23237210 */ /* 0x000fc4000799e92c */
[----:B------:R-:W-:Y:S02]  /*3f60*/  ISETP.LT.U32.AND P2, PT, R54, R7, PT ;  /* 0x000000073600720c */ /* 0x000fe40003f41070 */
[----:B------:R-:W-:Y:S02]  /*3f70*/  SEL R19, RZ, 0x1, !P0 ;  /* 0x00000001ff137807 */ /* 0x000fe40004000000 */
[----:B------:R-:W-:Y:S02]  /*3f80*/  IADD3.X R45, R17, -0x1, R44, P4, P1 ;  /* 0xffffffff112d7810 */ /* 0x000fe400027e242c */
[----:B------:R-:W-:Y:S02]  /*3f90*/  ISETP.LT.U32.AND.EX P2, PT, R55, R33, PT, P2 ;  /* 0x000000213700720c */ /* 0x000fe40003f41120 */
[----:B------:R-:W-:Y:S02]  /*3fa0*/  IADD3 R19, P4, P1, -R19, R4, -R32 ;  /* 0x0000000413137210 */ /* 0x000fe4000799e920 */
[----:B------:R-:W-:-:S02]  /*3fb0*/  IADD3 R13, P5, P6, -R13, R6, -R10 ;  /* 0x000000060d0d7210 */ /* 0x000fc40007ebe90a */
[----:B------:R-:W-:Y:S02]  /*3fc0*/  ISETP.LT.U32.AND P0, PT, R22, R35, PT ;  /* 0x000000231600720c */ /* 0x000fe40003f01070 */
[----:B------:R-:W-:Y:S02]  /*3fd0*/  SEL R47, RZ, 0x1, !P2 ;  /* 0x00000001ff2f7807 */ /* 0x000fe40005000000 */
[C---:B------:R-:W-:Y:S02]  /*3fe0*/  IADD3.X R27, R17.reuse, -0x1, R32, P4, P1 ;  /* 0xffffffff111b7810 */ /* 0x040fe400027e2420 */
[----:B------:R-:W-:Y:S02]  /*3ff0*/  IADD3.X R39, R17, -0x1, R10, P5, P6 ;  /* 0xffffffff11277810 */ /* 0x000fe40002fec40a */
[----:B------:R-:W-:Y:S02]  /*4000*/  ISETP.LT.U32.AND P1, PT, R64, R13, PT ;  /* 0x0000000d4000720c */ /* 0x000fe40003f21070 */
[----:B------:R-:W-:-:S02]  /*4010*/  ISETP.LT.U32.AND.EX P0, PT, R23, R45, PT, P0 ;  /* 0x0000002d1700720c */ /* 0x000fc40003f01100 */
[----:B------:R-:W-:Y:S02]  /*4020*/  SEL R115, RZ, 0xffffffff, !P2 ;  /* 0xffffffffff737807 */ /* 0x000fe40005000000 */
[----:B------:R-:W-:Y:S02]  /*4030*/  ISETP.LT.U32.AND P2, PT, R28, R19, PT ;  /* 0x000000131c00720c */ /* 0x000fe40003f41070 */
[----:B------:R-:W-:Y:S02]  /*4040*/  IADD3 R47, P6, P5, R47, R54, -R7 ;  /* 0x000000362f2f7210 */ /* 0x000fe40007dde807 */
[----:B------:R-:W-:Y:S02]  /*4050*/  ISETP.LT.U32.AND.EX P1, PT, R65, R39, PT, P1 ;  /* 0x000000274100720c */ /* 0x000fe40003f21110 */
[----:B------:R-:W-:Y:S02]  /*4060*/  SEL R7, RZ, 0x1, !P0 ;  /* 0x00000001ff077807 */ /* 0x000fe40004000000 */
[----:B------:R-:W-:-:S02]  /*4070*/  ISETP.LT.U32.AND.EX P2, PT, R29, R27, PT, P2 ;  /* 0x0000001b1d00720c */ /* 0x000fc40003f41120 */
[----:B------:R-:W-:Y:S02]  /*4080*/  IADD3.X R115, R115, R55, ~R33, P6, P5 ;  /* 0x0000003773737210 */ /* 0x000fe400037eac21 */
[----:B------:R-:W-:Y:S02]  /*4090*/  SEL R33, RZ, 0x1, !P1 ;  /* 0x00000001ff217807 */ /* 0x000fe40004800000 */
[----:B------:R-:W-:Y:S02]  /*40a0*/  IADD3 R4, P5, P4, R7, R22, -R35 ;  /* 0x0000001607047210 */ /* 0x000fe40007cbe823 */
[----:B------:R-:W-:Y:S02]  /*40b0*/  SEL R7, RZ, 0x1, !P2 ;  /* 0x00000001ff077807 */ /* 0x000fe40005000000 */
[----:B------:R-:W-:Y:S02]  /*40c0*/  SEL R22, RZ, 0xffffffff, !P0 ;  /* 0xffffffffff167807 */ /* 0x000fe40004000000 */
[----:B------:R-:W-:-:S02]  /*40d0*/  IADD3 R33, P0, P6, R33, R64, -R13 ;  /* 0x0000004021217210 */ /* 0x000fc40007e1e80d */
[----:B------:R-:W-:Y:S02]  /*40e0*/  SEL R35, RZ, 0xffffffff, !P1 ;  /* 0xffffffffff237807 */ /* 0x000fe40004800000 */
[----:B------:R-:W-:Y:S02]  /*40f0*/  SEL R13, RZ, 0xffffffff, !P2 ;  /* 0xffffffffff0d7807 */ /* 0x000fe40005000000 */
[----:B------:R-:W-:Y:S02]  /*4100*/  IADD3 R12, P1, P2, R7, R28, -R19 ;  /* 0x0000001c070c7210 */ /* 0x000fe40007a3e813 */
[----:B------:R-:W-:Y:S02]  /*4110*/  IADD3.X R35, R35, R65, ~R39, P0, P6 ;  /* 0x0000004123237210 */ /* 0x000fe400007ecc27 */
[----:B------:R-:W-:Y:S02]  /*4120*/  IADD3 R82, P6, -R12, R21, RZ ;  /* 0x000000150c527210 */ /* 0x000fe40007fde1ff */
[----:B------:R-:W-:-:S02]  /*4130*/  IADD3.X R10, R13, R29, ~R27, P1, P2 ;  /* 0x0000001d0d0a7210 */ /* 0x000fc40000fe4c1b */
[CC--:B------:R-:W-:Y:S01]  /*4140*/  IADD3 R79, P0, R33.reuse, R58.reuse, RZ ;  /* 0x0000003a214f7210 */ /* 0x0c0fe20007f1e0ff */
[----:B------:R-:W-:Y:S01]  /*4150*/  IMAD.X R95, RZ, RZ, -0x1, P6 ;  /* 0xffffffffff5f7424 */ /* 0x000fe200030e06ff */
[----:B------:R-:W-:Y:S01]  /*4160*/  IADD3 R58, P1, -R33, R58, RZ ;  /* 0x0000003a213a7210 */ /* 0x000fe20007f3e1ff */
[----:B------:R-:W-:Y:S01]  /*4170*/  IMAD.WIDE.U32 R48, R82, 0x34dd8, RZ ;  /* 0x00034dd852307825 */ /* 0x000fe200078e00ff */
[----:B------:R-:W-:Y:S02]  /*4180*/  IADD3.X R28, R22, R23, ~R45, P5, P4 ;  /* 0x00000017161c7210 */ /* 0x000fe40002fe8c2d */
[CC--:B------:R-:W-:Y:S01]  /*4190*/  IADD3 R70, P4, R47.reuse, R20.reuse, RZ ;  /* 0x000000142f467210 */ /* 0x0c0fe20007f9e0ff */
[----:B------:R-:W-:Y:S01]  /*41a0*/  IMAD.WIDE.U32 R44, R82, -0xb598, RZ ;  /* 0xffff4a68522c7825 */ /* 0x000fe200078e00ff */
[----:B------:R-:W-:Y:S02]  /*41b0*/  IADD3 R27, P2, -R47, R20, RZ ;  /* 0x000000142f1b7210 */ /* 0x000fe40007f5e1ff */
[----:B------:R-:W-:Y:S01]  /*41c0*/  IADD3 R34, P5, -R4, R11, RZ ;  /* 0x0000000b04227210 */ /* 0x000fe20007fbe1ff */
[----:B------:R-:W-:Y:S01]  /*41d0*/  IMAD R107, R95, -0xb598, RZ ;  /* 0xffff4a685f6b7824 */ /* 0x000fe200078e02ff */
[----:B------:R-:W-:Y:S01]  /*41e0*/  LOP3.LUT R14, R8, 0xff, RZ, 0xc0, !PT ;  /* 0x000000ff080e7812 */ /* 0x000fe200078ec0ff */
[----:B------:R-:W-:Y:S01]  /*41f0*/  IMAD.X R66, RZ, RZ, -0x1, P1 ;  /* 0xffffffffff427424 */ /* 0x000fe200008e06ff */
[----:B------:R-:W-:Y:S01]  /*4200*/  SHF.R.U64 R64, R40, 0x8, R41 ;  /* 0x0000000828407819 */ /* 0x000fe20000001229 */
[----:B------:R-:W-:Y:S01]  /*4210*/  IMAD.WIDE.U32 R46, R58, -0xb598, RZ ;  /* 0xffff4a683a2e7825 */ /* 0x000fe200078e00ff */
[----:B------:R-:W-:-:S02]  /*4220*/  IADD3 R107, R45, -R82, R107 ;  /* 0x800000522d6b7210 */ /* 0x000fc40007ffe06b */
[----:B------:R-:W-:Y:S01]  /*4230*/  SHF.R.U64 R45, R8, 0x8, R9 ;  /* 0x00000008082d7819 */ /* 0x000fe20000001209 */
[----:B------:R-:W-:Y:S01]  /*4240*/  IMAD R19, R66, -0xb598, RZ ;  /* 0xffff4a6842137824 */ /* 0x000fe200078e02ff */
[----:B------:R-:W-:Y:S01]  /*4250*/  IADD3 R20, P1, R46, R48, RZ ;  /* 0x000000302e147210 */ /* 0x000fe20007f3e0ff */
[----:B------:R-:W-:Y:S01]  /*4260*/  IMAD R48, R95, 0x34dd8, RZ ;  /* 0x00034dd85f307824 */ /* 0x000fe200078e02ff */
[----:B------:R-:W-:Y:S01]  /*4270*/  LOP3.LUT R45, R45, 0xff, RZ, 0xc0, !PT ;  /* 0x000000ff2d2d7812 */ /* 0x000fe200078ec0ff */
[----:B------:R-:W-:Y:S01]  /*4280*/  IMAD.X R54, RZ, RZ, -0x1, P5 ;  /* 0xffffffffff367424 */ /* 0x000fe200028e06ff */
[----:B------:R-:W-:Y:S01]  /*4290*/  IADD3 R19, R47, -R58, R19 ;  /* 0x8000003a2f137210 */ /* 0x000fe20007ffe013 */
[----:B------:R-:W-:Y:S01]  /*42a0*/  IMAD.X R23, RZ, RZ, -0x1, P2 ;  /* 0xffffffffff177424 */ /* 0x000fe200010e06ff */
[--C-:B------:R-:W-:Y:S01]  /*42b0*/  SHF.R.U64 R46, R8, 0x18, R9.reuse ;  /* 0x00000018082e7819 */ /* 0x100fe20000001209 */
[----:B------:R-:W-:Y:S01]  /*42c0*/  IMAD.WIDE.U32 R6, R34, -0x201e8, RZ ;  /* 0xfffdfe1822067825 */ /* 0x000fe200078e00ff */
[----:B------:R-:W-:Y:S01]  /*42d0*/  IADD3.X R19, R19, R49, R48, P1, !PT ;  /* 0x0000003113137210 */ /* 0x000fe20000ffe430 */
[----:B------:R-:W2:Y:S01]  /*42e0*/  LDC.U8 R45, c[0x3][R45] ;  /* 0x00c000002d2d7b82 */ /* 0x000ea20000000000 */
[----:B------:R-:W-:Y:S01]  /*42f0*/  SHF.R.U64 R48, R8, 0x10, R9 ;  /* 0x0000001008307819 */ /* 0x000fe20000001209 */
[----:B------:R-:W-:Y:S01]  /*4300*/  IMAD.WIDE.U32 R32, R58, 0x34dd8, RZ ;  /* 0x00034dd83a207825 */ /* 0x000fe200078e00ff */
[----:B------:R-:W-:-:S02]  /*4310*/  IADD3 R65, P2, R4, R11, RZ ;  /* 0x0000000b04417210 */ /* 0x000fc40007f5e0ff */
[----:B------:R-:W-:Y:S01]  /*4320*/  LOP3.LUT R46, R46, 0xff, RZ, 0xc0, !PT ;  /* 0x000000ff2e2e7812 */ /* 0x000fe200078ec0ff */
[----:B------:R-:W-:Y:S01]  /*4330*/  IMAD R29, R54, -0x201e8, RZ ;  /* 0xfffdfe18361d7824 */ /* 0x000fe200078e02ff */
[----:B------:R-:W-:Y:S01]  /*4340*/  LOP3.LUT R48, R48, 0xff, RZ, 0xc0, !PT ;  /* 0x000000ff30307812 */ /* 0x000fe200078ec0ff */
[----:B------:R-:W-:Y:S01]  /*4350*/  IMAD R11, R66, 0x34dd8, RZ ;  /* 0x00034dd8420b7824 */ /* 0x000fe200078e02ff */
[----:B------:R-:W-:Y:S01]  /*4360*/  IADD3 R51, P5, P6, -R44, R32, -R6 ;  /* 0x000000202c337210 */ /* 0x000fe20007ebe906 */
[----:B------:R-:W-:Y:S01]  /*4370*/  IMAD.WIDE.U32 R38, R27, -0x8eb8, RZ ;  /* 0xffff71481b267825 */ /* 0x000fe200078e00ff */
[----:B------:R-:W-:Y:S01]  /*4380*/  IADD3 R29, R7, -R34, R29 ;  /* 0x80000022071d7210 */ /* 0x000fe20007ffe01d */
[----:B------:R-:W3:Y:S01]  /*4390*/  LDC.U8 R46, c[0x3][R46] ;  /* 0x00c000002e2e7b82 */ /* 0x000ee20000000000 */
[----:B------:R-:W-:Y:S01]  /*43a0*/  SHF.R.U32.HI R50, RZ, 0x8, R9 ;  /* 0x00000008ff327819 */ /* 0x000fe20000011609 */
[----:B------:R-:W-:Y:S01]  /*43b0*/  IMAD.IADD R4, R33, 0x1, R11 ;  /* 0x0000000121047824 */ /* 0x000fe200078e020b */
[----:B------:R-:W-:Y:S01]  /*43c0*/  LOP3.LUT R64, R64, 0xff, RZ, 0xc0, !PT ;  /* 0x000000ff40407812 */ /* 0x000fe200078ec0ff */
[----:B------:R-:W-:Y:S01]  /*43d0*/  IMAD R57, R23, -0x8eb8, RZ ;  /* 0xffff714817397824 */ /* 0x000fe200078e02ff */
[----:B------:R-:W-:Y:S01]  /*43e0*/  LOP3.LUT R50, R50, 0xff, RZ, 0xc0, !PT ;  /* 0x000000ff32327812 */ /* 0x000fe200078ec0ff */
[----:B------:R-:W-:Y:S01]  /*43f0*/  IMAD R47, R54, -0x8eb8, RZ ;  /* 0xffff7148362f7824 */ /* 0x000fe200078e02ff */
[----:B------:R-:W-:Y:S01]  /*4400*/  IADD3.X R52, ~R107, R4, ~R29, P5, P6 ;  /* 0x000000046b347210 */ /* 0x000fe20002fecd1d */
[----:B------:R-:W4:Y:S01]  /*4410*/  LDC.U8 R48, c[0x3][R48] ;  /* 0x00c0000030307b82 */ /* 0x000f220000000000 */
[----:B------:R-:W-:Y:S01]  /*4420*/  IADD3 R13, P5, P6, -R32, R6, -R38 ;  /* 0x00000006200d7210 */ /* 0x000fe20007ebe926 */
[----:B------:R-:W-:Y:S01]  /*4430*/  IMAD.WIDE.U32 R6, R34, -0x8eb8, RZ ;  /* 0xffff714822067825 */ /* 0x000fe200078e00ff */
[----:B------:R-:W-:-:S02]  /*4440*/  IADD3 R57, R39, -R27, R57 ;  /* 0x8000001b27397210 */ /* 0x000fc40007ffe039 */
[----:B------:R-:W-:Y:S01]  /*4450*/  LOP3.LUT R39, R40, 0xff, RZ, 0xc0, !PT ;  /* 0x000000ff28277812 */ /* 0x000fe200078ec0ff */
[----:B------:R-:W-:Y:S01]  /*4460*/  IMAD.WIDE.U32 R32, R27, -0x201e8, RZ ;  /* 0xfffdfe181b207825 */ /* 0x000fe200078e00ff */
[-C--:B------:R-:W-:Y:S01]  /*4470*/  IADD3 R22, R7, -R34.reuse, R47 ;  /* 0x8000002207167210 */ /* 0x080fe20007ffe02f */
[----:B------:R-:W0:Y:S01]  /*4480*/  LDC.U8 R14, c[0x3][R14] ;  /* 0x00c000000e0e7b82 */ /* 0x000e220000000000 */
[----:B------:R-:W-:Y:S01]  /*4490*/  IADD3.X R47, ~R4, R29, ~R57, P5, P6 ;  /* 0x0000001d042f7210 */ /* 0x000fe20002fecd39 */
[----:B------:R-:W-:Y:S01]  /*44a0*/  IMAD R53, R23, -0x201e8, RZ ;  /* 0xfffdfe1817357824 */ /* 0x000fe200078e02ff */
[C-C-:B------:R-:W-:Y:S01]  /*44b0*/  SHF.R.U64 R29, R40.reuse, 0x18, R41.reuse ;  /* 0x00000018281d7819 */ /* 0x140fe20000001229 */
[----:B------:R-:W-:Y:S01]  /*44c0*/  IMAD.X R72, RZ, RZ, RZ, P4 ;  /* 0x000000ffff487224 */ /* 0x000fe200020e06ff */
[----:B------:R-:W-:Y:S01]  /*44d0*/  SHF.R.U64 R4, R40, 0x10, R41 ;  /* 0x0000001028047819 */ /* 0x000fe20000001229 */
[----:B------:R-:W-:Y:S01]  /*44e0*/  IMAD.X R105, RZ, RZ, RZ, P0 ;  /* 0x000000ffff697224 */ /* 0x000fe200000e06ff */
[----:B------:R-:W-:Y:S01]  /*44f0*/  IADD3 R55, P6, R82, R34, RZ ;  /* 0x0000002252377210 */ /* 0x000fe20007fde0ff */
[----:B------:R1:W0:Y:S01]  /*4500*/  LDC.U8 R40, c[0x3][R64] ;  /* 0x00c0000040287b82 */ /* 0x0002220000000000 */
[----:B------:R-:W-:-:S02]  /*4510*/  LOP3.LUT R30, R9, 0xff, RZ, 0xc0, !PT ;  /* 0x000000ff091e7812 */ /* 0x000fc400078ec0ff */
[----:B------:R-:W-:Y:S01]  /*4520*/  LOP3.LUT R29, R29, 0xff, RZ, 0xc0, !PT ;  /* 0x000000ff1d1d7812 */ /* 0x000fe200078ec0ff */
[----:B------:R-:W-:Y:S01]  /*4530*/  IMAD.X R61, R95, 0x1, R54, P6 ;  /* 0x000000015f3d7824 */ /* 0x000fe200030e0636 */
[----:B------:R-:W-:Y:S02]  /*4540*/  LOP3.LUT R4, R4, 0xff, RZ, 0xc0, !PT ;  /* 0x000000ff04047812 */ /* 0x000fe400078ec0ff */
[-C--:B------:R-:W-:Y:S01]  /*4550*/  IADD3 R63, P5, R58, R27.reuse, RZ ;  /* 0x0000001b3a3f7210 */ /* 0x080fe20007fbe0ff */
[----:B------:R-:W0:Y:S01]  /*4560*/  LDC.U8 R50, c[0x3][R50] ;  /* 0x00c0000032327b82 */ /* 0x000e220000000000 */
[----:B------:R-:W-:Y:S01]  /*4570*/  IADD3 R11, P1, R32, R6, RZ ;  /* 0x00000006200b7210 */ /* 0x000fe20007f3e0ff */
[----:B------:R-:W-:Y:S01]  /*4580*/  IMAD.WIDE.U32 R6, R55, -0x2b780, RZ ;  /* 0xfffd488037067825 */ /* 0x000fe200078e00ff */
[----:B------:R-:W-:-:S03]  /*4590*/  IADD3 R53, R33, -R27, R53 ;  /* 0x8000001b21357210 */ /* 0x000fc60007ffe035 */
[----:B------:R-:W-:Y:S02]  /*45a0*/  IMAD R49, R61, -0x2b780, RZ ;  /* 0xfffd48803d317824 */ /* 0x000fe400078e02ff */
[----:B------:R-:W0:Y:S01]  /*45b0*/  LDC.U8 R30, c[0x3][R30] ;  /* 0x00c000001e1e7b82 */ /* 0x000e220000000000 */
[----:B------:R-:W-:Y:S01]  /*45c0*/  IMAD.X R62, R66, 0x1, R23, P5 ;  /* 0x00000001423e7824 */ /* 0x000fe200028e0617 */
[----:B------:R-:W-:Y:S01]  /*45d0*/  IADD3 R8, P5, R51, R6, RZ ;  /* 0x0000000633087210 */ /* 0x000fe20007fbe0ff */
[----:B------:R-:W-:Y:S01]  /*45e0*/  IMAD.WIDE.U32 R32, R63, 0x2bf20, RZ ;  /* 0x0002bf203f207825 */ /* 0x000fe200078e00ff */
[----:B------:R-:W-:-:S03]  /*45f0*/  IADD3 R49, R7, -R55, R49 ;  /* 0x8000003707317210 */ /* 0x000fc60007ffe031 */
[----:B------:R-:W-:Y:S01]  /*4600*/  IMAD R51, R62, 0x2bf20, RZ ;  /* 0x0002bf203e337824 */ /* 0x000fe200078e02ff */
[----:B------:R-:W0:Y:S01]  /*4610*/  LDC.U8 R39, c[0x3][R39] ;  /* 0x00c0000027277b82 */ /* 0x000e220000000000 */
[----:B------:R-:W-:Y:S01]  /*4620*/  IMAD.X R6, R22, 0x1, R53, P1 ;  /* 0x0000000116067824 */ /* 0x000fe200008e0635 */
[----:B------:R-:W-:Y:S01]  /*4630*/  IADD3 R13, P6, R13, R32, RZ ;  /* 0x000000200d0d7210 */ /* 0x000fe20007fde0ff */
[----:B-1----:R-:W-:Y:S01]  /*4640*/  IMAD.X R64, RZ, RZ, RZ, P2 ;  /* 0x000000ffff407224 */ /* 0x002fe200010e06ff */
[----:B------:R-:W-:Y:S01]  /*4650*/  IADD3 R7, P1, R12, R21, RZ ;  /* 0x000000150c077210 */ /* 0x000fe20007f3e0ff */
[----:B------:R-:W-:Y:S01]  /*4660*/  IMAD.X R12, R52, 0x1, R49, P5 ;  /* 0x00000001340c7824 */ /* 0x000fe200028e0631 */
[----:B------:R-:W-:Y:S02]  /*4670*/  SHF.R.U32.HI R21, RZ, 0x10, R9 ;  /* 0x00000010ff157819 */ /* 0x000fe40000011609 */
[----:B------:R-:W1:Y:S01]  /*4680*/  LDC.U8 R29, c[0x3][R29] ;  /* 0x00c000001d1d7b82 */ /* 0x000e620000000000 */
[----:B------:R-:W-:Y:S01]  /*4690*/  IADD3.X R22, R47, R33, R51, P6, !PT ;  /* 0x000000212f167210 */ /* 0x000fe200037fe433 */
[----:B------:R-:W-:Y:S01]  /*46a0*/  IMAD.WIDE.U32 R32, R63, -0x2b780, RZ ;  /* 0xfffd48803f207825 */ /* 0x000fe200078e00ff */
[----:B------:R-:W-:-:S02]  /*46b0*/  SHF.R.U32.HI R51, RZ, 0x18, R9 ;  /* 0x00000018ff337819 */ /* 0x000fc40000011609 */
[----:B------:R-:W-:Y:S01]  /*46c0*/  LOP3.LUT R21, R21, 0xff, RZ, 0xc0, !PT ;  /* 0x000000ff15157812 */ /* 0x000fe200078ec0ff */
[----:B---3--:R-:W-:Y:S01]  /*46d0*/  IMAD.WIDE.U32 R46, R46, 0x1000000, RZ ;  /* 0x010000002e2e7825 */ /* 0x008fe200078e00ff */
[----:B--2---:R-:W-:Y:S01]  /*46e0*/  LOP3.LUT R52, R45, 0xff, RZ, 0xc0, !PT ;  /* 0x000000ff2d347812 */ /* 0x004fe200078ec0ff */
[----:B------:R-:W2:Y:S01]  /*46f0*/  LDC.U8 R4, c[0x3][R4] ;  /* 0x00c0000004047b82 */ /* 0x000ea20000000000 */
[----:B------:R-:W-:Y:S01]  /*4700*/  IADD3 R9, P5, P6, R32, -R20, -R11 ;  /* 0x8000001420097210 */ /* 0x000fe20007ebe80b */
[----:B------:R-:W-:Y:S01]  /*4710*/  IMAD R45, R62, -0x2b780, RZ ;  /* 0xfffd48803e2d7824 */ /* 0x000fe200078e02ff */
[----:B------:R-:W-:Y:S01]  /*4720*/  LOP3.LUT R62, R42, 0xff, RZ, 0xc0, !PT ;  /* 0x000000ff2a3e7812 */ /* 0x000fe200078ec0ff */
[----:B------:R-:W-:Y:S02]  /*4730*/  IMAD.SHL.U32 R53, R52, 0x100, RZ ;  /* 0x0000010034357824 */ /* 0x000fe400078e00ff */
[----:B----4-:R-:W-:Y:S01]  /*4740*/  IMAD.WIDE.U32 R48, R48, 0x10000, RZ ;  /* 0x0001000030307825 */ /* 0x010fe200078e00ff */
[----:B------:R-:W-:Y:S01]  /*4750*/  IADD3 R45, R33, -R63, R45 ;  /* 0x8000003f212d7210 */ /* 0x000fe20007ffe02d */
[----:B------:R-:W3:Y:S01]  /*4760*/  LDC.U8 R51, c[0x3][R51] ;  /* 0x00c0000033337b82 */ /* 0x000ee20000000000 */
[----:B0-----:R-:W-:Y:S01]  /*4770*/  LOP3.LUT R53, R53, 0xffff00ff, R14, 0xf8, !PT ;  /* 0xffff00ff35357812 */ /* 0x001fe200078ef80e */
[----:B------:R-:W-:Y:S01]  /*4780*/  IMAD.WIDE.U32 R32, R55, 0x2bf20, RZ ;  /* 0x0002bf2037207825 */ /* 0x000fe200078e00ff */
[----:B------:R-:W-:-:S02]  /*4790*/  SHF.R.U64 R55, R42, 0x8, R43 ;  /* 0x000000082a377819 */ /* 0x000fc4000000122b */
[----:B------:R-:W-:Y:S01]  /*47a0*/  IADD3.X R45, R45, ~R19, ~R6, P5, P6 ;  /* 0x800000132d2d7210 */ /* 0x000fe20002fecc06 */
[----:B------:R-:W-:Y:S01]  /*47b0*/  IMAD R14, R61, 0x2bf20, RZ ;  /* 0x0002bf203d0e7824 */ /* 0x000fe200078e02ff */
[----:B------:R-:W-:Y:S01]  /*47c0*/  LOP3.LUT R55, R55, 0xff, RZ, 0xc0, !PT ;  /* 0x000000ff37377812 */ /* 0x000fe200078ec0ff */
[----:B------:R-:W0:Y:S01]  /*47d0*/  LDC.U8 R21, c[0x3][R21] ;  /* 0x00c0000015157b82 */ /* 0x000e220000000000 */
[----:B------:R-:W-:Y:S02]  /*47e0*/  IADD3 R9, P5, R9, R32, RZ ;  /* 0x0000002009097210 */ /* 0x000fe40007fbe0ff */
[----:B------:R-:W-:Y:S02]  /*47f0*/  SHF.L.U64.HI R61, R52, 0x8, RZ ;  /* 0x00000008343d7819 */ /* 0x000fe400000102ff */
[----:B------:R-:W-:Y:S02]  /*4800*/  LOP3.LUT R53, R46, R48, R53, 0xfe, !PT ;  /* 0x000000302e357212 */ /* 0x000fe400078efe35 */
[----:B------:R-:W-:Y:S01]  /*4810*/  IADD3.X R14, R45, R33, R14, P5, !PT ;  /* 0x000000212d0e7210 */ /* 0x000fe20002ffe40e */
[----:B------:R-:W4:Y:S01]  /*4820*/  LDC.U8 R55, c[0x3][R55] ;  /* 0x00c0000037377b82 */ /* 0x000f220000000000 */
[----:B------:R-:W-:-:S02]  /*4830*/  LOP3.LUT R49, R47, R49, R61, 0xfe, !PT ;  /* 0x000000312f317212 */ /* 0x000fc400078efe3d */
[----:B------:R-:W-:Y:S02]  /*4840*/  IADD3 R33, P5, R60, R53, RZ ;  /* 0x000000353c217210 */ /* 0x000fe40007fbe0ff */
[----:B------:R-:W-:Y:S02]  /*4850*/  LOP3.LUT R48, R40, 0xff, RZ, 0xc0, !PT ;  /* 0x000000ff28307812 */ /* 0x000fe400078ec0ff */
[CC--:B------:R-:W-:Y:S01]  /*4860*/  IADD3 R40, P4, R70.reuse, R33.reuse, RZ ;  /* 0x0000002146287210 */ /* 0x0c0fe20007f9e0ff */
[----:B------:R-:W-:Y:S01]  /*4870*/  IMAD.X R45, RZ, RZ, R49, P5 ;  /* 0x000000ffff2d7224 */ /* 0x000fe200028e0631 */
[----:B------:R-:W-:Y:S01]  /*4880*/  IADD3 R70, P5, -R70, R33, RZ ;  /* 0x0000002146467210 */ /* 0x000fe20007fbe1ff */
[----:B------:R-:W-:Y:S01]  /*4890*/  IMAD.SHL.U32 R33, R50, 0x100, RZ ;  /* 0x0000010032217824 */ /* 0x000fe200078e00ff */
[--C-:B------:R-:W-:Y:S01]  /*48a0*/  SHF.R.U64 R63, R42, 0x18, R43.reuse ;  /* 0x000000182a3f7819 */ /* 0x100fe2000000122b */
[----:B------:R-:W-:Y:S01]  /*48b0*/  IMAD.SHL.U32 R32, R48, 0x100, RZ ;  /* 0x0000010030207824 */ /* 0x000fe200078e00ff */
[----:B------:R-:W-:Y:S01]  /*48c0*/  SHF.R.U64 R42, R42, 0x10, R43 ;  /* 0x000000102a2a7819 */ /* 0x000fe2000000122b */
[----:B------:R-:W4:Y:S01]  /*48d0*/  LDC.U8 R62, c[0x3][R62] ;  /* 0x00c000003e3e7b82 */ /* 0x000f220000000000 */
[----:B------:R-:W-:Y:S01]  /*48e0*/  LOP3.LUT R61, R33, R30, R49, 0xfe, !PT ;  /* 0x0000001e213d7212 */ /* 0x000fe200078efe31 */
[----:B------:R-:W-:Y:S01]  /*48f0*/  IMAD.X R69, R72, 0x1, R45, P4 ;  /* 0x0000000148457824 */ /* 0x000fe200020e062d */
[----:B------:R-:W-:Y:S01]  /*4900*/  LOP3.LUT R39, R32, 0xffff00ff, R39, 0xf8, !PT ;  /* 0xffff00ff20277812 */ /* 0x000fe200078ef827 */
[----:B-1----:R-:W-:Y:S01]  /*4910*/  IMAD.WIDE.U32 R32, R29, 0x1000000, RZ ;  /* 0x010000001d207825 */ /* 0x002fe200078e00ff */
[----:B------:R-:W-:-:S02]  /*4920*/  LOP3.LUT R42, R42, 0xff, RZ, 0xc0, !PT ;  /* 0x000000ff2a2a7812 */ /* 0x000fc400078ec0ff */
[----:B------:R-:W-:Y:S01]  /*4930*/  SHF.L.U64.HI R29, R48, 0x8, RZ ;  /* 0x00000008301d7819 */ /* 0x000fe200000102ff */
[----:B------:R-:W-:Y:S01]  /*4940*/  IMAD.X R72, R45, 0x1, ~R72, P5 ;  /* 0x000000012d487824 */ /* 0x000fe200028e0e48 */
[----:B------:R-:W-:Y:S01]  /*4950*/  IADD3 R60, P4, -R60, R53, RZ ;  /* 0x000000353c3c7210 */ /* 0x000fe20007f9e1ff */
[----:B--2---:R-:W-:Y:S01]  /*4960*/  IMAD.WIDE.U32 R46, R4, 0x10000, RZ ;  /* 0x00010000042e7825 */ /* 0x004fe200078e00ff */
[----:B------:R-:W1:Y:S01]  /*4970*/  LDC.U8 R42, c[0x3][R42] ;  /* 0x00c000002a2a7b82 */ /* 0x000e620000000000 */
[----:B------:R-:W-:Y:S02]  /*4980*/  LOP3.LUT R63, R63, 0xff, RZ, 0xc0, !PT ;  /* 0x000000ff3f3f7812 */ /* 0x000fe400078ec0ff */
[----:B------:R-:W-:Y:S01]  /*4990*/  IADD3.X R45, R49, -0x1, RZ, P4, !PT ;  /* 0xffffffff312d7810 */ /* 0x000fe200027fe4ff */
[----:B------:R-:W-:Y:S01]  /*49a0*/  IMAD R77, R72, -0x48900, RZ ;  /* 0xfffb7700484d7824 */ /* 0x000fe200078e02ff */
[----:B------:R-:W-:Y:S01]  /*49b0*/  LOP3.LUT R30, R32, R46, R39, 0xfe, !PT ;  /* 0x0000002e201e7212 */ /* 0x000fe200078efe27 */
[----:B------:R-:W-:Y:S01]  /*49c0*/  IMAD.WIDE.U32 R84, R60, -0x33968, RZ ;  /* 0xfffcc6983c547825 */ /* 0x000fe200078e00ff */
[----:B------:R-:W-:Y:S01]  /*49d0*/  LOP3.LUT R39, R33, R47, R29, 0xfe, !PT ;  /* 0x0000002f21277212 */ /* 0x000fe200078efe1d */
[----:B------:R-:W2:Y:S01]  /*49e0*/  LDC.U8 R63, c[0x3][R63] ;  /* 0x00c000003f3f7b82 */ /* 0x000ea20000000000 */
[-C--:B------:R-:W-:Y:S01]  /*49f0*/  IADD3 R4, P5, R83, R30.reuse, RZ ;  /* 0x0000001e53047210 */ /* 0x080fe20007fbe0ff */
[----:B------:R-:W-:Y:S01]  /*4a00*/  IMAD R67, R45, -0x33968, RZ ;  /* 0xfffcc6982d437824 */ /* 0x000fe200078e02ff */
[----:B------:R-:W-:-:S02]  /*4a10*/  IADD3 R83, P2, -R83, R30, RZ ;  /* 0x0000001e53537210 */ /* 0x000fc40007f5e1ff */
[CC--:B------:R-:W-:Y:S01]  /*4a20*/  IADD3 R29, P4, R65.reuse, R4.reuse, RZ ;  /* 0x00000004411d7210 */ /* 0x0c0fe20007f9e0ff */
[----:B------:R-:W-:Y:S01]  /*4a30*/  IMAD.X R33, RZ, RZ, R39, P5 ;  /* 0x000000ffff217224 */ /* 0x000fe200028e0627 */
[----:B------:R-:W-:Y:S01]  /*4a40*/  IADD3 R65, P5, -R65, R4, RZ ;  /* 0x0000000441417210 */ /* 0x000fe20007fbe1ff */
[----:B---3--:R-:W-:Y:S01]  /*4a50*/  IMAD.SHL.U32 R4, R51, 0x1000000, RZ ;  /* 0x0100000033047824 */ /* 0x008fe200078e00ff */
[----:B------:R-:W-:Y:S01]  /*4a60*/  IADD3.X R93, R39, -0x1, RZ, P2, !PT ;  /* 0xffffffff275d7810 */ /* 0x000fe200017fe4ff */
[----:B0-----:R-:W-:Y:S01]  /*4a70*/  IMAD.U32 R21, R21, 0x10000, RZ ;  /* 0x0001000015157824 */ /* 0x001fe200078e00ff */
[----:B------:R-:W-:Y:S01]  /*4a80*/  IADD3 R34, P2, R34, R83, RZ ;  /* 0x0000005322227210 */ /* 0x000fe20007f5e0ff */
[----:B------:R-:W-:Y:S01]  /*4a90*/  IMAD.WIDE.U32 R50, R70, -0x48900, RZ ;  /* 0xfffb770046327825 */ /* 0x000fe200078e00ff */
[----:B------:R-:W-:Y:S02]  /*4aa0*/  IADD3 R67, R85, -R60, R67 ;  /* 0x8000003c55437210 */ /* 0x000fe40007ffe043 */
[----:B------:R-:W-:Y:S01]  /*4ab0*/  LOP3.LUT R61, R4, R21, R61, 0xfe, !PT ;  /* 0x00000015043d7212 */ /* 0x000fe200078efe3d */
[----:B------:R-:W-:Y:S01]  /*4ac0*/  IMAD.X R4, R64, 0x1, R33, P4 ;  /* 0x0000000140047824 */ /* 0x000fe200020e0621 */
[----:B------:R-:W-:Y:S01]  /*4ad0*/  IADD3 R77, R51, -R70, R77 ;  /* 0x80000046334d7210 */ /* 0x000fe20007ffe04d */
[----:B------:R-:W-:Y:S01]  /*4ae0*/  IMAD.X R64, R33, 0x1, ~R64, P5 ;  /* 0x0000000121407824 */ /* 0x000fe200028e0e40 */
[----:B------:R-:W-:Y:S01]  /*4af0*/  IADD3 R30, P5, R27, R60, RZ ;  /* 0x0000003c1b1e7210 */ /* 0x000fe20007fbe0ff */
[----:B------:R-:W-:Y:S01]  /*4b00*/  IMAD.WIDE.U32 R46, R65, 0x608f8, RZ ;  /* 0x000608f8412e7825 */ /* 0x000fe200078e00ff */
[----:B----4-:R-:W-:-:S03]  /*4b10*/  LOP3.LUT R73, R55, 0xff, RZ, 0xc0, !PT ;  /* 0x000000ff37497812 */ /* 0x010fc600078ec0ff */
[----:B------:R-:W-:Y:S01]  /*4b20*/  IMAD.X R33, R23, 0x1, R45, P5 ;  /* 0x0000000117217824 */ /* 0x000fe200028e062d */
[----:B------:R-:W-:Y:S01]  /*4b30*/  IADD3 R32, P5, R50, R46, RZ ;  /* 0x0000002e32207210 */ /* 0x000fe20007fbe0ff */
[----:B------:R-:W-:-:S04]  /*4b40*/  IMAD.WIDE.U32 R52, R30, -0x53b50, RZ ;  /* 0xfffac4b01e347825 */ /* 0x000fc800078e00ff */
[----:B------:R-:W-:-:S04]  /*4b50*/  IMAD.WIDE.U32 R50, R34, -0x3a0, RZ ;  /* 0xfffffc6022327825 */ /* 0x000fc800078e00ff */
[----:B------:R-:W-:-:S04]  /*4b60*/  IMAD.WIDE.U32 R48, R83, 0x8b18, RZ ;  /* 0x00008b1853307825 */ /* 0x000fc800078e00ff */
[----:B------:R-:W-:Y:S01]  /*4b70*/  IMAD.X R21, R54, 0x1, R93, P2 ;  /* 0x0000000136157824 */ /* 0x000fe200010e065d */
[----:B------:R-:W-:Y:S01]  /*4b80*/  IADD3 R27, P2, R52, R50, RZ ;  /* 0x00000032341b7210 */ /* 0x000fe20007f5e0ff */
[----:B------:R-:W-:Y:S01]  /*4b90*/  IMAD R23, R33, -0x53b50, RZ ;  /* 0xfffac4b021177824 */ /* 0x000fe200078e02ff */
[----:B------:R-:W-:Y:S01]  /*4ba0*/  SHF.R.U64 R52, R36, 0x8, R37 ;  /* 0x0000000824347819 */ /* 0x000fe20000001225 */
[----:B------:R-:W-:Y:S01]  /*4bb0*/  IMAD.SHL.U32 R55, R73, 0x100, RZ ;  /* 0x0000010049377824 */ /* 0x000fe200078e00ff */
[----:B------:R-:W-:Y:S01]  /*4bc0*/  IADD3 R84, P4, R84, R48, RZ ;  /* 0x0000003054547210 */ /* 0x000fe20007f9e0ff */
[----:B------:R-:W-:Y:S01]  /*4bd0*/  IMAD R48, R93, 0x8b18, RZ ;  /* 0x00008b185d307824 */ /* 0x000fe200078e02ff */
[----:B------:R-:W-:Y:S01]  /*4be0*/  LOP3.LUT R52, R52, 0xff, RZ, 0xc0, !PT ;  /* 0x000000ff34347812 */ /* 0x000fe200078ec0ff */
[----:B------:R-:W-:Y:S01]  /*4bf0*/  IMAD R71, R21, -0x3a0, RZ ;  /* 0xfffffc6015477824 */ /* 0x000fe200078e02ff */
[----:B------:R-:W-:Y:S01]  /*4c00*/  IADD3 R53, R53, -R30, R23 ;  /* 0x8000001e35357210 */ /* 0x000fe20007ffe017 */
[C---:B------:R-:W-:Y:S01]  /*4c10*/  IMAD R46, R64.reuse, 0x608f8, RZ ;  /* 0x000608f8402e7824 */ /* 0x040fe200078e02ff */
[----:B------:R-:W-:Y:S01]  /*4c20*/  LOP3.LUT R55, R55, 0xffff00ff, R62, 0xf8, !PT ;  /* 0xffff00ff37377812 */ /* 0x000fe200078ef83e */
[----:B------:R-:W-:Y:S01]  /*4c30*/  IMAD R75, R64, -0x48900, RZ ;  /* 0xfffb7700404b7824 */ /* 0x000fe200078e02ff */
[----:B------:R-:W-:Y:S01]  /*4c40*/  IADD3.X R23, R67, R49, R48, P4, !PT ;  /* 0x0000003143177210 */ /* 0x000fe200027fe430 */
[----:B------:R0:W3:Y:S01]  /*4c50*/  LDC.U8 R62, c[0x3][R52] ;  /* 0x00c00000343e7b82 */ /* 0x0000e20000000000 */
[----:B------:R-:W-:Y:S01]  /*4c60*/  SHF.R.U64 R67, R36, 0x18, R37 ;  /* 0x0000001824437819 */ /* 0x000fe20000001225 */
[----:B--2---:R-:W-:Y:S01]  /*4c70*/  IMAD.WIDE.U32 R48, R63, 0x1000000, RZ ;  /* 0x010000003f307825 */ /* 0x004fe200078e00ff */
[----:B------:R-:W-:-:S02]  /*4c80*/  IADD3 R54, R51, -R34, R71 ;  /* 0x8000002233367210 */ /* 0x000fc40007ffe047 */
[----:B------:R-:W-:Y:S01]  /*4c90*/  LOP3.LUT R67, R67, 0xff, RZ, 0xc0, !PT ;  /* 0x000000ff43437812 */ /* 0x000fe200078ec0ff */
[----:B-1----:R-:W-:Y:S01]  /*4ca0*/  IMAD.WIDE.U32 R50, R42, 0x10000, RZ ;  /* 0x000100002a327825 */ /* 0x002fe200078e00ff */
[C---:B------:R-:W-:Y:S02]  /*4cb0*/  LOP3.LUT R71, R36.reuse, 0xff, RZ, 0xc0, !PT ;  /* 0x000000ff24477812 */ /* 0x040fe400078ec0ff */
[----:B------:R-:W-:Y:S01]  /*4cc0*/  SHF.R.U64 R36, R36, 0x10, R37 ;  /* 0x0000001024247819 */ /* 0x000fe20000001225 */
[----:B------:R-:W-:Y:S01]  /*4cd0*/  IMAD.X R54, R54, 0x1, R53, P2 ;  /* 0x0000000136367824 */ /* 0x000fe200010e0635 */
[----:B------:R1:W2:Y:S01]  /*4ce0*/  LDC.U8 R42, c[0x3][R71] ;  /* 0x00c00000472a7b82 */ /* 0x0002a20000000000 */
[----:B------:R-:W-:Y:S01]  /*4cf0*/  SHF.L.U64.HI R73, R73, 0x8, RZ ;  /* 0x0000000849497819 */ /* 0x000fe200000102ff */
[----:B------:R-:W-:Y:S01]  /*4d00*/  IMAD R87, R21, -0x53b50, RZ ;  /* 0xfffac4b015577824 */ /* 0x000fe200078e02ff */
[----:B------:R-:W-:Y:S01]  /*4d10*/  LOP3.LUT R63, R36, 0xff, RZ, 0xc0, !PT ;  /* 0x000000ff243f7812 */ /* 0x000fe200078ec0ff */
[----:B------:R-:W-:Y:S01]  /*4d20*/  IMAD R101, R33, -0x3a0, RZ ;  /* 0xfffffc6021657824 */ /* 0x000fe200078e02ff */
[----:B------:R-:W-:-:S02]  /*4d30*/  LOP3.LUT R68, R48, R50, R55, 0xfe, !PT ;  /* 0x0000003230447212 */ /* 0x000fc400078efe37 */
[----:B------:R-:W-:Y:S01]  /*4d40*/  LOP3.LUT R55, R49, R51, R73, 0xfe, !PT ;  /* 0x0000003331377212 */ /* 0x000fe200078efe49 */
[----:B------:R-:W4:Y:S01]  /*4d50*/  LDC.U8 R67, c[0x3][R67] ;  /* 0x00c0000043437b82 */ /* 0x000f220000000000 */
[----:B------:R-:W-:Y:S01]  /*4d60*/  IADD3 R36, P4, R59, R68, RZ ;  /* 0x000000443b247210 */ /* 0x000fe20007f9e0ff */
[----:B------:R-:W-:Y:S01]  /*4d70*/  IMAD.WIDE.U32 R50, R70, 0x608f8, RZ ;  /* 0x000608f846327825 */ /* 0x000fe200078e00ff */
[----:B------:R-:W-:Y:S02]  /*4d80*/  IADD3.X R77, R77, R47, R46, P5, !PT ;  /* 0x0000002f4d4d7210 */ /* 0x000fe40002ffe42e */
[CC--:B------:R-:W-:Y:S01]  /*4d90*/  IADD3 R47, P0, R79.reuse, R36.reuse, RZ ;  /* 0x000000244f2f7210 */ /* 0x0c0fe20007f1e0ff */
[----:B------:R-:W-:Y:S01]  /*4da0*/  IMAD.X R46, RZ, RZ, R55, P4 ;  /* 0x000000ffff2e7224 */ /* 0x000fe200020e0637 */
[--C-:B------:R-:W-:Y:S01]  /*4db0*/  SHF.R.U32.HI R53, RZ, 0x10, R41.reuse ;  /* 0x00000010ff357819 */ /* 0x100fe20000011629 */
[----:B------:R-:W4:Y:S01]  /*4dc0*/  LDC.U8 R63, c[0x3][R63] ;  /* 0x00c000003f3f7b82 */ /* 0x000f220000000000 */
[----:B------:R-:W-:Y:S01]  /*4dd0*/  IADD3 R79, P4, -R79, R36, RZ ;  /* 0x000000244f4f7210 */ /* 0x000fe20007f9e1ff */
[----:B------:R-:W-:Y:S01]  /*4de0*/  IMAD.X R48, R105, 0x1, R46, P0 ;  /* 0x0000000169307824 */ /* 0x000fe200000e062e */
[----:B0-----:R-:W-:Y:S01]  /*4df0*/  SHF.R.U32.HI R52, RZ, 0x18, R41 ;  /* 0x00000018ff347819 */ /* 0x001fe20000011629 */
[----:B------:R-:W-:Y:S01]  /*4e00*/  IMAD R73, R72, 0x608f8, RZ ;  /* 0x000608f848497824 */ /* 0x000fe200078e02ff */
[----:B------:R-:W-:Y:S01]  /*4e10*/  LOP3.LUT R53, R53, 0xff, RZ, 0xc0, !PT ;  /* 0x000000ff35357812 */ /* 0x000fe200078ec0ff */
[----:B------:R-:W-:Y:S01]  /*4e20*/  IMAD.X R105, R46, 0x1, ~R105, P4 ;  /* 0x000000012e697824 */ /* 0x000fe200020e0e69 */
[CC--:B-1----:R-:W-:Y:S01]  /*4e30*/  IADD3 R71, P0, R47.reuse, R40.reuse, RZ ;  /* 0x000000282f477210 */ /* 0x0c2fe20007f1e0ff */
[----:B------:R0:W1:Y:S01]  /*4e40*/  LDC.U8 R46, c[0x3][R74] ;  /* 0x00c000004a2e7b82 */ /* 0x0000620000000000 */
[----:B------:R-:W-:Y:S01]  /*4e50*/  IADD3 R47, P2, -R47, R40, RZ ;  /* 0x000000282f2f7210 */ /* 0x000fe20007f5e1ff */
[----:B------:R-:W-:Y:S01]  /*4e60*/  IMAD R76, R105, -0xa508, RZ ;  /* 0xffff5af8694c7824 */ /* 0x000fe200078e02ff */
[----:B------:R-:W-:Y:S01]  /*4e70*/  IADD3 R103, P6, -R59, R68, RZ ;  /* 0x000000443b677210 */ /* 0x000fe20007fde1ff */
[----:B------:R-:W-:Y:S01]  /*4e80*/  IMAD.X R36, R48, 0x1, R69, P0 ;  /* 0x0000000130247824 */ /* 0x000fe200000e0645 */
[----:B------:R-:W-:Y:S01]  /*4e90*/  LOP3.LUT R68, R43, 0xff, RZ, 0xc0, !PT ;  /* 0x000000ff2b447812 */ /* 0x000fe200078ec0ff */
[----:B------:R-:W-:Y:S01]  /*4ea0*/  IMAD.X R69, R69, 0x1, ~R48, P2 ;  /* 0x0000000145457824 */ /* 0x000fe200010e0e30 */
[----:B------:R-:W-:Y:S01]  /*4eb0*/  IADD3 R114, P2, R56, R61, RZ ;  /* 0x0000003d38727210 */ /* 0x000fe20007f5e0ff */
[----:B------:R-:W1:Y:S01]  /*4ec0*/  LDC.U8 R52, c[0x3][R52] ;  /* 0x00c0000034347b82 */ /* 0x000e620000000000 */
[----:B------:R-:W-:Y:S01]  /*4ed0*/  IMAD.WIDE.U32 R48, R79, -0xa508, RZ ;  /* 0xffff5af84f307825 */ /* 0x000fe200078e00ff */
[----:B------:R-:W-:-:S03]  /*4ee0*/  IADD3.X R90, R55, -0x1, RZ, P6, !PT ;  /* 0xffffffff375a7810 */ /* 0x000fc600037fe4ff */
[----:B------:R-:W-:Y:S01]  /*4ef0*/  IMAD.WIDE.U32 R40, R65, -0x48900, RZ ;  /* 0xfffb770041287825 */ /* 0x000fe200078e00ff */
[----:B---3--:R-:W-:Y:S02]  /*4f00*/  LOP3.LUT R62, R62, 0xff, RZ, 0xc0, !PT ;  /* 0x000000ff3e3e7812 */ /* 0x008fe400078ec0ff */
[----:B------:R-:W3:Y:S01]  /*4f10*/  LDC.U8 R53, c[0x3][R53] ;  /* 0x00c0000035357b82 */ /* 0x000ee20000000000 */
[----:B------:R-:W-:Y:S01]  /*4f20*/  IMAD.IADD R73, R51, 0x1, R73 ;  /* 0x0000000133497824 */ /* 0x000fe200078e0249 */
[----:B------:R-:W-:Y:S01]  /*4f30*/  IADD3 R76, R49, -R79, R76 ;  /* 0x8000004f314c7210 */ /* 0x000fe20007ffe04c */
[----:B------:R-:W-:Y:S01]  /*4f40*/  IMAD.SHL.U32 R49, R62, 0x100, RZ ;  /* 0x000001003e317824 */ /* 0x000fe200078e00ff */
[----:B------:R-:W-:Y:S01]  /*4f50*/  IADD3 R109, P4, P5, -R48, R40, R50 ;  /* 0x00000028306d7210 */ /* 0x000fe20007d9e132 */
[----:B------:R-:W-:Y:S01]  /*4f60*/  IMAD R112, R90, -0x189c8, RZ ;  /* 0xfffe76385a707824 */ /* 0x000fe200078e02ff */
[----:B------:R-:W-:Y:S02]  /*4f70*/  IADD3 R51, R41, -R65, R75 ;  /* 0x8000004129337210 */ /* 0x000fe40007ffe04b */
[----:B--2---:R-:W-:Y:S01]  /*4f80*/  LOP3.LUT R59, R49, 0xffff00ff, R42, 0xf8, !PT ;  /* 0xffff00ff313b7812 */ /* 0x004fe200078ef82a */
[----:B------:R-:W2:Y:S01]  /*4f90*/  LDC.U8 R68, c[0x3][R68] ;  /* 0x00c0000044447b82 */ /* 0x000ea20000000000 */
[----:B0-----:R-:W-:-:S02]  /*4fa0*/  IADD3.X R74, ~R76, R51, R73, P4, P5 ;  /* 0x000000334c4a7210 */ /* 0x001fc400027ea549 */
[----:B------:R-:W-:Y:S02]  /*4fb0*/  IADD3 R89, P4, P5, -R48, R40, -R50 ;  /* 0x0000002830597210 */ /* 0x000fe40007d9e932 */
[----:B------:R-:W-:Y:S01]  /*4fc0*/  IADD3 R41, P0, -R56, R61, RZ ;  /* 0x0000003d38297210 */ /* 0x000fe20007f1e1ff */
[----:B----4-:R-:W-:Y:S01]  /*4fd0*/  IMAD.WIDE.U32 R48, R67, 0x1000000, RZ ;  /* 0x0100000043307825 */ /* 0x010fe200078e00ff */
[----:B------:R-:W-:Y:S02]  /*4fe0*/  SHF.R.U32.HI R67, RZ, 0x10, R43 ;  /* 0x00000010ff437819 */ /* 0x000fe4000001162b */
[----:B------:R-:W-:Y:S01]  /*4ff0*/  IADD3.X R76, ~R76, R51, ~R73, P4, P5 ;  /* 0x000000334c4c7210 */ /* 0x000fe200027ead49 */
[----:B------:R-:W-:Y:S01]  /*5000*/  IMAD.X R73, RZ, RZ, RZ, P1 ;  /* 0x000000ffff497224 */ /* 0x000fe200008e06ff */
[----:B------:R-:W-:Y:S02]  /*5010*/  LOP3.LUT R67, R67, 0xff, RZ, 0xc0, !PT ;  /* 0x000000ff43437812 */ /* 0x000fe400078ec0ff */
[----:B------:R-:W-:Y:S01]  /*5020*/  SHF.L.U64.HI R61, R62, 0x8, RZ ;  /* 0x000000083e3d7819 */ /* 0x000fe200000102ff */
[----:B------:R-:W-:Y:S01]  /*5030*/  IMAD.WIDE.U32 R50, R63, 0x10000, RZ ;  /* 0x000100003f327825 */ /* 0x000fe200078e00ff */
[----:B------:R-:W-:-:S02]  /*5040*/  IADD3 R43, P1, R58, R103, RZ ;  /* 0x000000673a2b7210 */ /* 0x000fc40007f3e0ff */
[----:B------:R-:W0:Y:S01]  /*5050*/  LDC.U8 R67, c[0x3][R67] ;  /* 0x00c0000043437b82 */ /* 0x000e220000000000 */
[----:B------:R-:W-:Y:S01]  /*5060*/  IMAD.WIDE.U32 R62, R60, 0x8b18, RZ ;  /* 0x00008b183c3e7825 */ /* 0x000fe200078e00ff */
[----:B------:R-:W-:Y:S02]  /*5070*/  LOP3.LUT R48, R48, R50, R59, 0xfe, !PT ;  /* 0x0000003230307212 */ /* 0x000fe400078efe3b */
[----:B------:R-:W-:Y:S01]  /*5080*/  LOP3.LUT R40, R49, R51, R61, 0xfe, !PT ;  /* 0x0000003331287212 */ /* 0x000fe200078efe3d */
[----:B------:R-:W-:Y:S01]  /*5090*/  IMAD.WIDE.U32 R58, R34, -0x53b50, RZ ;  /* 0xfffac4b0223a7825 */ /* 0x000fe200078e00ff */
[CC--:B------:R-:W-:Y:S02]  /*50a0*/  IADD3 R42, P4, R99.reuse, R48.reuse, RZ ;  /* 0x00000030632a7210 */ /* 0x0c0fe40007f9e0ff */
[----:B------:R-:W-:Y:S01]  /*50b0*/  IADD3 R99, P5, -R99, R48, RZ ;  /* 0x0000003063637210 */ /* 0x000fe20007fbe1ff */
[----:B-1----:R-:W-:Y:S01]  /*50c0*/  IMAD.SHL.U32 R50, R46, 0x100, RZ ;  /* 0x000001002e327824 */ /* 0x002fe200078e00ff */
[----:B------:R-:W-:Y:S01]  /*50d0*/  IADD3 R48, P6, R103, R60, RZ ;  /* 0x0000003c67307210 */ /* 0x000fe20007fde0ff */
[----:B------:R-:W-:Y:S01]  /*50e0*/  IMAD.X R56, RZ, RZ, R40, P4 ;  /* 0x000000ffff387224 */ /* 0x000fe200020e0628 */
[----:B------:R-:W-:Y:S01]  /*50f0*/  IADD3 R113, P4, -R7, R42, RZ ;  /* 0x0000002a07717210 */ /* 0x000fe20007f9e1ff */
[----:B------:R-:W-:Y:S01]  /*5100*/  IMAD.WIDE.U32 R60, R30, -0x3a0, RZ ;  /* 0xfffffc601e3c7825 */ /* 0x000fe200078e00ff */
[----:B------:R-:W-:-:S02]  /*5110*/  IADD3 R110, R59, -R34, R87 ;  /* 0x800000223b6e7210 */ /* 0x000fc40007ffe057 */
[----:B------:R-:W-:Y:S01]  /*5120*/  IADD3.X R100, R40, -0x1, RZ, P5, !PT ;  /* 0xffffffff28647810 */ /* 0x000fe20002ffe4ff */
[----:B------:R-:W-:Y:S01]  /*5130*/  IMAD.X R49, R90, 0x1, R45, P6 ;  /* 0x000000015a317824 */ /* 0x000fe200030e062d */
[----:B------:R-:W-:Y:S01]  /*5140*/  LOP3.LUT R78, R50, R78, R39, 0xfe, !PT ;  /* 0x0000004e324e7212 */ /* 0x000fe200078efe27 */
[----:B------:R-:W-:Y:S01]  /*5150*/  IMAD.SHL.U32 R81, R52, 0x1000000, RZ ;  /* 0x0100000034517824 */ /* 0x000fe200078e00ff */
[----:B------:R-:W-:Y:S01]  /*5160*/  IADD3 R101, R61, -R30, R101 ;  /* 0x8000001e3d657210 */ /* 0x000fe20007ffe065 */
[----:B------:R-:W-:Y:S02]  /*5170*/  IMAD R45, R45, 0x8b18, RZ ;  /* 0x00008b182d2d7824 */ /* 0x000fe400078e02ff */
[----:B---3--:R-:W-:Y:S02]  /*5180*/  IMAD.U32 R98, R53, 0x10000, RZ ;  /* 0x0001000035627824 */ /* 0x008fe400078e00ff */
[----:B------:R-:W-:-:S03]  /*5190*/  IMAD.WIDE.U32 R52, R48, -0xfeb0, RZ ;  /* 0xffff015030347825 */ /* 0x000fc600078e00ff */
[----:B------:R-:W-:Y:S01]  /*51a0*/  LOP3.LUT R98, R81, R98, R78, 0xfe, !PT ;  /* 0x0000006251627212 */ /* 0x000fe200078efe4e */
[----:B------:R-:W-:Y:S02]  /*51b0*/  IMAD R59, R49, -0xfeb0, RZ ;  /* 0xffff0150313b7824 */ /* 0x000fe400078e02ff */
[----:B------:R-:W-:Y:S01]  /*51c0*/  IMAD.X R46, R66, 0x1, R90, P1 ;  /* 0x00000001422e7824 */ /* 0x000fe200008e065a */
[----:B------:R-:W-:Y:S01]  /*51d0*/  IADD3 R85, P1, P6, R58, R62, -R38 ;  /* 0x0000003e3a557210 */ /* 0x000fe20007e3e826 */
[----:B------:R-:W-:Y:S01]  /*51e0*/  IMAD.X R117, R56, 0x1, ~R73, P4 ;  /* 0x0000000138757824 */ /* 0x000fe200020e0e49 */
[----:B------:R-:W-:Y:S01]  /*51f0*/  IADD3 R75, P5, P4, R60, -R38, -R62 ;  /* 0x800000263c4b7210 */ /* 0x000fe20007cbe83e */
[----:B------:R-:W-:Y:S01]  /*5200*/  IMAD.IADD R88, R63, 0x1, R45 ;  /* 0x000000013f587824 */ /* 0x000fe200078e022d */
[----:B------:R-:W-:Y:S01]  /*5210*/  IADD3 R66, R53, -R48, R59 ;  /* 0x8000003035427210 */ /* 0x000fe20007ffe03b */
[----:B------:R-:W-:-:S03]  /*5220*/  IMAD.WIDE.U32 R50, R83, -0x33968, RZ ;  /* 0xfffcc69853327825 */ /* 0x000fc600078e00ff */
[----:B------:R-:W-:Y:S01]  /*5230*/  IADD3.X R87, R110, R88, ~R57, P1, P6 ;  /* 0x000000586e577210 */ /* 0x000fe20000fecc39 */
[----:B------:R-:W-:Y:S01]  /*5240*/  IMAD.WIDE.U32 R38, R103, -0x189c8, RZ ;  /* 0xfffe763867267825 */ /* 0x000fe200078e00ff */
[----:B------:R-:W-:Y:S02]  /*5250*/  IADD3 R45, P1, R50, R52, RZ ;  /* 0x00000034322d7210 */ /* 0x000fe40007f3e0ff */
[----:B------:R-:W-:Y:S01]  /*5260*/  IADD3.X R57, R101, ~R57, ~R88, P5, P4 ;  /* 0x8000003965397210 */ /* 0x000fe20002fe8c58 */
[----:B------:R-:W-:Y:S01]  /*5270*/  IMAD R53, R93, -0x33968, RZ ;  /* 0xfffcc6985d357824 */ /* 0x000fe200078e02ff */
[----:B------:R-:W-:Y:S01]  /*5280*/  IADD3 R112, R39, -R103, R112 ;  /* 0x8000006727707210 */ /* 0x000fe20007ffe070 */
[----:B------:R-:W-:Y:S01]  /*5290*/  IMAD.SHL.U32 R52, R80, 0x100, RZ ;  /* 0x0000010050347824 */ /* 0x000fe200078e00ff */
[----:B------:R-:W-:Y:S01]  /*52a0*/  IADD3 R111, P6, R62, R38, RZ ;  /* 0x000000263e6f7210 */ /* 0x000fe20007fde0ff */
[----:B------:R-:W-:Y:S01]  /*52b0*/  IMAD.WIDE.U32 R80, R99, -0xdd30, RZ ;  /* 0xffff22d063507825 */ /* 0x000fe200078e00ff */
[----:B------:R-:W-:-:S02]  /*52c0*/  IADD3 R39, R51, -R83, R53 ;  /* 0x8000005333277210 */ /* 0x000fc40007ffe035 */
[----:B--2---:R-:W-:Y:S01]  /*52d0*/  LOP3.LUT R68, R52, R68, R55, 0xfe, !PT ;  /* 0x0000004434447212 */ /* 0x004fe200078efe37 */
[----:B------:R-:W-:Y:S01]  /*52e0*/  IMAD R59, R100, -0xdd30, RZ ;  /* 0xffff22d0643b7824 */ /* 0x000fe200078e02ff */
[----:B------:R-:W-:Y:S01]  /*52f0*/  IADD3 R91, P4, P5, -R80, R38, -R50 ;  /* 0x00000026505b7210 */ /* 0x000fe20007d9e932 */
[----:B------:R-:W-:Y:S01]  /*5300*/  IMAD.X R55, R66, 0x1, R39, P1 ;  /* 0x0000000142377824 */ /* 0x000fe200008e0627 */
[----:B------:R-:W-:Y:S01]  /*5310*/  IADD3 R52, P1, R113, R65, RZ ;  /* 0x0000004171347210 */ /* 0x000fe20007f3e0ff */
[----:B------:R-:W-:Y:S01]  /*5320*/  IMAD.X R88, R112, 0x1, R88, P6 ;  /* 0x0000000170587824 */ /* 0x000fe200030e0658 */
[----:B------:R-:W-:Y:S01]  /*5330*/  IADD3 R59, R81, -R99, R59 ;  /* 0x80000063513b7210 */ /* 0x000fe20007ffe03b */
[----:B0-----:R-:W-:Y:S02]  /*5340*/  IMAD.U32 R53, R67, 0x10000, RZ ;  /* 0x0001000043357824 */ /* 0x001fe400078e00ff */
[----:B------:R-:W-:Y:S01]  /*5350*/  IMAD.X R38, R117, 0x1, R64, P1 ;  /* 0x0000000175267824 */ /* 0x000fe200008e0640 */
[----:B------:R-:W-:Y:S01]  /*5360*/  IADD3.X R112, ~R59, R112, ~R39, P4, P5 ;  /* 0x000000703b707210 */ /* 0x000fe200027ead27 */
[----:B------:R-:W-:Y:S01]  /*5370*/  IMAD.WIDE.U32 R66, R113, 0x2bcb4, RZ ;  /* 0x0002bcb471427825 */ /* 0x000fe200078e00ff */
[----:B------:R-:W-:-:S02]  /*5380*/  LOP3.LUT R53, R86, R53, R68, 0xfe, !PT ;  /* 0x0000003556357212 */ /* 0x000fc400078efe44 */
[----:B------:R-:W-:Y:S01]  /*5390*/  IADD3 R70, P1, R79, R70, RZ ;  /* 0x000000464f467210 */ /* 0x000fe20007f3e0ff */
[----:B------:R-:W-:-:S04]  /*53a0*/  IMAD.WIDE.U32 R50, R52, -0x1cc4c, RZ ;  /* 0xfffe33b434327825 */ /* 0x000fc800078e00ff */
[----:B------:R-:W-:Y:S01]  /*53b0*/  IMAD R39, R38, -0x1cc4c, RZ ;  /* 0xfffe33b426277824 */ /* 0x000fe200078e02ff */
[----:B------:R-:W-:Y:S01]  /*53c0*/  IADD3 R68, P4, P5, -R50, R109, R66 ;  /* 0x0000006d32447210 */ /* 0x000fe20007d9e142 */
[----:B------:R-:W-:Y:S02]  /*53d0*/  IMAD R61, R117, 0x2bcb4, RZ ;  /* 0x0002bcb4753d7824 */ /* 0x000fe400078e02ff */
[----:B------:R-:W-:Y:S01]  /*53e0*/  IMAD.WIDE.U32 R78, R79, 0x2bcb4, RZ ;  /* 0x0002bcb44f4e7825 */ /* 0x000fe200078e00ff */
[----:B------:R-:W-:-:S03]  /*53f0*/  IADD3 R51, R51, -R52, R39 ;  /* 0x8000003433337210 */ /* 0x000fc60007ffe027 */
[----:B------:R-:W-:Y:S02]  /*5400*/  IMAD.IADD R61, R67, 0x1, R61 ;  /* 0x00000001433d7824 */ /* 0x000fe400078e023d */
[----:B------:R-:W-:-:S03]  /*5410*/  IMAD.WIDE.U32 R64, R113, -0xa508, RZ ;  /* 0xffff5af871407825 */ /* 0x000fc600078e00ff */
[----:B------:R-:W-:Y:S01]  /*5420*/  IADD3.X R51, ~R51, R74, R61, P4, P5 ;  /* 0x0000004a33337210 */ /* 0x000fe200027ea53d */
[----:B------:R-:W-:Y:S01]  /*5430*/  IMAD R117, R117, -0xa508, RZ ;  /* 0xffff5af875757824 */ /* 0x000fe200078e02ff */
[----:B------:R-:W-:Y:S01]  /*5440*/  IADD3 R86, P4, P5, R44, R80, -R111 ;  /* 0x000000502c567210 */ /* 0x000fe20007d9e86f */
[----:B------:R-:W-:-:S03]  /*5450*/  IMAD.WIDE.U32 R62, R103, -0xdd30, RZ ;  /* 0xffff22d0673e7825 */ /* 0x000fc600078e00ff */
[----:B------:R-:W-:Y:S01]  /*5460*/  IADD3 R113, R65, -R113, R117 ;  /* 0x8000007141717210 */ /* 0x000fe20007ffe075 */
[----:B------:R-:W-:Y:S01]  /*5470*/  IMAD R90, R90, -0xdd30, RZ ;  /* 0xffff22d05a5a7824 */ /* 0x000fe200078e02ff */
[----:B------:R-:W-:Y:S01]  /*5480*/  IADD3.X R74, R107, R59, ~R88, P4, P5 ;  /* 0x0000003b6b4a7210 */ /* 0x000fe200027eac58 */
[C---:B------:R-:W-:Y:S01]  /*5490*/  IMAD.X R50, R105.reuse, 0x1, R72, P1 ;  /* 0x0000000169327824 */ /* 0x040fe200008e0648 */
[----:B------:R-:W-:Y:S01]  /*54a0*/  IADD3 R39, P1, R78, R64, RZ ;  /* 0x000000404e277210 */ /* 0x000fe20007f3e0ff */
[----:B------:R-:W-:Y:S01]  /*54b0*/  IMAD R78, R105, 0x2bcb4, RZ ;  /* 0x0002bcb4694e7824 */ /* 0x000fe200078e02ff */
[----:B------:R-:W-:Y:S01]  /*54c0*/  IADD3 R103, R63, -R103, R90 ;  /* 0x800000673f677210 */ /* 0x000fe20007ffe05a */
[----:B------:R-:W-:Y:S01]  /*54d0*/  IMAD.WIDE.U32 R64, R70, 0x563f0, RZ ;  /* 0x000563f046407825 */ /* 0x000fe200078e00ff */
[----:B------:R-:W-:Y:S02]  /*54e0*/  IADD3 R111, P4, P6, -R44, R111, R80 ;  /* 0x0000006f2c6f7210 */ /* 0x000fe40007e9e150 */
[----:B------:R-:W-:Y:S01]  /*54f0*/  IADD3.X R72, R113, R79, R78, P1, !PT ;  /* 0x0000004f71487210 */ /* 0x000fe20000ffe44e */
[----:B------:R-:W-:Y:S01]  /*5500*/  IMAD.WIDE.U32 R108, R99, -0x189c8, RZ ;  /* 0xfffe7638636c7825 */ /* 0x000fe200078e00ff */
[----:B------:R-:W-:-:S02]  /*5510*/  IADD3 R44, P1, P5, R64, R89, -R66 ;  /* 0x00000059402c7210 */ /* 0x000fc40007d3e842 */
[----:B------:R-:W-:Y:S01]  /*5520*/  IADD3.X R107, ~R107, R88, R59, P4, P6 ;  /* 0x000000586b6b7210 */ /* 0x000fe200027ec53b */
[----:B------:R-:W-:Y:S01]  /*5530*/  IMAD R63, R50, 0x563f0, RZ ;  /* 0x000563f0323f7824 */ /* 0x000fe200078e02ff */
[----:B------:R-:W-:Y:S01]  /*5540*/  IADD3 R89, P4, R62, R108, RZ ;  /* 0x0000006c3e597210 */ /* 0x000fe20007f9e0ff */
[----:B------:R-:W-:Y:S01]  /*5550*/  IMAD R108, R100, -0x189c8, RZ ;  /* 0xfffe7638646c7824 */ /* 0x000fe200078e02ff */
[----:B------:R-:W-:Y:S01]  /*5560*/  IADD3 R113, P6, R115, R96, RZ ;  /* 0x0000006073717210 */ /* 0x000fe20007fde0ff */
[----:B------:R-:W-:Y:S02]  /*5570*/  IMAD.IADD R63, R65, 0x1, R63 ;  /* 0x00000001413f7824 */ /* 0x000fe400078e023f */
[----:B------:R-:W-:Y:S01]  /*5580*/  IMAD R49, R49, -0x41698, RZ ;  /* 0xfffbe96831317824 */ /* 0x000fe200078e02ff */
[-C--:B------:R-:W-:Y:S01]  /*5590*/  IADD3 R108, R109, -R99.reuse, R108 ;  /* 0x800000636d6c7210 */ /* 0x080fe20007ffe06c */
[----:B------:R-:W-:Y:S01]  /*55a0*/  IMAD.X R104, RZ, RZ, RZ, P6 ;  /* 0x000000ffff687224 */ /* 0x000fe200030e06ff */
[----:B------:R-:W-:Y:S01]  /*55b0*/  IADD3.X R76, R63, R76, ~R61, P1, P5 ;  /* 0x0000004c3f4c7210 */ /* 0x000fe20000feac3d */
[----:B------:R-:W-:Y:S01]  /*55c0*/  IMAD R38, R38, 0x563f0, RZ ;  /* 0x000563f026267824 */ /* 0x000fe200078e02ff */
[----:B------:R-:W-:Y:S01]  /*55d0*/  IADD3 R79, P5, R82, R99, RZ ;  /* 0x00000063524f7210 */ /* 0x000fe20007fbe0ff */
[----:B------:R-:W-:Y:S01]  /*55e0*/  IMAD.X R108, R108, 0x1, R103, P4 ;  /* 0x000000016c6c7824 */ /* 0x000fe200020e0667 */
[----:B------:R-:W-:Y:S01]  /*55f0*/  IADD3 R81, P1, R99, R83, RZ ;  /* 0x0000005363517210 */ /* 0x000fe20007f3e0ff */
[----:B------:R-:W-:Y:S01]  /*5600*/  IMAD.X R99, RZ, RZ, RZ, P2 ;  /* 0x000000ffff637224 */ /* 0x000fe200010e06ff */
[----:B------:R-:W-:Y:S01]  /*5610*/  IADD3 R83, P2, -R113, R114, RZ ;  /* 0x0000007271537210 */ /* 0x000fe20007f5e1ff */
[----:B------:R-:W-:Y:S01]  /*5620*/  IMAD R103, R46, 0x1c410, RZ ;  /* 0x0001c4102e677824 */ /* 0x000fe200078e02ff */
[----:B------:R-:W-:Y:S01]  /*5630*/  IADD3 R102, P6, R35, R18, RZ ;  /* 0x0000001223667210 */ /* 0x000fe20007fde0ff */
[----:B------:R-:W-:Y:S01]  /*5640*/  IMAD.X R78, R100, 0x1, R93, P1 ;  /* 0x00000001644e7824 */ /* 0x000fe200008e065d */
[----:B------:R-:W-:Y:S01]  /*5650*/  IADD3 R61, P1, R28, R31, RZ ;  /* 0x0000001f1c3d7210 */ /* 0x000fe20007f3e0ff */
[----:B------:R-:W-:Y:S01]  /*5660*/  IMAD.X R80, R99, 0x1, ~R104, P2 ;  /* 0x0000000163507824 */ /* 0x000fe200010e0e68 */
[----:B------:R-:W-:Y:S01]  /*5670*/  IADD3 R106, P2, R97, R98, RZ ;  /* 0x00000062616a7210 */ /* 0x000fe20007f5e0ff */
[----:B------:R-:W-:-:S04]  /*5680*/  IMAD.WIDE.U32 R62, R81, -0x41698, RZ ;  /* 0xfffbe968513e7825 */ /* 0x000fc800078e00ff */
[----:B------:R-:W-:Y:S01]  /*5690*/  IMAD.X R109, RZ, RZ, RZ, P6 ;  /* 0x000000ffff6d7224 */ /* 0x000fe200030e06ff */
[----:B------:R-:W-:Y:S01]  /*56a0*/  IADD3 R59, P6, R26, R53, RZ ;  /* 0x000000351a3b7210 */ /* 0x000fe20007fde0ff */
[----:B------:R-:W-:Y:S02]  /*56b0*/  IMAD R117, R78, -0x41698, RZ ;  /* 0xfffbe9684e757824 */ /* 0x000fe400078e02ff */
[----:B------:R-:W-:Y:S01]  /*56c0*/  IMAD.X R105, RZ, RZ, RZ, P2 ;  /* 0x000000ffff697224 */ /* 0x000fe200010e06ff */
[----:B------:R-:W-:Y:S01]  /*56d0*/  IADD3 R82, P2, R91, R62, RZ ;  /* 0x0000003e5b527210 */ /* 0x000fe20007f5e0ff */
[----:B------:R-:W-:Y:S01]  /*56e0*/  IMAD.X R118, RZ, RZ, RZ, P1 ;  /* 0x000000ffff767224 */ /* 0x000fe200008e06ff */
[-C--:B------:R-:W-:Y:S01]  /*56f0*/  IADD3 R91, P1, -R61, R106.reuse, RZ ;  /* 0x0000006a3d5b7210 */ /* 0x080fe20007f3e1ff */
[----:B------:R-:W-:Y:S01]  /*5700*/  IMAD.X R116, RZ, RZ, RZ, P6 ;  /* 0x000000ffff747224 */ /* 0x000fe200030e06ff */
[----:B------:R-:W-:Y:S01]  /*5710*/  IADD3 R88, P6, -R102, R59, RZ ;  /* 0x0000003b66587210 */ /* 0x000fe20007fde1ff */
[----:B------:R-:W-:Y:S01]  /*5720*/  IMAD R65, R80, 0x608f8, RZ ;  /* 0x000608f850417824 */ /* 0x000fe200078e02ff */
[----:B------:R-:W-:Y:S01]  /*5730*/  IADD3 R117, R63, -R81, R117 ;  /* 0x800000513f757210 */ /* 0x000fe20007ffe075 */
[----:B------:R-:W-:Y:S01]  /*5740*/  IMAD.WIDE.U32 R62, R83, 0x608f8, RZ ;  /* 0x000608f8533e7825 */ /* 0x000fe200078e00ff */
[----:B------:R-:W-:-:S03]  /*5750*/  IADD3 R106, P4, R61, R106, RZ ;  /* 0x0000006a3d6a7210 */ /* 0x000fc60007f9e0ff */
[----:B------:R-:W-:Y:S02]  /*5760*/  IMAD.X R90, R105, 0x1, ~R118, P1 ;  /* 0x00000001695a7824 */ /* 0x000fe400008e0e76 */
[----:B------:R-:W-:Y:S02]  /*5770*/  IMAD.X R93, R116, 0x1, ~R109, P6 ;  /* 0x00000001745d7824 */ /* 0x000fe400030e0e6d */
[----:B------:R-:W-:Y:S02]  /*5780*/  IMAD.IADD R94, R63, 0x1, R65 ;  /* 0x000000013f5e7824 */ /* 0x000fe400078e0241 */
[----:B------:R-:W-:Y:S02]  /*5790*/  IMAD R63, R90, -0x48900, RZ ;  /* 0xfffb77005a3f7824 */ /* 0x000fe400078e02ff */
[----:B------:R-:W-:-:S04]  /*57a0*/  IMAD.WIDE.U32 R64, R91, -0x48900, RZ ;  /* 0xfffb77005b407825 */ /* 0x000fc800078e00ff */
[----:B------:R-:W-:Y:S01]  /*57b0*/  IMAD R119, R93, -0xa508, RZ ;  /* 0xffff5af85d777824 */ /* 0x000fe200078e02ff */
[----:B------:R-:W-:Y:S01]  /*57c0*/  IADD3 R63, R65, -R91, R63 ;  /* 0x8000005b413f7210 */ /* 0x000fe20007ffe03f */
[----:B------:R-:W-:-:S04]  /*57d0*/  IMAD.WIDE.U32 R66, R88, -0xa508, RZ ;  /* 0xffff5af858427825 */ /* 0x000fc800078e00ff */
[----:B------:R-:W-:Y:S01]  /*57e0*/  IMAD.X R112, R112, 0x1, R117, P2 ;  /* 0x0000000170707824 */ /* 0x000fe200010e0675 */
[----:B------:R-:W-:Y:S01]  /*57f0*/  IADD3 R65, R67, -R88, R119 ;  /* 0x8000005843417210 */ /* 0x000fe20007ffe077 */
[----:B------:R-:W-:Y:S01]  /*5800*/  IMAD.X R100, R95, 0x1, R100, P5 ;  /* 0x000000015f647824 */ /* 0x000fe200028e0664 */
[-C--:B------:R-:W-:Y:S01]  /*5810*/  IADD3 R67, P1, P6, -R66, R64.reuse, R62 ;  /* 0x0000004042437210 */ /* 0x080fe20007e3e13e */
[----:B------:R-:W-:Y:S01]  /*5820*/  IMAD.X R105, R118, 0x1, R105, P4 ;  /* 0x0000000176697824 */ /* 0x000fe200020e0669 */
[----:B------:R-:W-:Y:S01]  /*5830*/  IADD3 R102, P5, R102, R59, RZ ;  /* 0x0000003b66667210 */ /* 0x000fe20007fbe0ff */
[----:B------:R-:W-:Y:S01]  /*5840*/  IMAD R95, R80, -0x48900, RZ ;  /* 0xfffb7700505f7824 */ /* 0x000fe200078e02ff */
[-C--:B------:R-:W-:Y:S01]  /*5850*/  IADD3.X R92, ~R65, R63.reuse, R94, P1, P6 ;  /* 0x0000003f415c7210 */ /* 0x080fe20000fec55e */
[----:B------:R-:W-:Y:S01]  /*5860*/  IMAD R78, R78, -0xfeb0, RZ ;  /* 0xffff01504e4e7824 */ /* 0x000fe200078e02ff */
[----:B------:R-:W-:Y:S01]  /*5870*/  IADD3 R66, P1, P6, -R66, R64, -R62 ;  /* 0x0000004042427210 */ /* 0x000fe20007e3e93e */
[----:B------:R-:W-:Y:S01]  /*5880*/  IMAD.X R116, R109, 0x1, R116, P5 ;  /* 0x000000016d747824 */ /* 0x000fe200028e0674 */
[----:B------:R-:W-:Y:S01]  /*5890*/  IADD3 R97, P5, -R97, R98, RZ ;  /* 0x0000006261617210 */ /* 0x000fe20007fbe1ff */
[----:B------:R-:W-:Y:S01]  /*58a0*/  IMAD R119, R50, -0x1cc4c, RZ ;  /* 0xfffe33b432777824 */ /* 0x000fe200078e02ff */
[----:B------:R-:W-:Y:S01]  /*58b0*/  IADD3.X R94, ~R65, R63, ~R94, P1, P6 ;  /* 0x0000003f415e7210 */ /* 0x000fe20000fecd5e */
[----:B------:R-:W-:Y:S01]  /*58c0*/  IMAD.WIDE.U32 R62, R83, -0x48900, RZ ;  /* 0xfffb7700533e7825 */ /* 0x000fe200078e00ff */
[----:B------:R-:W-:-:S02]  /*58d0*/  IADD3 R113, P6, R113, R114, RZ ;  /* 0x0000007271717210 */ /* 0x000fc40007fde0ff */
[----:B------:R-:W-:Y:S01]  /*58e0*/  IADD3 R96, P1, -R115, R96, RZ ;  /* 0x0000006073607210 */ /* 0x000fe20007f3e1ff */
[----:B------:R-:W-:Y:S01]  /*58f0*/  IMAD.WIDE.U32 R64, R91, 0x608f8, RZ ;  /* 0x000608f85b407825 */ /* 0x000fe200078e00ff */
[----:B------:R-:W-:Y:S02]  /*5900*/  IADD3 R63, R63, -R83, R95 ;  /* 0x800000533f3f7210 */ /* 0x000fe40007ffe05f */
[----:B------:R-:W-:Y:S01]  /*5910*/  SHF.R.U32.HI R118, RZ, 0x18, R37 ;  /* 0x00000018ff767819 */ /* 0x000fe20000011625 */
[----:B------:R-:W-:Y:S01]  /*5920*/  IMAD.X R99, R104, 0x1, R99, P6 ;  /* 0x0000000168637824 */ /* 0x000fe200030e0663 */
[----:B------:R-:W-:Y:S01]  /*5930*/  IADD3 R111, P2, P6, R58, R111, -R60 ;  /* 0x0000006f3a6f7210 */ /* 0x000fe20007e5e83c */
[----:B------:R-:W-:-:S03]  /*5940*/  IMAD.WIDE.U32 R58, R43, 0x1c410, RZ ;  /* 0x0001c4102b3a7825 */ /* 0x000fc600078e00ff */
[----:B------:R-:W-:Y:S01]  /*5950*/  IADD3.X R110, R110, R107, ~R101, P2, P6 ;  /* 0x0000006b6e6e7210 */ /* 0x000fe200017ecc65 */
[----:B------:R-:W-:Y:S01]  /*5960*/  IMAD.WIDE.U32 R60, R79, -0x192c8, RZ ;  /* 0xfffe6d384f3c7825 */ /* 0x000fe200078e00ff */
[----:B------:R-:W-:-:S03]  /*5970*/  IADD3 R101, P2, P4, -R11, R89, -R84 ;  /* 0x000000590b657210 */ /* 0x000fc60007c5e954 */
[----:B------:R-:W-:Y:S01]  /*5980*/  IMAD R104, R100, -0x192c8, RZ ;  /* 0xfffe6d3864687824 */ /* 0x000fe200078e02ff */
[----:B------:R-:W-:Y:S01]  /*5990*/  IADD3.X R98, ~R6, R108, ~R23, P2, P4 ;  /* 0x0000006c06627210 */ /* 0x000fe200017e8d17 */
[----:B------:R-:W-:Y:S01]  /*59a0*/  IMAD R107, R90, 0x608f8, RZ ;  /* 0x000608f85a6b7824 */ /* 0x000fe200078e02ff */
[----:B------:R-:W-:Y:S01]  /*59b0*/  IADD3 R95, P4, R62, R64, RZ ;  /* 0x000000403e5f7210 */ /* 0x000fe20007f9e0ff */
[----:B------:R-:W-:Y:S01]  /*59c0*/  IMAD.IADD R64, R59, 0x1, R103 ;  /* 0x000000013b407824 */ /* 0x000fe200078e0267 */
[----:B------:R-:W-:Y:S01]  /*59d0*/  IADD3 R103, R61, -R79, R104 ;  /* 0x8000004f3d677210 */ /* 0x000fe20007ffe068 */
[----:B------:R-:W-:Y:S01]  /*59e0*/  IMAD.X R59, RZ, RZ, -0x1, P0 ;  /* 0xffffffffff3b7424 */ /* 0x000fe200000e06ff */
[----:B------:R-:W-:Y:S02]  /*59f0*/  IADD3 R85, P2, P6, R60, R85, -R58 ;  /* 0x000000553c557210 */ /* 0x000fe40007e5e83a */
[----:B------:R-:W-:Y:S01]  /*5a00*/  IADD3.X R65, R63, R65, R107, P4, !PT ;  /* 0x000000413f417210 */ /* 0x000fe200027fe46b */
[----:B------:R-:W-:Y:S01]  /*5a10*/  IMAD.WIDE.U32 R62, R41, -0x33968, RZ ;  /* 0xfffcc698293e7825 */ /* 0x000fe200078e00ff */
[----:B------:R-:W-:-:S02]  /*5a20*/  IADD3.X R87, R103, R87, ~R64, P2, P6 ;  /* 0x0000005767577210 */ /* 0x000fc400017ecc40 */
[----:B------:R-:W-:Y:S01]  /*5a30*/  IADD3 R104, P0, P2, R45, R86, -R60 ;  /* 0x000000562d687210 */ /* 0x000fe20007a1e83c */
[----:B------:R-:W-:Y:S01]  /*5a40*/  IMAD.WIDE.U32 R60, R97, 0x8b18, RZ ;  /* 0x00008b18613c7825 */ /* 0x000fe200078e00ff */
[----:B------:R-:W-:Y:S02]  /*5a50*/  IADD3 R84, P4, R89, R84, RZ ;  /* 0x0000005459547210 */ /* 0x000fe40007f9e0ff */
[----:B------:R-:W-:Y:S01]  /*5a60*/  IADD3.X R103, R55, R74, ~R103, P0, P2 ;  /* 0x0000004a37677210 */ /* 0x000fe200007e4c67 */
[----:B------:R-:W-:Y:S01]  /*5a70*/  IMAD R89, R59, -0x33968, RZ ;  /* 0xfffcc6983b597824 */ /* 0x000fe200078e02ff */
[----:B------:R-:W-:Y:S01]  /*5a80*/  IADD3 R107, P0, R79, R34, RZ ;  /* 0x000000224f6b7210 */ /* 0x000fe20007f1e0ff */
[----:B------:R-:W-:Y:S01]  /*5a90*/  IMAD.X R86, RZ, RZ, -0x1, P5 ;  /* 0xffffffffff567424 */ /* 0x000fe200028e06ff */
[----:B------:R-:W-:Y:S01]  /*5aa0*/  IADD3 R62, P5, R62, R60, RZ ;  /* 0x0000003c3e3e7210 */ /* 0x000fe20007fbe0ff */
[----:B------:R-:W-:Y:S01]  /*5ab0*/  IMAD.X R23, R108, 0x1, R23, P4 ;  /* 0x000000016c177824 */ /* 0x000fe200020e0617 */
[----:B------:R-:W-:Y:S01]  /*5ac0*/  IADD3 R89, R63, -R41, R89 ;  /* 0x800000293f597210 */ /* 0x000fe20007ffe059 */
[----:B------:R-:W-:Y:S01]  /*5ad0*/  IMAD R60, R86, 0x8b18, RZ ;  /* 0x00008b18563c7824 */ /* 0x000fe200078e02ff */
[----:B------:R-:W-:Y:S01]  /*5ae0*/  IADD3 R63, P6, -R35, R18, RZ ;  /* 0x00000012233f7210 */ /* 0x000fe20007fde1ff */
[----:B------:R-:W-:Y:S01]  /*5af0*/  IMAD.WIDE.U32 R34, R81, -0xfeb0, RZ ;  /* 0xffff015051227825 */ /* 0x000fe200078e00ff */
[----:B------:R-:W-:-:S02]  /*5b00*/  IADD3 R28, P4, -R28, R31, RZ ;  /* 0x0000001f1c1c7210 */ /* 0x000fc40007f9e1ff */
[----:B------:R-:W-:Y:S01]  /*5b10*/  IADD3.X R31, R89, R61, R60, P5, !PT ;  /* 0x0000003d591f7210 */ /* 0x000fe20002ffe43c */
[----:B------:R-:W-:Y:S01]  /*5b20*/  IMAD.WIDE.U32 R60, R48, -0x41698, RZ ;  /* 0xfffbe968303c7825 */ /* 0x000fe200078e00ff */
[----:B------:R-:W-:Y:S02]  /*5b30*/  IADD3 R89, P2, -R10, R25, RZ ;  /* 0x000000190a597210 */ /* 0x000fe40007f5e1ff */
[----:B------:R-:W-:Y:S01]  /*5b40*/  IADD3 R78, R35, -R81, R78 ;  /* 0x80000051234e7210 */ /* 0x000fe20007ffe04e */
[----:B------:R-:W-:Y:S01]  /*5b50*/  IMAD.X R74, RZ, RZ, -0x1, P6 ;  /* 0xffffffffff4a7424 */ /* 0x000fe200030e06ff */
[----:B------:R-:W-:Y:S01]  /*5b60*/  IADD3 R11, P5, P6, R20, R84, -R11 ;  /* 0x00000054140b7210 */ /* 0x000fe20007ebe80b */
[----:B------:R-:W-:Y:S01]  /*5b70*/  IMAD.X R108, RZ, RZ, -0x1, P2 ;  /* 0xffffffffff6c7424 */ /* 0x000fe200010e06ff */
[----:B------:R-:W-:Y:S01]  /*5b80*/  IADD3 R60, P2, R60, R34, RZ ;  /* 0x000000223c3c7210 */ /* 0x000fe20007f5e0ff */
[----:B------:R-:W-:Y:S01]  /*5b90*/  IMAD.X R109, R100, 0x1, R21, P0 ;  /* 0x00000001646d7824 */ /* 0x000fe200000e0615 */
[----:B------:R-:W-:Y:S01]  /*5ba0*/  IADD3.X R34, R19, R23, ~R6, P5, P6 ;  /* 0x0000001713227210 */ /* 0x000fe20002fecc06 */
[----:B------:R-:W-:Y:S01]  /*5bb0*/  IMAD R6, R74, -0xb598, RZ ;  /* 0xffff4a684a067824 */ /* 0x000fe200078e02ff */
[----:B------:R-:W-:Y:S01]  /*5bc0*/  IADD3 R61, R61, -R48, R49 ;  /* 0x800000303d3d7210 */ /* 0x000fe20007ffe031 */
[----:B------:R-:W-:Y:S01]  /*5bd0*/  IMAD.WIDE.U32 R48, R63, -0xb598, RZ ;  /* 0xffff4a683f307825 */ /* 0x000fe200078e00ff */
[----:B------:R-:W-:-:S03]  /*5be0*/  IADD3 R101, P0, P5, R27, R101, -R20 ;  /* 0x000000651b657210 */ /* 0x000fc60007d1e814 */
[----:B------:R-:W-:Y:S01]  /*5bf0*/  IMAD.WIDE.U32 R20, R89, 0x34dd8, RZ ;  /* 0x00034dd859147825 */ /* 0x000fe200078e00ff */
[----:B------:R-:W-:Y:S02]  /*5c00*/  IADD3 R49, R49, -R63, R6 ;  /* 0x8000003f31317210 */ /* 0x000fe40007ffe006 */
[----:B------:R-:W-:Y:S01]  /*5c10*/  IADD3.X R98, R54, R98, ~R19, P0, P5 ;  /* 0x0000006236627210 */ /* 0x000fe200007eac13 */
[----:B------:R-:W-:Y:S01]  /*5c20*/  IMAD.X R35, RZ, RZ, -0x1, P1 ;  /* 0xffffffffff237424 */ /* 0x000fe200008e06ff */
[----:B------:R-:W-:Y:S01]  /*5c30*/  IADD3 R48, P6, R48, R20, RZ ;  /* 0x0000001430307210 */ /* 0x000fe20007fde0ff */
[----:B------:R-:W-:Y:S01]  /*5c40*/  IMAD R20, R108, 0x34dd8, RZ ;  /* 0x00034dd86c147824 */ /* 0x000fe200078e02ff */
[----:B------:R-:W-:Y:S01]  /*5c50*/  IADD3 R75, P1, P5, -R8, R75, R82 ;  /* 0x0000004b084b7210 */ /* 0x000fe20007d3e152 */
[----:B------:R-:W-:-:S03]  /*5c60*/  IMAD.WIDE.U32 R18, R107, -0x6ce18, RZ ;  /* 0xfff931e86b127825 */ /* 0x000fc600078e00ff */
[----:B------:R-:W-:Y:S01]  /*5c70*/  IADD3.X R49, R49, R21, R20, P6, !PT ;  /* 0x0000001531317210 */ /* 0x000fe200037fe414 */
[----:B------:R-:W-:Y:S01]  /*5c80*/  IMAD R21, R109, -0x6ce18, RZ ;  /* 0xfff931e86d157824 */ /* 0x000fe200078e02ff */
[----:B------:R-:W-:Y:S01]  /*5c90*/  IADD3.X R57, ~R12, R57, R112, P1, P5 ;  /* 0x000000390c397210 */ /* 0x000fe20000fea570 */
[----:B------:R-:W-:Y:S01]  /*5ca0*/  IMAD.X R81, RZ, RZ, -0x1, P4 ;  /* 0xffffffffff517424 */ /* 0x000fe200020e06ff */
[----:B------:R-:W-:Y:S01]  /*5cb0*/  IADD3 R85, P4, P5, -R18, R85, R82 ;  /* 0x0000005512557210 */ /* 0x000fe20007d9e152 */
[----:B------:R-:W-:Y:S01]  /*5cc0*/  IMAD R115, R35, -0x201e8, RZ ;  /* 0xfffdfe1823737824 */ /* 0x000fe200078e02ff */
[----:B------:R-:W-:Y:S01]  /*5cd0*/  IADD3 R21, R19, -R107, R21 ;  /* 0x8000006b13157210 */ /* 0x000fe20007ffe015 */
[----:B------:R-:W-:Y:S01]  /*5ce0*/  IMAD.WIDE.U32 R18, R96, -0x201e8, RZ ;  /* 0xfffdfe1860127825 */ /* 0x000fe200078e00ff */
[----:B------:R-:W-:Y:S02]  /*5cf0*/  IADD3 R20, P0, R7, R42, RZ ;  /* 0x0000002a07147210 */ /* 0x000fe40007f1e0ff */
[----:B------:R-:W-:Y:S01]  /*5d00*/  IADD3.X R87, ~R21, R87, R112, P4, P5 ;  /* 0x0000005715577210 */ /* 0x000fe200027ea570 */
[----:B------:R-:W-:Y:S01]  /*5d10*/  IMAD R117, R81, -0x8eb8, RZ ;  /* 0xffff714851757824 */ /* 0x000fe200078e02ff */
[----:B------:R-:W-:Y:S01]  /*5d20*/  IADD3 R42, R19, -R96, R115 ;  /* 0x80000060132a7210 */ /* 0x000fe20007ffe073 */
[----:B------:R-:W-:Y:S01]  /*5d30*/  IMAD.X R19, R73, 0x1, R56, P0 ;  /* 0x0000000149137824 */ /* 0x000fe200000e0638 */
[----:B------:R-:W-:Y:S01]  /*5d40*/  IADD3 R30, P0, R43, R30, RZ ;  /* 0x0000001e2b1e7210 */ /* 0x000fe20007f1e0ff */
[----:B------:R-:W-:Y:S01]  /*5d50*/  IMAD.WIDE.U32 R6, R28, -0x8eb8, RZ ;  /* 0xffff71481c067825 */ /* 0x000fe200078e00ff */
[----:B------:R-:W-:-:S02]  /*5d60*/  IADD3 R56, P5, R20, R29, RZ ;  /* 0x0000001d14387210 */ /* 0x000fc40007fbe0ff */
[----:B------:R-:W-:Y:S01]  /*5d70*/  SHF.R.U32.HI R112, RZ, 0x8, R37 ;  /* 0x00000008ff707819 */ /* 0x000fe20000011625 */
[----:B------:R-:W-:Y:S01]  /*5d80*/  IMAD.X R73, R46, 0x1, R33, P0 ;  /* 0x000000012e497824 */ /* 0x000fe200000e0621 */
[-C--:B------:R-:W-:Y:S01]  /*5d90*/  IADD3 R33, P0, R102, R113.reuse, RZ ;  /* 0x0000007166217210 */ /* 0x080fe20007f1e0ff */
[----:B------:R-:W-:Y:S01]  /*5da0*/  IMAD R46, R46, -0x192c8, RZ ;  /* 0xfffe6d382e2e7824 */ /* 0x000fe200078e02ff */
[----:B------:R-:W-:Y:S01]  /*5db0*/  IADD3 R115, R7, -R28, R117 ;  /* 0x8000001c07737210 */ /* 0x000fe20007ffe075 */
[----:B------:R-:W-:Y:S01]  /*5dc0*/  IMAD.X R61, R78, 0x1, R61, P2 ;  /* 0x000000014e3d7824 */ /* 0x000fe200010e063d */
[----:B------:R-:W-:Y:S01]  /*5dd0*/  IADD3 R102, P4, -R102, R113, RZ ;  /* 0x0000007166667210 */ /* 0x000fe20007f9e1ff */
[----:B------:R-:W-:Y:S01]  /*5de0*/  IMAD.X R113, R19, 0x1, R4, P5 ;  /* 0x0000000113717824 */ /* 0x000fe200028e0604 */
[----:B------:R-:W-:Y:S01]  /*5df0*/  IADD3 R117, P1, R18, R6, RZ ;  /* 0x0000000612757210 */ /* 0x000fe20007f3e0ff */
[----:B------:R-:W-:Y:S01]  /*5e00*/  IMAD.WIDE.U32 R6, R43, -0x192c8, RZ ;  /* 0xfffe6d382b067825 */ /* 0x000fe200078e00ff */
[----:B------:R-:W-:-:S02]  /*5e10*/  IADD3 R29, P5, -R20, R29, RZ ;  /* 0x0000001d141d7210 */ /* 0x000fc40007fbe1ff */
[----:B------:R-:W-:Y:S01]  /*5e20*/  LOP3.LUT R112, R112, 0xff, RZ, 0xc0, !PT ;  /* 0x000000ff70707812 */ /* 0x000fe200078ec0ff */
[----:B------:R-:W-:Y:S01]  /*5e30*/  IMAD.WIDE.U32 R20, R79, 0x1c410, RZ ;  /* 0x0001c4104f147825 */ /* 0x000fe200078e00ff */
[----:B------:R-:W-:-:S03]  /*5e40*/  IADD3 R43, R7, -R43, R46 ;  /* 0x8000002b072b7210 */ /* 0x000fc60007ffe02e */
[----:B------:R-:W-:Y:S01]  /*5e50*/  IMAD.X R4, R4, 0x1, ~R19, P5 ;  /* 0x0000000104047824 */ /* 0x000fe200028e0e13 */
[----:B------:R-:W-:Y:S01]  /*5e60*/  IADD3 R46, P5, R6, R20, RZ ;  /* 0x00000014062e7210 */ /* 0x000fe20007fbe0ff */
[----:B------:R-:W-:Y:S01]  /*5e70*/  IMAD R79, R100, 0x1c410, RZ ;  /* 0x0001c410644f7824 */ /* 0x000fe200078e02ff */
[----:B------:R-:W0:Y:S01]  /*5e80*/  LDC.U8 R112, c[0x3][R112] ;  /* 0x00c0000070707b82 */ /* 0x000e220000000000 */
[----:B------:R-:W-:-:S03]  /*5e90*/  IMAD.WIDE.U32 R6, R47, -0x6510, RZ ;  /* 0xffff9af02f067825 */ /* 0x000fc600078e00ff */
[----:B------:R-:W-:Y:S01]  /*5ea0*/  IADD3.X R79, R43, R21, R79, P5, !PT ;  /* 0x000000152b4f7210 */ /* 0x000fe20002ffe44f */
[----:B------:R-:W-:Y:S01]  /*5eb0*/  IMAD.WIDE.U32 R20, R29, 0xd29e, RZ ;  /* 0x0000d29e1d147825 */ /* 0x000fe200078e00ff */
[----:B------:R-:W-:-:S03]  /*5ec0*/  IADD3 R58, P5, P6, -R45, R111, -R58 ;  /* 0x0000006f2d3a7210 */ /* 0x000fc60007ebe93a */
[----:B------:R-:W-:Y:S01]  /*5ed0*/  IMAD R45, R69, -0x6510, RZ ;  /* 0xffff9af0452d7824 */ /* 0x000fe200078e02ff */
[----:B------:R-:W-:Y:S01]  /*5ee0*/  IADD3.X R55, ~R55, R110, ~R64, P5, P6 ;  /* 0x0000006e37377210 */ /* 0x000fe20002fecd40 */
[----:B------:R-:W-:Y:S01]  /*5ef0*/  IMAD.X R50, R116, 0x1, R99, P0 ;  /* 0x0000000174327824 */ /* 0x000fe200000e0663 */
[----:B------:R-:W-:Y:S01]  /*5f00*/  IADD3 R20, P0, R6, -R20, RZ ;  /* 0x8000001406147210 */ /* 0x000fe20007f1e0ff */
[----:B------:R-:W-:Y:S01]  /*5f10*/  IMAD R111, R4, -0x6510, RZ ;  /* 0xffff9af0046f7824 */ /* 0x000fe200078e02ff */
[----:B------:R-:W-:Y:S01]  /*5f20*/  IADD3 R45, R7, -R47, R45 ;  /* 0x8000002f072d7210 */ /* 0x000fe20007ffe02d */
[----:B------:R-:W-:-:S04]  /*5f30*/  IMAD.WIDE.U32 R6, R29, -0x6510, RZ ;  /* 0xffff9af01d067825 */ /* 0x000fc800078e00ff */
[----:B------:R-:W-:Y:S01]  /*5f40*/  IMAD.X R82, R115, 0x1, R42, P1 ;  /* 0x0000000173527824 */ /* 0x000fe200008e062a */
[----:B------:R-:W-:Y:S01]  /*5f50*/  IADD3 R111, R7, -R29, R111 ;  /* 0x8000001d076f7210 */ /* 0x000fe20007ffe06f */
[----:B------:R-:W-:Y:S01]  /*5f60*/  IMAD.X R99, R99, 0x1, ~R116, P4 ;  /* 0x0000000163637824 */ /* 0x000fe200020e0e74 */
[----:B------:R-:W-:Y:S01]  /*5f70*/  IADD3 R29, P5, R28, R97, RZ ;  /* 0x000000611c1d7210 */ /* 0x000fe20007fbe0ff */
[----:B------:R-:W-:Y:S01]  /*5f80*/  IMAD.WIDE.U32 R42, R47, 0xd29e, RZ ;  /* 0x0000d29e2f2a7825 */ /* 0x000fe200078e00ff */
[----:B------:R-:W-:-:S03]  /*5f90*/  IADD3 R47, P4, R96, R41, RZ ;  /* 0x00000029602f7210 */ /* 0x000fc60007f9e0ff */
[----:B------:R-:W-:-:S04]  /*5fa0*/  IMAD.WIDE.U32 R18, R70, -0x1cc4c, RZ ;  /* 0xfffe33b446127825 */ /* 0x000fc800078e00ff */
[----:B------:R-:W-:Y:S01]  /*5fb0*/  IMAD R7, R4, 0xd29e, RZ ;  /* 0x0000d29e04077824 */ /* 0x000fe200078e02ff */
[----:B------:R-:W-:Y:S01]  /*5fc0*/  IADD3 R70, R19, -R70, R119 ;  /* 0x8000004613467210 */ /* 0x000fe20007ffe077 */
[----:B------:R-:W-:Y:S01]  /*5fd0*/  IMAD.X R64, R35, 0x1, R59, P4 ;  /* 0x0000000123407824 */ /* 0x000fe200020e063b */
[----:B------:R-:W-:Y:S01]  /*5fe0*/  IADD3 R4, P1, R42, R6, RZ ;  /* 0x000000062a047210 */ /* 0x000fe20007f3e0ff */
[----:B------:R-:W-:Y:S01]  /*5ff0*/  IMAD.X R100, R81, 0x1, R86, P5 ;  /* 0x0000000151647824 */ /* 0x000fe200028e0656 */
[----:B------:R-:W-:Y:S01]  /*6000*/  IADD3 R115, P4, P5, -R39, R18, -R32 ;  /* 0x0000001227737210 */ /* 0x000fe20007d9e920 */
[----:B------:R-:W-:Y:S02]  /*6010*/  IMAD.IADD R110, R21, 0x1, R7 ;  /* 0x00000001156e7824 */ /* 0x000fe400078e0207 */
[----:B------:R-:W-:-:S04]  /*6020*/  IMAD.WIDE.U32 R18, R47, -0x53b50, RZ ;  /* 0xfffac4b02f127825 */ /* 0x000fc800078e00ff */
[----:B------:R-:W-:Y:S02]  /*6030*/  IMAD R21, R64, -0x53b50, RZ ;  /* 0xfffac4b040157824 */ /* 0x000fe400078e02ff */
[----:B------:R-:W-:Y:S02]  /*6040*/  IMAD R78, R100, -0x3a0, RZ ;  /* 0xfffffc60644e7824 */ /* 0x000fe400078e02ff */
[----:B------:R-:W-:Y:S01]  /*6050*/  IMAD.WIDE.U32 R6, R29, -0x3a0, RZ ;  /* 0xfffffc601d067825 */ /* 0x000fe200078e00ff */
[----:B------:R-:W-:-:S03]  /*6060*/  IADD3 R21, R19, -R47, R21 ;  /* 0x8000002f13157210 */ /* 0x000fc60007ffe015 */
[----:B------:R-:W-:Y:S01]  /*6070*/  IMAD R42, R69, 0xd29e, RZ ;  /* 0x0000d29e452a7824 */ /* 0x000fe200078e02ff */
[----:B------:R-:W-:Y:S01]  /*6080*/  IADD3 R78, R7, -R29, R78 ;  /* 0x8000001d074e7210 */ /* 0x000fe20007ffe04e */
[----:B------:R-:W-:Y:S01]  /*6090*/  IMAD R121, R73, -0x6ce18, RZ ;  /* 0xfff931e849797824 */ /* 0x000fe200078e02ff */
[----:B------:R-:W-:Y:S01]  /*60a0*/  IADD3 R119, P6, R18, R6, RZ ;  /* 0x0000000612777210 */ /* 0x000fe20007fde0ff */
[----:B------:R-:W-:Y:S01]  /*60b0*/  IMAD.WIDE.U32 R6, R30, -0x6ce18, RZ ;  /* 0xfff931e81e067825 */ /* 0x000fe200078e00ff */
[----:B------:R-:W-:Y:S02]  /*60c0*/  IADD3.X R111, R111, R43, R42, P1, !PT ;  /* 0x0000002b6f6f7210 */ /* 0x000fe40000ffe42a */
[----:B------:R-:W-:Y:S01]  /*60d0*/  IADD3.X R69, ~R72, R70, ~R77, P4, P5 ;  /* 0x0000004648457210 */ /* 0x000fe200027ead4d */
[----:B------:R-:W-:Y:S01]  /*60e0*/  IMAD.WIDE.U32 R18, R52, 0x563f0, RZ ;  /* 0x000563f034127825 */ /* 0x000fe200078e00ff */
[----:B------:R-:W-:Y:S02]  /*60f0*/  IADD3 R43, P2, P4, -R46, R84, -R27 ;  /* 0x000000542e2b7210 */ /* 0x000fe40007c5e91b */
[----:B------:R-:W-:Y:S01]  /*6100*/  SHF.R.U32.HI R70, RZ, 0x10, R37 ;  /* 0x00000010ff467819 */ /* 0x000fe20000011625 */
[----:B------:R-:W-:Y:S01]  /*6110*/  IMAD.X R78, R78, 0x1, R21, P6 ;  /* 0x000000014e4e7824 */ /* 0x000fe200030e0615 */
[----:B------:R-:W-:Y:S01]  /*6120*/  IADD3 R7, R7, -R30, R121 ;  /* 0x8000001e07077210 */ /* 0x000fe20007ffe079 */
[----:B0-----:R-:W-:Y:S01]  /*6130*/  IMAD.SHL.U32 R112, R112, 0x100, RZ ;  /* 0x0000010070707824 */ /* 0x001fe200078e00ff */
[----:B------:R-:W-:Y:S01]  /*6140*/  IADD3 R27, P1, R115, R18, RZ ;  /* 0x00000012731b7210 */ /* 0x000fe20007f3e0ff */
[----:B------:R-:W-:Y:S01]  /*6150*/  IMAD.WIDE.U32 R114, R96, -0x8eb8, RZ ;  /* 0xffff714860727825 */ /* 0x000fe200078e00ff */
[----:B------:R-:W-:-:S02]  /*6160*/  IADD3.X R54, ~R79, R23, ~R54, P2, P4 ;  /* 0x000000174f367210 */ /* 0x000fc400017e8d36 */
[----:B------:R-:W-:Y:S01]  /*6170*/  LOP3.LUT R70, R70, 0xff, RZ, 0xc0, !PT ;  /* 0x000000ff46467812 */ /* 0x000fe200078ec0ff */
[----:B------:R-:W-:Y:S01]  /*6180*/  IMAD R73, R73, 0x1c070, RZ ;  /* 0x0001c07049497824 */ /* 0x000fe200078e02ff */
[----:B------:R-:W-:Y:S01]  /*6190*/  IADD3 R52, P2, P4, R6, R43, -R60 ;  /* 0x0000002b06347210 */ /* 0x000fe20007c5e83c */
[----:B------:R-:W-:Y:S01]  /*61a0*/  IMAD.WIDE.U32 R42, R28, -0x201e8, RZ ;  /* 0xfffdfe181c2a7825 */ /* 0x000fe200078e00ff */
[----:B------:R-:W-:Y:S02]  /*61b0*/  LOP3.LUT R121, R37, 0xff, RZ, 0xc0, !PT ;  /* 0x000000ff25797812 */ /* 0x000fe400078ec0ff */
[----:B------:R-:W-:Y:S01]  /*61c0*/  IADD3.X R38, R69, R19, R38, P1, !PT ;  /* 0x0000001345267210 */ /* 0x000fe20000ffe426 */
[----:B------:R-:W0:Y:S01]  /*61d0*/  LDC.U8 R70, c[0x3][R70] ;  /* 0x00c0000046467b82 */ /* 0x000e220000000000 */
[----:B------:R-:W-:Y:S01]  /*61e0*/  IADD3.X R69, R7, R54, ~R61, P2, P4 ;  /* 0x0000003607457210 */ /* 0x000fe200017e8c3d */
[----:B------:R-:W-:Y:S01]  /*61f0*/  IMAD R7, R81, -0x201e8, RZ ;  /* 0xfffdfe1851077824 */ /* 0x000fe200078e02ff */
[----:B------:R-:W-:Y:S01]  /*6200*/  IADD3 R10, P6, R10, R25, RZ ;  /* 0x000000190a0a7210 */ /* 0x000fe20007fde0ff */
[----:B------:R-:W-:-:S02]  /*6210*/  IMAD R37, R74, 0x34dd8, RZ ;  /* 0x00034dd84a257824 */ /* 0x000fc400078e02ff */
[----:B------:R-:W-:Y:S01]  /*6220*/  IMAD.WIDE.U32 R18, R63, 0x34dd8, RZ ;  /* 0x00034dd83f127825 */ /* 0x000fe200078e00ff */
[----:B------:R-:W-:Y:S01]  /*6230*/  IADD3 R116, R43, -R28, R7 ;  /* 0x8000001c2b747210 */ /* 0x000fe20007ffe007 */
[----:B------:R-:W1:Y:S02]  /*6240*/  LDC.U8 R54, c[0x3][R118] ;  /* 0x00c0000076367b82 */ /* 0x000e640000000000 */
[----:B------:R-:W-:-:S04]  /*6250*/  IMAD.WIDE.U32 R6, R89, -0xb598, RZ ;  /* 0xffff4a6859067825 */ /* 0x000fc800078e00ff */
[----:B------:R-:W-:Y:S01]  /*6260*/  IMAD.IADD R19, R19, 0x1, R37 ;  /* 0x0000000113137824 */ /* 0x000fe200078e0225 */
[----:B------:R-:W-:Y:S01]  /*6270*/  IADD3 R37, P1, P2, -R6, R18, -R42 ;  /* 0x0000001206257210 */ /* 0x000fe20007a3e92a */
[----:B------:R-:W2:Y:S01]  /*6280*/  LDC.U8 R121, c[0x3][R121] ;  /* 0x00c0000079797b82 */ /* 0x000ea20000000000 */
[----:B------:R-:W-:Y:S01]  /*6290*/  IADD3 R42, P4, P5, -R18, R42, -R114 ;  /* 0x0000002a122a7210 */ /* 0x000fe20007d9e972 */
[----:B------:R-:W-:Y:S02]  /*62a0*/  IMAD R18, R108, -0xb598, RZ ;  /* 0xffff4a686c127824 */ /* 0x000fe400078e02ff */
[----:B------:R-:W-:Y:S02]  /*62b0*/  IMAD R25, R35, -0x8eb8, RZ ;  /* 0xffff714823197824 */ /* 0x000fe400078e02ff */
[----:B------:R-:W-:Y:S01]  /*62c0*/  IMAD R109, R109, 0x1c070, RZ ;  /* 0x0001c0706d6d7824 */ /* 0x000fe200078e02ff */
[----:B------:R-:W-:Y:S01]  /*62d0*/  IADD3 R7, R7, -R89, R18 ;  /* 0x8000005907077210 */ /* 0x000fe20007ffe012 */
[----:B------:R-:W-:Y:S01]  /*62e0*/  IMAD.X R45, R45, 0x1, ~R110, P0 ;  /* 0x000000012d2d7824 */ /* 0x000fe200000e0e6e */
[----:B------:R-:W-:-:S02]  /*62f0*/  IADD3 R25, R115, -R96, R25 ;  /* 0x8000006073197210 */ /* 0x000fc40007ffe019 */
[----:B------:R-:W-:Y:S02]  /*6300*/  IADD3.X R21, ~R7, R19, ~R116, P1, P2 ;  /* 0x0000001307157210 */ /* 0x000fe40000fe4d74 */
[----:B------:R-:W-:Y:S02]  /*6310*/  IADD3 R32, P1, R32, -R39, RZ ;  /* 0x8000002720207210 */ /* 0x000fe40007f3e0ff */
[----:B------:R-:W-:Y:S01]  /*6320*/  IADD3.X R116, ~R19, R116, ~R25, P4, P5 ;  /* 0x0000007413747210 */ /* 0x000fe200027ead19 */
[----:B------:R-:W-:Y:S01]  /*6330*/  IMAD.WIDE.U32 R18, R30, 0x1c070, RZ ;  /* 0x0001c0701e127825 */ /* 0x000fe200078e00ff */
[----:B------:R-:W-:Y:S02]  /*6340*/  IADD3 R60, P2, P4, -R9, R60, -R84 ;  /* 0x0000003c093c7210 */ /* 0x000fe40007c5e954 */
[----:B------:R-:W-:Y:S01]  /*6350*/  IADD3 R26, P0, -R26, R53, RZ ;  /* 0x000000351a1a7210 */ /* 0x000fe20007f1e1ff */
[----:B------:R-:W-:Y:S01]  /*6360*/  IMAD.X R72, R77, 0x1, ~R72, P1 ;  /* 0x000000014d487824 */ /* 0x000fe200008e0e48 */
[----:B------:R-:W-:Y:S01]  /*6370*/  IADD3.X R23, ~R14, R61, ~R23, P2, P4 ;  /* 0x0000003d0e177210 */ /* 0x000fe200017e8d17 */
[----:B------:R-:W-:Y:S01]  /*6380*/  IMAD.IADD R30, R19, 0x1, R73 ;  /* 0x00000001131e7824 */ /* 0x000fe200078e0249 */
[----:B------:R-:W-:-:S02]  /*6390*/  IADD3 R104, P1, R104, -R13, RZ ;  /* 0x8000000d68687210 */ /* 0x000fc40007f3e0ff */
[----:B------:R-:W-:Y:S01]  /*63a0*/  IADD3 R58, P2, P4, R18, R58, -R13 ;  /* 0x0000003a123a7210 */ /* 0x000fe20007c5e80d */
[----:B------:R-:W-:-:S03]  /*63b0*/  IMAD.WIDE.U32 R18, R107, 0x1c070, RZ ;  /* 0x0001c0706b127825 */ /* 0x000fc600078e00ff */
[--C-:B------:R-:W-:Y:S01]  /*63c0*/  IADD3.X R55, R30, R55, ~R22.reuse, P2, P4 ;  /* 0x000000371e377210 */ /* 0x100fe200017e8c16 */
[----:B------:R-:W-:Y:S01]  /*63d0*/  IMAD.X R103, R103, 0x1, ~R22, P1 ;  /* 0x0000000167677824 */ /* 0x000fe200008e0e16 */
[----:B------:R-:W-:Y:S01]  /*63e0*/  IADD3 R46, P1, R11, -R46, RZ ;  /* 0x8000002e0b2e7210 */ /* 0x000fe20007f3e0ff */
[----:B0-----:R-:W-:Y:S01]  /*63f0*/  IMAD.U32 R70, R70, 0x10000, RZ ;  /* 0x0001000046467824 */ /* 0x001fe200078e00ff */
[----:B------:R-:W-:Y:S01]  /*6400*/  IADD3 R52, P4, P2, R18, R52, -R9 ;  /* 0x0000003412347210 */ /* 0x000fe20007a9e809 */
[----:B------:R-:W-:Y:S02]  /*6410*/  IMAD.X R22, RZ, RZ, RZ, P6 ;  /* 0x000000ffff167224 */ /* 0x000fe400030e06ff */
[----:B------:R-:W-:Y:S02]  /*6420*/  IMAD.IADD R11, R19, 0x1, R109 ;  /* 0x00000001130b7824 */ /* 0x000fe400078e026d */
[----:B------:R-:W-:Y:S02]  /*6430*/  IMAD.X R30, RZ, RZ, -0x1, P0 ;  /* 0xffffffffff1e7424 */ /* 0x000fe400000e06ff */
[----:B-1----:R-:W-:Y:S01]  /*6440*/  IMAD.SHL.U32 R39, R54, 0x1000000, RZ ;  /* 0x0100000036277824 */ /* 0x002fe200078e00ff */
[----:B------:R-:W-:Y:S01]  /*6450*/  IADD3.X R69, R11, R69, ~R14, P4, P2 ;  /* 0x000000450b457210 */ /* 0x000fe200027e4c0e */
[----:B------:R-:W-:Y:S01]  /*6460*/  IMAD.X R34, R34, 0x1, ~R79, P1 ;  /* 0x0000000122227824 */ /* 0x000fe200008e0e4f */
[----:B------:R-:W-:Y:S01]  /*6470*/  IADD3 R83, P1, R88, R83, RZ ;  /* 0x0000005358537210 */ /* 0x000fe20007f3e0ff */
[----:B------:R-:W-:Y:S01]  /*6480*/  IMAD R107, R86, -0x33968, RZ ;  /* 0xfffcc698566b7824 */ /* 0x000fe200078e02ff */
[----:B--2---:R-:W-:-:S03]  /*6490*/  LOP3.LUT R112, R112, R121, R40, 0xfe, !PT ;  /* 0x0000007970707212 */ /* 0x004fc600078efe28 */
[C---:B------:R-:W-:Y:S02]  /*64a0*/  IMAD.X R80, R93.reuse, 0x1, R80, P1 ;  /* 0x000000015d507824 */ /* 0x040fe400008e0650 */
[----:B------:R-:W-:Y:S01]  /*64b0*/  IMAD R93, R93, 0x2bcb4, RZ ;  /* 0x0002bcb45d5d7824 */ /* 0x000fe200078e02ff */
[----:B------:R-:W-:-:S04]  /*64c0*/  LOP3.LUT R13, R39, R70, R112, 0xfe, !PT ;  /* 0x00000046270d7212 */ /* 0x000fc800078efe70 */
[CC--:B------:R-:W-:Y:S02]  /*64d0*/  IADD3 R43, P5, R24.reuse, R13.reuse, RZ ;  /* 0x0000000d182b7210 */ /* 0x0c0fe40007fbe0ff */
[----:B------:R-:W-:Y:S02]  /*64e0*/  IADD3 R24, P2, -R24, R13, RZ ;  /* 0x0000000d18187210 */ /* 0x000fe40007f5e1ff */
[CC--:B------:R-:W-:Y:S01]  /*64f0*/  IADD3 R18, P6, -R10.reuse, R43.reuse, RZ ;  /* 0x0000002b0a127210 */ /* 0x0c0fe20007fde1ff */
[----:B------:R-:W-:Y:S01]  /*6500*/  IMAD.X R19, RZ, RZ, RZ, P5 ;  /* 0x000000ffff137224 */ /* 0x000fe200028e06ff */
[----:B------:R-:W-:Y:S02]  /*6510*/  IADD3 R85, P5, R85, R8, RZ ;  /* 0x0000000855557210 */ /* 0x000fe40007fbe0ff */
[----:B------:R-:W-:Y:S01]  /*6520*/  IADD3 R43, P4, R10, R43, RZ ;  /* 0x0000002b0a2b7210 */ /* 0x000fe20007f9e0ff */
[----:B------:R-:W-:Y:S01]  /*6530*/  IMAD.X R39, R19, 0x1, ~R22, P6 ;  /* 0x0000000113277824 */ /* 0x000fe200030e0e16 */
[----:B------:R-:W-:Y:S01]  /*6540*/  IADD3 R91, P1, R18, R91, RZ ;  /* 0x0000005b125b7210 */ /* 0x000fe20007f3e0ff */
[----:B------:R-:W-:Y:S01]  /*6550*/  IMAD.WIDE.U32 R10, R88, 0x2bcb4, RZ ;  /* 0x0002bcb4580a7825 */ /* 0x000fe200078e00ff */
[----:B------:R-:W-:-:S03]  /*6560*/  IADD3 R28, P6, R89, R28, RZ ;  /* 0x0000001c591c7210 */ /* 0x000fc60007fde0ff */
[----:B------:R-:W-:-:S04]  /*6570*/  IMAD.WIDE.U32 R8, R18, -0xa508, RZ ;  /* 0xffff5af812087825 */ /* 0x000fc800078e00ff */
[----:B------:R-:W-:Y:S02]  /*6580*/  IMAD R53, R39, -0xa508, RZ ;  /* 0xffff5af827357824 */ /* 0x000fe400078e02ff */
[----:B------:R-:W-:Y:S01]  /*6590*/  IMAD.X R87, R87, 0x1, R12, P5 ;  /* 0x0000000157577824 */ /* 0x000fe200028e060c */
[C---:B------:R-:W-:Y:S01]  /*65a0*/  IADD3 R96, P5, R63.reuse, R96, RZ ;  /* 0x000000603f607210 */ /* 0x040fe20007fbe0ff */
[----:B------:R-:W-:Y:S01]  /*65b0*/  IMAD.X R22, R22, 0x1, R19, P4 ;  /* 0x0000000116167824 */ /* 0x000fe200020e0613 */
[----:B------:R-:W-:Y:S01]  /*65c0*/  IADD3 R63, P0, R63, R26, RZ ;  /* 0x0000001a3f3f7210 */ /* 0x000fe20007f1e0ff */
[----:B------:R-:W-:Y:S01]  /*65d0*/  IMAD.X R90, R39, 0x1, R90, P1 ;  /* 0x00000001275a7824 */ /* 0x000fe200008e065a */
[----:B------:R-:W-:Y:S01]  /*65e0*/  IADD3 R14, P4, R10, R8, RZ ;  /* 0x000000080a0e7210 */ /* 0x000fe20007f9e0ff */
[C---:B------:R-:W-:Y:S01]  /*65f0*/  IMAD.X R35, R74.reuse, 0x1, R35, P5 ;  /* 0x000000014a237824 */ /* 0x040fe200028e0623 */
[----:B------:R-:W-:Y:S01]  /*6600*/  IADD3 R10, R9, -R18, R53 ;  /* 0x80000012090a7210 */ /* 0x000fe20007ffe035 */
[----:B------:R-:W-:Y:S01]  /*6610*/  IMAD.X R53, RZ, RZ, -0x1, P2 ;  /* 0xffffffffff357424 */ /* 0x000fe200010e06ff */
[----:B------:R-:W-:Y:S01]  /*6620*/  IADD3 R40, P2, R89, R24, RZ ;  /* 0x0000001859287210 */ /* 0x000fe20007f5e0ff */
[----:B------:R-:W-:Y:S01]  /*6630*/  IMAD.X R61, R74, 0x1, R30, P0 ;  /* 0x000000014a3d7824 */ /* 0x000fe200000e061e */
[----:B------:R-:W-:Y:S01]  /*6640*/  IADD3 R77, P0, -R43, R106, RZ ;  /* 0x0000006a2b4d7210 */ /* 0x000fe20007f1e1ff */
[----:B------:R-:W-:Y:S01]  /*6650*/  IMAD.WIDE.U32 R8, R63, -0x192c8, RZ ;  /* 0xfffe6d383f087825 */ /* 0x000fe200078e00ff */
[----:B------:R-:W-:-:S02]  /*6660*/  IADD3.X R70, R10, R11, R93, P4, !PT ;  /* 0x0000000b0a467210 */ /* 0x000fc400027fe45d */
[----:B------:R-:W-:Y:S01]  /*6670*/  IADD3 R106, P4, R43, R106, RZ ;  /* 0x0000006a2b6a7210 */ /* 0x000fe20007f9e0ff */
[----:B------:R-:W-:Y:S02]  /*6680*/  IMAD.X R73, R108, 0x1, R53, P2 ;  /* 0x000000016c497824 */ /* 0x000fe400010e0635 */
[----:B------:R-:W-:-:S04]  /*6690*/  IMAD.WIDE.U32 R12, R40, 0x1c410, RZ ;  /* 0x0001c410280c7825 */ /* 0x000fc800078e00ff */
[----:B------:R-:W-:Y:S01]  /*66a0*/  IMAD R79, R61, -0x192c8, RZ ;  /* 0xfffe6d383d4f7824 */ /* 0x000fe200078e02ff */
[----:B------:R-:W-:Y:S01]  /*66b0*/  IADD3 R54, P2, R8, R12, RZ ;  /* 0x0000000c08367210 */ /* 0x000fe20007f5e0ff */
[----:B------:R-:W-:Y:S02]  /*66c0*/  IMAD R19, R73, 0x1c410, RZ ;  /* 0x0001c41049137824 */ /* 0x000fe400078e02ff */
[----:B------:R-:W-:Y:S01]  /*66d0*/  IMAD.X R74, R105, 0x1, ~R22, P0 ;  /* 0x00000001694a7824 */ /* 0x000fe200000e0e16 */
[----:B------:R-:W-:Y:S01]  /*66e0*/  IADD3 R79, R9, -R63, R79 ;  /* 0x8000003f094f7210 */ /* 0x000fe20007ffe04f */
[----:B------:R-:W-:-:S03]  /*66f0*/  IMAD.WIDE.U32 R8, R18, 0x2bcb4, RZ ;  /* 0x0002bcb412087825 */ /* 0x000fc600078e00ff */
[----:B------:R-:W-:Y:S01]  /*6700*/  IADD3.X R79, R79, R13, R19, P2, !PT ;  /* 0x0000000d4f4f7210 */ /* 0x000fe200017fe413 */
[----:B------:R-:W-:-:S04]  /*6710*/  IMAD.WIDE.U32 R12, R77, -0x6510, RZ ;  /* 0xffff9af04d0c7825 */ /* 0x000fc800078e00ff */
[----:B------:R-:W-:Y:S02]  /*6720*/  IMAD R89, R74, -0x6510, RZ ;  /* 0xffff9af04a597824 */ /* 0x000fe400078e02ff */
[----:B------:R-:W-:-:S03]  /*6730*/  IMAD.WIDE.U32 R18, R102, 0xd29e, RZ ;  /* 0x0000d29e66127825 */ /* 0x000fc600078e00ff */
[----:B------:R-:W-:Y:S01]  /*6740*/  IADD3 R89, R13, -R77, R89 ;  /* 0x8000004d0d597210 */ /* 0x000fe20007ffe059 */
[----:B------:R-:W-:Y:S01]  /*6750*/  IMAD.WIDE.U32 R10, R91, -0x1cc4c, RZ ;  /* 0xfffe33b45b0a7825 */ /* 0x000fe200078e00ff */
[----:B------:R-:W-:-:S03]  /*6760*/  IADD3 R84, P0, R18, R12, RZ ;  /* 0x0000000c12547210 */ /* 0x000fc60007f1e0ff */
[----:B------:R-:W-:Y:S01]  /*6770*/  IMAD R88, R90, -0x1cc4c, RZ ;  /* 0xfffe33b45a587824 */ /* 0x000fe200078e02ff */
[----:B------:R-:W-:Y:S01]  /*6780*/  IADD3 R67, P1, P2, -R10, R67, R8 ;  /* 0x000000430a437210 */ /* 0x000fe20007a3e108 */
[----:B------:R-:W-:Y:S02]  /*6790*/  IMAD R39, R39, 0x2bcb4, RZ ;  /* 0x0002bcb427277824 */ /* 0x000fe400078e02ff */
[----:B------:R-:W-:Y:S01]  /*67a0*/  IMAD R18, R99, 0xd29e, RZ ;  /* 0x0000d29e63127824 */ /* 0x000fe200078e02ff */
[----:B------:R-:W-:Y:S01]  /*67b0*/  IADD3 R13, R11, -R91, R88 ;  /* 0x8000005b0b0d7210 */ /* 0x000fe20007ffe058 */
[----:B------:R-:W-:-:S04]  /*67c0*/  IMAD.WIDE.U32 R10, R83, 0x563f0, RZ ;  /* 0x000563f0530a7825 */ /* 0x000fc800078e00ff */
[----:B------:R-:W-:Y:S02]  /*67d0*/  IMAD R93, R80, 0x563f0, RZ ;  /* 0x000563f0505d7824 */ /* 0x000fe400078e02ff */
[----:B------:R-:W-:Y:S01]  /*67e0*/  IMAD.IADD R12, R9, 0x1, R39 ;  /* 0x00000001090c7824 */ /* 0x000fe200078e0227 */
[----:B------:R-:W-:Y:S01]  /*67f0*/  IADD3.X R39, R89, R19, R18, P0, !PT ;  /* 0x0000001359277210 */ /* 0x000fe200007fe412 */
[----:B------:R-:W-:Y:S01]  /*6800*/  IMAD.IADD R11, R11, 0x1, R93 ;  /* 0x000000010b0b7824 */ /* 0x000fe200078e025d */
[----:B------:R-:W-:Y:S01]  /*6810*/  IADD3 R66, P0, P5, R10, R66, -R8 ;  /* 0x000000420a427210 */ /* 0x000fe20007d1e808 */
[----:B------:R-:W-:Y:S01]  /*6820*/  IMAD.WIDE.U32 R8, R26, -0xdd30, RZ ;  /* 0xffff22d01a087825 */ /* 0x000fe200078e00ff */
[--C-:B------:R-:W-:Y:S02]  /*6830*/  IADD3.X R92, ~R13, R92, R12.reuse, P1, P2 ;  /* 0x0000005c0d5c7210 */ /* 0x100fe40000fe450c */
[----:B------:R-:W-:Y:S01]  /*6840*/  IADD3.X R94, R11, R94, ~R12, P0, P5 ;  /* 0x0000005e0b5e7210 */ /* 0x000fe200007eac0c */
[----:B------:R-:W-:Y:S01]  /*6850*/  IMAD R19, R30, -0xdd30, RZ ;  /* 0xffff22d01e137824 */ /* 0x000fe200078e02ff */
[----:B------:R-:W-:Y:S01]  /*6860*/  IADD3 R43, P0, R24, R97, RZ ;  /* 0x00000061182b7210 */ /* 0x000fe20007f1e0ff */
[----:B------:R-:W-:-:S03]  /*6870*/  IMAD.WIDE.U32 R12, R97, -0x33968, RZ ;  /* 0xfffcc698610c7825 */ /* 0x000fc600078e00ff */
[----:B------:R-:W-:Y:S01]  /*6880*/  IADD3 R88, R9, -R26, R19 ;  /* 0x8000001a09587210 */ /* 0x000fe20007ffe013 */
[----:B------:R-:W-:Y:S01]  /*6890*/  IMAD.WIDE.U32 R18, R83, -0x1cc4c, RZ ;  /* 0xfffe33b453127825 */ /* 0x000fe200078e00ff */
[----:B------:R-:W-:-:S03]  /*68a0*/  IADD3 R97, R13, -R97, R107 ;  /* 0x800000610d617210 */ /* 0x000fc60007ffe06b */
[----:B------:R-:W-:Y:S02]  /*68b0*/  IMAD R89, R80, -0x1cc4c, RZ ;  /* 0xfffe33b450597824 */ /* 0x000fe400078e02ff */
[----:B------:R-:W-:-:S03]  /*68c0*/  IMAD.WIDE.U32 R10, R24, -0x189c8, RZ ;  /* 0xfffe7638180a7825 */ /* 0x000fc600078e00ff */
[----:B------:R-:W-:Y:S01]  /*68d0*/  IADD3 R89, R19, -R83, R89 ;  /* 0x8000005313597210 */ /* 0x000fe20007ffe059 */
[C---:B------:R-:W-:Y:S01]  /*68e0*/  IMAD R9, R53.reuse, -0x189c8, RZ ;  /* 0xfffe763835097824 */ /* 0x040fe200078e02ff */
[----:B------:R-:W-:Y:S01]  /*68f0*/  IADD3 R93, P5, R8, R10, RZ ;  /* 0x0000000a085d7210 */ /* 0x000fe20007fbe0ff */
[----:B------:R-:W-:Y:S01]  /*6900*/  IMAD.X R86, R53, 0x1, R86, P0 ;  /* 0x0000000135567824 */ /* 0x000fe200000e0656 */
[----:B------:R-:W-:Y:S01]  /*6910*/  IADD3 R83, P1, P2, -R14, R18, -R95 ;  /* 0x000000120e537210 */ /* 0x000fe20007a3e95f */
[----:B------:R-:W-:Y:S01]  /*6920*/  IMAD.WIDE.U32 R18, R26, -0x189c8, RZ ;  /* 0xfffe76381a127825 */ /* 0x000fe200078e00ff */
[----:B------:R-:W-:Y:S02]  /*6930*/  IADD3 R107, R11, -R24, R9 ;  /* 0x800000180b6b7210 */ /* 0x000fe40007ffe009 */
[----:B------:R-:W-:Y:S01]  /*6940*/  IADD3.X R89, ~R70, R89, ~R65, P1, P2 ;  /* 0x0000005946597210 */ /* 0x000fe20000fe4d41 */
[----:B------:R-:W-:-:S04]  /*6950*/  IMAD.WIDE.U32 R10, R24, -0xdd30, RZ ;  /* 0xffff22d0180a7825 */ /* 0x000fc800078e00ff */
[----:B------:R-:W-:Y:S01]  /*6960*/  IMAD R13, R86, -0x41698, RZ ;  /* 0xfffbe968560d7824 */ /* 0x000fe200078e02ff */
[----:B------:R-:W-:Y:S01]  /*6970*/  IADD3 R109, P0, P1, -R10, R18, -R12 ;  /* 0x000000120a6d7210 */ /* 0x000fe2000791e90c */
[----:B------:R-:W-:-:S04]  /*6980*/  IMAD.WIDE.U32 R8, R43, -0x41698, RZ ;  /* 0xfffbe9682b087825 */ /* 0x000fc800078e00ff */
[----:B------:R-:W-:Y:S01]  /*6990*/  IMAD.X R81, R108, 0x1, R81, P6 ;  /* 0x000000016c517824 */ /* 0x000fe200030e0651 */
[----:B------:R-:W-:Y:S01]  /*69a0*/  IADD3 R13, R9, -R43, R13 ;  /* 0x8000002b090d7210 */ /* 0x000fe20007ffe00d */
[----:B------:R-:W-:Y:S01]  /*69b0*/  IMAD R53, R53, -0xdd30, RZ ;  /* 0xffff22d035357824 */ /* 0x000fe200078e02ff */
[----:B------:R-:W-:Y:S01]  /*69c0*/  IADD3 R80, P2, R109, R8, RZ ;  /* 0x000000086d507210 */ /* 0x000fe20007f5e0ff */
[----:B------:R-:W-:Y:S02]  /*69d0*/  IMAD R109, R81, -0x2b780, RZ ;  /* 0xfffd4880516d7824 */ /* 0x000fe400078e02ff */
[----:B------:R-:W-:Y:S01]  /*69e0*/  IMAD.WIDE.U32 R8, R28, -0x2b780, RZ ;  /* 0xfffd48801c087825 */ /* 0x000fe200078e00ff */
[----:B------:R-:W-:-:S03]  /*69f0*/  IADD3 R24, R11, -R24, R53 ;  /* 0x800000180b187210 */ /* 0x000fc60007ffe035 */
[----:B------:R-:W-:Y:S01]  /*6a00*/  IMAD.X R105, R22, 0x1, R105, P4 ;  /* 0x0000000116697824 */ /* 0x000fe200020e0669 */
[----:B------:R-:W-:Y:S01]  /*6a10*/  IADD3 R108, R9, -R28, R109 ;  /* 0x8000001c096c7210 */ /* 0x000fe20007ffe06d */
[----:B------:R-:W-:Y:S01]  /*6a20*/  IMAD R11, R90, 0x563f0, RZ ;  /* 0x000563f05a0b7824 */ /* 0x000fe200078e02ff */
[----:B------:R-:W-:Y:S01]  /*6a30*/  IADD3 R37, P6, R37, R8, RZ ;  /* 0x0000000825257210 */ /* 0x000fe20007fde0ff */
[----:B------:R-:W-:-:S04]  /*6a40*/  IMAD.WIDE.U32 R8, R91, 0x563f0, RZ ;  /* 0x000563f05b087825 */ /* 0x000fc800078e00ff */
[----:B------:R-:W-:Y:S01]  /*6a50*/  IMAD R53, R30, -0x189c8, RZ ;  /* 0xfffe76381e357824 */ /* 0x000fe200078e02ff */
[----:B------:R-:W-:Y:S01]  /*6a60*/  IADD3 R83, P4, R83, R8, RZ ;  /* 0x0000000853537210 */ /* 0x000fe20007f9e0ff */
[----:B------:R-:W-:Y:S02]  /*6a70*/  IMAD.X R22, R107, 0x1, R88, P5 ;  /* 0x000000016b167824 */ /* 0x000fe400028e0658 */
[----:B------:R-:W-:Y:S01]  /*6a80*/  IMAD R99, R99, -0x6510, RZ ;  /* 0xffff9af063637824 */ /* 0x000fe200078e02ff */
[----:B------:R-:W-:Y:S01]  /*6a90*/  IADD3.X R11, R89, R9, R11, P4, !PT ;  /* 0x00000009590b7210 */ /* 0x000fe200027fe40b */
[----:B------:R-:W-:Y:S01]  /*6aa0*/  IMAD.WIDE.U32 R8, R102, -0x6510, RZ ;  /* 0xffff9af066087825 */ /* 0x000fe200078e00ff */
[----:B------:R-:W-:Y:S02]  /*6ab0*/  IADD3 R19, R19, -R26, R53 ;  /* 0x8000001a13137210 */ /* 0x000fe40007ffe035 */
[----:B------:R-:W-:Y:S01]  /*6ac0*/  IADD3 R26, P5, R26, R41, RZ ;  /* 0x000000291a1a7210 */ /* 0x000fe20007fbe0ff */
[----:B------:R-:W-:Y:S01]  /*6ad0*/  IMAD.WIDE.U32 R88, R77, 0xd29e, RZ ;  /* 0x0000d29e4d587825 */ /* 0x000fe200078e00ff */
[----:B------:R-:W-:-:S02]  /*6ae0*/  IADD3 R102, R9, -R102, R99 ;  /* 0x8000006609667210 */ /* 0x000fc40007ffe063 */
[----:B------:R-:W-:Y:S01]  /*6af0*/  IADD3.X R110, ~R24, R19, ~R97, P0, P1 ;  /* 0x00000013186e7210 */ /* 0x000fe200007e2d61 */
[----:B------:R-:W-:Y:S01]  /*6b00*/  IMAD R77, R74, 0xd29e, RZ ;  /* 0x0000d29e4a4d7824 */ /* 0x000fe200078e02ff */
[----:B------:R-:W-:Y:S01]  /*6b10*/  IADD3 R53, P4, R8, -R88, RZ ;  /* 0x8000005808357210 */ /* 0x000fe20007f9e0ff */
[----:B------:R-:W-:Y:S01]  /*6b20*/  IMAD.X R30, R30, 0x1, R59, P5 ;  /* 0x000000011e1e7824 */ /* 0x000fe200028e063b */
[----:B------:R-:W-:Y:S01]  /*6b30*/  IADD3 R95, P5, R95, -R14, RZ ;  /* 0x8000000e5f5f7210 */ /* 0x000fe20007fbe0ff */
[----:B------:R-:W-:Y:S02]  /*6b40*/  IMAD.IADD R99, R89, 0x1, R77 ;  /* 0x0000000159637824 */ /* 0x000fe400078e024d */
[----:B------:R-:W-:-:S04]  /*6b50*/  IMAD.WIDE.U32 R8, R41, 0x8b18, RZ ;  /* 0x00008b1829087825 */ /* 0x000fc800078e00ff */
[----:B------:R-:W-:Y:S02]  /*6b60*/  IMAD R59, R59, 0x8b18, RZ ;  /* 0x00008b183b3b7824 */ /* 0x000fe400078e02ff */
[----:B------:R-:W-:-:S04]  /*6b70*/  IMAD.WIDE.U32 R88, R29, -0x53b50, RZ ;  /* 0xfffac4b01d587825 */ /* 0x000fc800078e00ff */
[----:B------:R-:W-:Y:S01]  /*6b80*/  IMAD R74, R100, -0x53b50, RZ ;  /* 0xfffac4b0644a7824 */ /* 0x000fe200078e02ff */
[----:B------:R-:W-:Y:S01]  /*6b90*/  IADD3 R77, P0, P1, R88, R8, -R114 ;  /* 0x00000008584d7210 */ /* 0x000fe2000791e872 */
[----:B------:R-:W-:Y:S02]  /*6ba0*/  IMAD.X R21, R21, 0x1, R108, P6 ;  /* 0x0000000115157824 */ /* 0x000fe400030e066c */
[----:B------:R-:W-:Y:S01]  /*6bb0*/  IMAD.IADD R108, R9, 0x1, R59 ;  /* 0x00000001096c7824 */ /* 0x000fe200078e023b */
[-C--:B------:R-:W-:Y:S01]  /*6bc0*/  IADD3 R74, R89, -R29.reuse, R74 ;  /* 0x8000001d594a7210 */ /* 0x080fe20007ffe04a */
[----:B------:R-:W-:Y:S01]  /*6bd0*/  IMAD.WIDE.U32 R90, R47, -0x3a0, RZ ;  /* 0xfffffc602f5a7825 */ /* 0x000fe200078e00ff */
[----:B------:R-:W-:Y:S02]  /*6be0*/  IADD3 R89, P6, R8, R18, RZ ;  /* 0x0000001208597210 */ /* 0x000fe40007fde0ff */
[----:B------:R-:W-:Y:S01]  /*6bf0*/  IADD3.X R59, R74, R108, ~R25, P0, P1 ;  /* 0x0000006c4a3b7210 */ /* 0x000fe200007e2c19 */
[----:B------:R-:W-:Y:S01]  /*6c00*/  IMAD R14, R64, -0x3a0, RZ ;  /* 0xfffffc60400e7824 */ /* 0x000fe200078e02ff */
[----:B------:R-:W-:Y:S01]  /*6c10*/  IADD3 R114, P0, P1, R90, -R114, -R8 ;  /* 0x800000725a727210 */ /* 0x000fe2000791e808 */
[----:B------:R-:W-:Y:S01]  /*6c20*/  IMAD.X R13, R110, 0x1, R13, P2 ;  /* 0x000000016e0d7824 */ /* 0x000fe200010e060d */
[----:B------:R-:W-:Y:S01]  /*6c30*/  IADD3 R29, P2, R40, R29, RZ ;  /* 0x0000001d281d7210 */ /* 0x000fe20007f5e0ff */
[----:B------:R-:W-:Y:S01]  /*6c40*/  IMAD R41, R35, -0x2b780, RZ ;  /* 0xfffd488023297824 */ /* 0x000fe200078e02ff */
[----:B------:R-:W-:Y:S01]  /*6c50*/  IADD3 R14, R91, -R47, R14 ;  /* 0x8000002f5b0e7210 */ /* 0x000fe20007ffe00e */
[----:B------:R-:W-:-:S03]  /*6c60*/  IMAD.WIDE.U32 R8, R96, -0x2b780, RZ ;  /* 0xfffd488060087825 */ /* 0x000fc600078e00ff */
[----:B------:R-:W-:Y:S01]  /*6c70*/  IADD3.X R112, R14, ~R25, ~R108, P0, P1 ;  /* 0x800000190e707210 */ /* 0x000fe200007e2c6c */
[----:B------:R-:W-:Y:S01]  /*6c80*/  IMAD.X R100, R73, 0x1, R100, P2 ;  /* 0x0000000149647824 */ /* 0x000fe200010e0664 */
[----:B------:R-:W-:Y:S01]  /*6c90*/  IADD3 R18, R9, -R96, R41 ;  /* 0x8000006009127210 */ /* 0x000fe20007ffe029 */
[----:B------:R-:W-:Y:S01]  /*6ca0*/  IMAD R73, R73, -0x192c8, RZ ;  /* 0xfffe6d3849497824 */ /* 0x000fe200078e02ff */
[----:B------:R-:W-:Y:S01]  /*6cb0*/  IADD3 R25, P0, P1, R8, -R48, -R117 ;  /* 0x8000003008197210 */ /* 0x000fe2000791e875 */
[----:B------:R-:W-:Y:S01]  /*6cc0*/  IMAD.WIDE.U32 R8, R40, -0x192c8, RZ ;  /* 0xfffe6d3828087825 */ /* 0x000fe200078e00ff */
[----:B------:R-:W-:-:S03]  /*6cd0*/  IADD3 R47, P2, R63, R47, RZ ;  /* 0x0000002f3f2f7210 */ /* 0x000fc60007f5e0ff */
[----:B------:R-:W-:Y:S01]  /*6ce0*/  IMAD.X R65, R65, 0x1, ~R70, P5 ;  /* 0x0000000141417824 */ /* 0x000fe200028e0e46 */
[----:B------:R-:W-:Y:S01]  /*6cf0*/  IADD3 R70, R9, -R40, R73 ;  /* 0x8000002809467210 */ /* 0x000fe20007ffe049 */
[----:B------:R-:W-:Y:S01]  /*6d00*/  IMAD.WIDE.U32 R40, R63, 0x1c410, RZ ;  /* 0x0001c4103f287825 */ /* 0x000fe200078e00ff */
[----:B------:R-:W-:Y:S02]  /*6d10*/  IADD3.X R73, R18, ~R49, ~R82, P0, P1 ;  /* 0x8000003112497210 */ /* 0x000fe400007e2c52 */
[----:B------:R-:W-:Y:S01]  /*6d20*/  IADD3 R63, P0, P1, R6, R10, -R89 ;  /* 0x0000000a063f7210 */ /* 0x000fe2000791e859 */
[----:B------:R-:W-:Y:S02]  /*6d30*/  IMAD.X R108, R19, 0x1, R108, P6 ;  /* 0x00000001136c7824 */ /* 0x000fe400030e066c */
[----:B------:R-:W-:Y:S01]  /*6d40*/  IMAD.X R99, R102, 0x1, ~R99, P4 ;  /* 0x0000000166637824 */ /* 0x000fe200020e0e63 */
[----:B------:R-:W-:Y:S01]  /*6d50*/  IADD3 R77, P4, P5, R8, R77, -R40 ;  /* 0x0000004d084d7210 */ /* 0x000fe20007d9e828 */
[----:B------:R-:W-:Y:S01]  /*6d60*/  IMAD R102, R100, -0x6ce18, RZ ;  /* 0xfff931e864667824 */ /* 0x000fe200078e02ff */
[----:B------:R-:W-:Y:S01]  /*6d70*/  IADD3.X R9, R7, R24, ~R108, P0, P1 ;  /* 0x0000001807097210 */ /* 0x000fe200007e2c6c */
[----:B------:R-:W-:-:S04]  /*6d80*/  IMAD.WIDE.U32 R18, R29, -0x6ce18, RZ ;  /* 0xfff931e81d127825 */ /* 0x000fc800078e00ff */
[----:B------:R-:W-:Y:S01]  /*6d90*/  IMAD R35, R35, 0x2bf20, RZ ;  /* 0x0002bf2023237824 */ /* 0x000fe200078e02ff */
[----:B------:R-:W-:Y:S01]  /*6da0*/  IADD3 R102, R19, -R29, R102 ;  /* 0x8000001d13667210 */ /* 0x000fe20007ffe066 */
[----:B------:R-:W-:Y:S01]  /*6db0*/  IMAD.X R64, R61, 0x1, R64, P2 ;  /* 0x000000013d407824 */ /* 0x000fe200010e0640 */
[----:B------:R-:W-:Y:S01]  /*6dc0*/  IADD3 R110, P0, P1, -R18, R77, R80 ;  /* 0x0000004d126e7210 */ /* 0x000fe2000791e150 */
[----:B------:R-:W-:-:S04]  /*6dd0*/  IMAD.WIDE.U32 R18, R96, 0x2bf20, RZ ;  /* 0x0002bf2060127825 */ /* 0x000fc800078e00ff */
[----:B------:R-:W-:Y:S01]  /*6de0*/  IMAD R81, R81, 0x2bf20, RZ ;  /* 0x0002bf2051517824 */ /* 0x000fe200078e02ff */
[----:B------:R-:W-:Y:S01]  /*6df0*/  IADD3 R42, P6, R42, R18, RZ ;  /* 0x000000122a2a7210 */ /* 0x000fe20007fde0ff */
[----:B------:R-:W-:Y:S02]  /*6e00*/  IMAD R61, R61, 0x1c410, RZ ;  /* 0x0001c4103d3d7824 */ /* 0x000fe400078e02ff */
[----:B------:R-:W-:Y:S01]  /*6e10*/  IMAD R86, R86, -0xfeb0, RZ ;  /* 0xffff015056567824 */ /* 0x000fe200078e02ff */
[----:B------:R-:W-:Y:S01]  /*6e20*/  IADD3.X R116, R116, R19, R35, P6, !PT ;  /* 0x0000001374747210 */ /* 0x000fe200037fe423 */
[----:B------:R-:W-:Y:S02]  /*6e30*/  IMAD R35, R30, -0xfeb0, RZ ;  /* 0xffff01501e237824 */ /* 0x000fe400078e02ff */
[----:B------:R-:W-:-:S04]  /*6e40*/  IMAD.WIDE.U32 R18, R26, -0xfeb0, RZ ;  /* 0xffff01501a127825 */ /* 0x000fc800078e00ff */
[----:B------:R-:W-:Y:S01]  /*6e50*/  IMAD.IADD R41, R41, 0x1, R61 ;  /* 0x0000000129297824 */ /* 0x000fe200078e023d */
[----:B------:R-:W-:Y:S02]  /*6e60*/  IADD3 R96, R19, -R26, R35 ;  /* 0x8000001a13607210 */ /* 0x000fe40007ffe023 */
[----:B------:R-:W-:Y:S01]  /*6e70*/  IADD3 R35, P2, R12, R18, RZ ;  /* 0x000000120c237210 */ /* 0x000fe20007f5e0ff */
[----:B------:R-:W-:Y:S01]  /*6e80*/  IMAD.WIDE.U32 R18, R28, 0x2bf20, RZ ;  /* 0x0002bf201c127825 */ /* 0x000fe200078e00ff */
[----:B------:R-:W-:-:S03]  /*6e90*/  IADD3.X R59, R70, R59, ~R41, P4, P5 ;  /* 0x0000003b463b7210 */ /* 0x000fc600027eac29 */
[----:B------:R-:W-:Y:S01]  /*6ea0*/  IMAD.X R12, R96, 0x1, R97, P2 ;  /* 0x00000001600c7824 */ /* 0x000fe200010e0661 */
[----:B------:R-:W-:Y:S02]  /*6eb0*/  IADD3 R25, P6, R25, R18, RZ ;  /* 0x0000001219197210 */ /* 0x000fe40007fde0ff */
[C---:B------:R-:W-:Y:S02]  /*6ec0*/  IADD3 R96, P2, R56.reuse, R71, RZ ;  /* 0x0000004738607210 */ /* 0x040fe40007f5e0ff */
[----:B------:R-:W-:Y:S02]  /*6ed0*/  IADD3.X R73, R73, R19, R81, P6, !PT ;  /* 0x0000001349497210 */ /* 0x000fe400037fe451 */
[----:B------:R-:W-:Y:S01]  /*6ee0*/  IADD3 R18, P6, -R56, R71, RZ ;  /* 0x0000004738127210 */ /* 0x000fe20007fde1ff */
[----:B------:R-:W-:Y:S01]  /*6ef0*/  IMAD.X R28, R113, 0x1, R36, P2 ;  /* 0x00000001711c7824 */ /* 0x000fe200010e0624 */
[----:B------:R-:W-:Y:S01]  /*6f00*/  IADD3 R63, P2, P4, R35, R63, -R8 ;  /* 0x0000003f233f7210 */ /* 0x000fe20007c5e808 */
[----:B------:R-:W-:Y:S01]  /*6f10*/  IMAD.WIDE.U32 R96, R96, 0x801d5, RZ ;  /* 0x000801d560607825 */ /* 0x000fe200078e00ff */
[----:B------:R-:W-:-:S02]  /*6f20*/  IADD3.X R102, ~R102, R59, R13, P0, P1 ;  /* 0x0000003b66667210 */ /* 0x000fc400007e250d */
[----:B------:R-:W-:Y:S01]  /*6f30*/  IADD3.X R61, R12, R9, ~R70, P2, P4 ;  /* 0x000000090c3d7210 */ /* 0x000fe200017e8c46 */
[----:B------:R-:W-:Y:S02]  /*6f40*/  IMAD.X R36, R36, 0x1, ~R113, P6 ;  /* 0x0000000124247824 */ /* 0x000fe400030e0e71 */
[----:B------:R-:W-:-:S04]  /*6f50*/  IMAD.WIDE.U32 R18, R18, 0xcccb, RZ ;  /* 0x0000cccb12127825 */ /* 0x000fc800078e00ff */
[----:B------:R-:W-:Y:S01]  /*6f60*/  IMAD R77, R28, 0x801d5, RZ ;  /* 0x000801d51c4d7824 */ /* 0x000fe200078e02ff */
[-C--:B------:R-:W-:Y:S01]  /*6f70*/  IADD3 R71, P2, R96, R18.reuse, RZ ;  /* 0x0000001260477210 */ /* 0x080fe20007f5e0ff */
[----:B------:R-:W-:Y:S02]  /*6f80*/  IMAD R81, R36, 0xcccb, RZ ;  /* 0x0000cccb24517824 */ /* 0x000fe400078e02ff */
[----:B------:R-:W-:Y:S01]  /*6f90*/  IMAD.IADD R77, R97, 0x1, R77 ;  /* 0x00000001614d7824 */ /* 0x000fe200078e024d */
[-C--:B------:R-:W-:Y:S01]  /*6fa0*/  IADD3 R9, P4, R20, R71.reuse, RZ ;  /* 0x0000004714097210 */ /* 0x080fe20007f9e0ff */
[----:B------:R-:W-:Y:S01]  /*6fb0*/  IMAD.IADD R56, R19, 0x1, R81 ;  /* 0x0000000113387824 */ /* 0x000fe200078e0251 */
[----:B------:R-:W-:Y:S02]  /*6fc0*/  IADD3 R19, P6, R96, -R18, RZ ;  /* 0x8000001260137210 */ /* 0x000fe40007fde0ff */
[----:B------:R-:W-:Y:S01]  /*6fd0*/  IADD3 R71, P5, -R20, R71, RZ ;  /* 0x0000004714477210 */ /* 0x000fe20007fbe1ff */
[----:B------:R-:W-:Y:S01]  /*6fe0*/  IMAD.X R8, R56, 0x1, R77, P2 ;  /* 0x0000000138087824 */ /* 0x000fe200010e064d */
[-C--:B------:R-:W-:Y:S01]  /*6ff0*/  IADD3 R28, P2, R9, R68.reuse, RZ ;  /* 0x00000044091c7210 */ /* 0x080fe20007f5e0ff */
[----:B------:R-:W-:Y:S01]  /*7000*/  IMAD.X R56, R77, 0x1, ~R56, P6 ;  /* 0x000000014d387824 */ /* 0x000fe200030e0e38 */
[----:B------:R-:W-:Y:S01]  /*7010*/  IADD3 R68, P6, R9, -R68, RZ ;  /* 0x8000004409447210 */ /* 0x000fe20007fde0ff */
[----:B------:R-:W-:Y:S01]  /*7020*/  IMAD.X R20, R45, 0x1, R8, P4 ;  /* 0x000000012d147824 */ /* 0x000fe200020e0608 */
[----:B------:R-:W-:Y:S01]  /*7030*/  IADD3 R18, P4, R28, R85, RZ ;  /* 0x000000551c127210 */ /* 0x000fe20007f9e0ff */
[----:B------:R-:W-:Y:S01]  /*7040*/  IMAD.X R9, R8, 0x1, ~R45, P5 ;  /* 0x0000000108097824 */ /* 0x000fe200028e0e2d */
[-C--:B------:R-:W-:Y:S01]  /*7050*/  IADD3 R77, P5, R4, R19.reuse, RZ ;  /* 0x00000013044d7210 */ /* 0x080fe20007fbe0ff */
[--C-:B------:R-:W-:Y:S01]  /*7060*/  IMAD.X R36, R20, 0x1, R51.reuse, P2 ;  /* 0x0000000114247824 */ /* 0x100fe200010e0633 */
[----:B------:R-:W-:Y:S01]  /*7070*/  IADD3 R8, P2, -R4, R19, RZ ;  /* 0x0000001304087210 */ /* 0x000fe20007f5e1ff */
[----:B------:R-:W-:Y:S01]  /*7080*/  IMAD.X R20, R20, 0x1, ~R51, P6 ;  /* 0x0000000114147824 */ /* 0x000fe200030e0e33 */
[----:B------:R-:W-:Y:S01]  /*7090*/  IADD3 R85, P6, R28, -R85, RZ ;  /* 0x800000551c557210 */ /* 0x000fe20007fde0ff */
[----:B------:R-:W-:Y:S01]  /*70a0*/  IMAD.X R19, R36, 0x1, R87, P4 ;  /* 0x0000000124137824 */ /* 0x000fe200020e0657 */
[-C--:B------:R-:W-:Y:S01]  /*70b0*/  IADD3 R45, P4, R77, R32.reuse, RZ ;  /* 0x000000204d2d7210 */ /* 0x080fe20007f9e0ff */
[----:B------:R-:W-:Y:S01]  /*70c0*/  IMAD.X R97, R111, 0x1, R56, P5 ;  /* 0x000000016f617824 */ /* 0x000fe200028e0638 */
[----:B------:R-:W-:Y:S01]  /*70d0*/  IADD3 R32, P5, R77, -R32, RZ ;  /* 0x800000204d207210 */ /* 0x000fe20007fbe0ff */
[----:B------:R-:W-:Y:S01]  /*70e0*/  IMAD.X R111, R56, 0x1, ~R111, P2 ;  /* 0x00000001386f7824 */ /* 0x000fe200010e0e6f */
[----:B------:R-:W-:Y:S01]  /*70f0*/  IADD3 R81, P2, R71, R44, RZ ;  /* 0x0000002c47517210 */ /* 0x000fe20007f5e0ff */
[----:B------:R-:W-:Y:S01]  /*7100*/  IMAD.X R28, R36, 0x1, ~R87, P6 ;  /* 0x00000001241c7824 */ /* 0x000fe200030e0e57 */
[----:B------:R-:W-:Y:S01]  /*7110*/  IADD3 R4, P6, R45, R46, RZ ;  /* 0x0000002e2d047210 */ /* 0x000fe20007fde0ff */
[--C-:B------:R-:W-:Y:S01]  /*7120*/  IMAD.X R91, R97, 0x1, R72.reuse, P4 ;  /* 0x00000001615b7824 */ /* 0x100fe200020e0648 */
[----:B------:R-:W-:Y:S01]  /*7130*/  IADD3 R51, P4, R71, -R44, RZ ;  /* 0x8000002c47337210 */ /* 0x000fe20007f9e0ff */
[----:B------:R-:W-:Y:S01]  /*7140*/  IMAD.X R71, R97, 0x1, ~R72, P5 ;  /* 0x0000000161477824 */ /* 0x000fe200028e0e48 */
[----:B------:R-:W-:Y:S01]  /*7150*/  IADD3 R46, P5, R45, -R46, RZ ;  /* 0x8000002e2d2e7210 */ /* 0x000fe20007fbe0ff */
[----:B------:R-:W-:Y:S01]  /*7160*/  IMAD.X R45, R91, 0x1, R34, P6 ;  /* 0x000000015b2d7824 */ /* 0x000fe200030e0622 */
[CC--:B------:R-:W-:Y:S01]  /*7170*/  IADD3 R87, P6, R8.reuse, R27.reuse, RZ ;  /* 0x0000001b08577210 */ /* 0x0c0fe20007fde0ff */
[C-C-:B------:R-:W-:Y:S01]  /*7180*/  IMAD.X R36, R9.reuse, 0x1, R76.reuse, P2 ;  /* 0x0000000109247824 */ /* 0x140fe200010e064c */
[----:B------:R-:W-:Y:S01]  /*7190*/  IADD3 R77, P2, R8, -R27, RZ ;  /* 0x8000001b084d7210 */ /* 0x000fe20007f5e0ff */
[----:B------:R-:W-:Y:S01]  /*71a0*/  IMAD.X R76, R9, 0x1, ~R76, P4 ;  /* 0x00000001094c7824 */ /* 0x000fe200020e0e4c */
[----:B------:R-:W-:Y:S01]  /*71b0*/  SHF.R.U64 R18, R18, 0x4, R19 ;  /* 0x0000000412127819 */ /* 0x000fe20000001213 */
[----:B------:R-:W-:Y:S01]  /*71c0*/  IMAD.X R27, R91, 0x1, ~R34, P5 ;  /* 0x000000015b1b7824 */ /* 0x000fe200028e0e22 */
[CC--:B------:R-:W-:Y:S01]  /*71d0*/  IADD3 R34, P4, R81.reuse, R104.reuse, RZ ;  /* 0x0000006851227210 */ /* 0x0c0fe20007f9e0ff */
[----:B------:R-:W-:Y:S01]  /*71e0*/  IMAD.WIDE.U32 R8, R26, -0x41698, RZ ;  /* 0xfffbe9681a087825 */ /* 0x000fe200078e00ff */
[----:B------:R-:W-:-:S02]  /*71f0*/  IADD3 R104, P5, R81, -R104, RZ ;  /* 0x8000006851687210 */ /* 0x000fc40007fbe0ff */
[----:B------:R-:W-:Y:S01]  /*7200*/  SHF.R.U64 R4, R4, 0x4, R45 ;  /* 0x0000000404047819 */ /* 0x000fe2000000122d */
[----:B------:R-:W-:Y:S01]  /*7210*/  IMAD R91, R30, -0x41698, RZ ;  /* 0xfffbe9681e5b7824 */ /* 0x000fe200078e02ff */
[----:B------:R-:W-:Y:S01]  /*7220*/  SHF.R.U64 R46, R46, 0x4, R27 ;  /* 0x000000042e2e7819 */ /* 0x000fe2000000121b */
[C---:B------:R-:W-:Y:S01]  /*7230*/  IMAD.X R81, R36.reuse, 0x1, R103, P4 ;  /* 0x0000000124517824 */ /* 0x040fe200020e0667 */
[-C--:B------:R-:W-:Y:S01]  /*7240*/  IADD3 R30, P4, R87, R60.reuse, RZ ;  /* 0x0000003c571e7210 */ /* 0x080fe20007f9e0ff */
[--C-:B------:R-:W-:Y:S01]  /*7250*/  IMAD.X R44, R111, 0x1, R38.reuse, P6 ;  /* 0x000000016f2c7824 */ /* 0x100fe200030e0626 */
[----:B------:R-:W-:Y:S01]  /*7260*/  IADD3 R60, P6, R87, -R60, RZ ;  /* 0x8000003c573c7210 */ /* 0x000fe20007fde0ff */
[----:B------:R-:W-:Y:S01]  /*7270*/  IMAD.X R38, R111, 0x1, ~R38, P2 ;  /* 0x000000016f267824 */ /* 0x000fe200010e0e26 */
[----:B------:R-:W-:Y:S01]  /*7280*/  IADD3 R26, R9, -R26, R91 ;  /* 0x8000001a091a7210 */ /* 0x000fe20007ffe05b */
[----:B------:R-:W-:Y:S01]  /*7290*/  IMAD.X R103, R36, 0x1, ~R103, P5 ;  /* 0x0000000124677824 */ /* 0x000fe200028e0e67 */
[-C--:B------:R-:W-:Y:S01]  /*72a0*/  IADD3 R9, P2, R68, R75.reuse, RZ ;  /* 0x0000004b44097210 */ /* 0x080fe20007f5e0ff */
[--C-:B------:R-:W-:Y:S01]  /*72b0*/  IMAD.X R87, R44, 0x1, ~R23.reuse, P6 ;  /* 0x000000012c577824 */ /* 0x100fe200030e0e17 */
[----:B------:R-:W-:Y:S01]  /*72c0*/  IADD3 R68, P5, R68, -R75, RZ ;  /* 0x8000004b44447210 */ /* 0x000fe20007fbe0ff */
[----:B------:R-:W-:Y:S01]  /*72d0*/  IMAD.X R75, R44, 0x1, R23, P4 ;  /* 0x000000012c4b7824 */ /* 0x000fe200020e0617 */
[-C--:B------:R-:W-:Y:S01]  /*72e0*/  IADD3 R23, P4, R32, R101.reuse, RZ ;  /* 0x0000006520177210 */ /* 0x080fe20007f9e0ff */
[--C-:B------:R-:W-:Y:S01]  /*72f0*/  IMAD.X R36, R20, 0x1, R57.reuse, P2 ;  /* 0x0000000114247824 */ /* 0x100fe200010e0639 */
[----:B------:R-:W-:Y:S01]  /*7300*/  IADD3 R32, P6, R32, -R101, RZ ;  /* 0x8000006520207210 */ /* 0x000fe20007fde0ff */
[----:B------:R-:W-:Y:S01]  /*7310*/  IMAD.X R57, R20, 0x1, ~R57, P5 ;  /* 0x0000000114397824 */ /* 0x000fe200028e0e39 */
[----:B------:R-:W-:Y:S01]  /*7320*/  IADD3 R44, P2, P5, -R117, R93, -R62 ;  /* 0x0000005d752c7210 */ /* 0x000fe20007d5e93e */
[----:B------:R-:W-:Y:S01]  /*7330*/  IMAD.X R20, R71, 0x1, R98, P4 ;  /* 0x0000000147147824 */ /* 0x000fe200020e0662 */
[----:B------:R-:W-:Y:S01]  /*7340*/  SHF.R.U64 R9, R9, 0x4, R36 ;  /* 0x0000000409097819 */ /* 0x000fe20000001224 */
[----:B------:R-:W-:Y:S01]  /*7350*/  IMAD.X R71, R71, 0x1, ~R98, P6 ;  /* 0x0000000147477824 */ /* 0x000fe200030e0e62 */
[----:B------:R-:W-:-:S02]  /*7360*/  IADD3 R97, P4, P6, -R6, R89, R10 ;  /* 0x0000005906617210 */ /* 0x000fc40007e9e10a */
[----:B------:R-:W-:Y:S02]  /*7370*/  IADD3.X R56, ~R82, R22, ~R31, P2, P5 ;  /* 0x0000001652387210 */ /* 0x000fe400017ead1f */
[----:B------:R-:W-:Y:S02]  /*7380*/  IADD3 R10, P2, R51, R58, RZ ;  /* 0x0000003a330a7210 */ /* 0x000fe40007f5e0ff */
[----:B------:R-:W-:Y:S01]  /*7390*/  IADD3.X R91, ~R7, R108, R24, P4, P6 ;  /* 0x0000006c075b7210 */ /* 0x000fe200027ec518 */
[----:B------:R-:W-:Y:S01]  /*73a0*/  IMAD.WIDE.U32 R6, R43, -0xfeb0, RZ ;  /* 0xffff01502b067825 */ /* 0x000fe200078e00ff */
[----:B------:R-:W-:Y:S02]  /*73b0*/  IADD3 R62, P6, R93, R62, RZ ;  /* 0x0000003e5d3e7210 */ /* 0x000fe40007fde0ff */
[----:B------:R-:W-:Y:S01]  /*73c0*/  IADD3 R51, P5, R51, -R58, RZ ;  /* 0x8000003a33337210 */ /* 0x000fe20007fbe0ff */
[----:B------:R-:W-:Y:S01]  /*73d0*/  IMAD.X R89, R76, 0x1, R55, P2 ;  /* 0x000000014c597824 */ /* 0x000fe200010e0637 */
[CC--:B------:R-:W-:Y:S01]  /*73e0*/  IADD3 R24, P4, R77.reuse, R52.reuse, RZ ;  /* 0x000000344d187210 */ /* 0x0c0fe20007f9e0ff */
[----:B------:R-:W-:Y:S01]  /*73f0*/  IMAD.X R22, R22, 0x1, R31, P6 ;  /* 0x0000000116167824 */ /* 0x000fe200030e061f */
[----:B------:R-:W-:Y:S01]  /*7400*/  IADD3 R52, P2, R77, -R52, RZ ;  /* 0x800000344d347210 */ /* 0x000fe20007f5e0ff */
[----:B------:R-:W-:Y:S01]  /*7410*/  IMAD.X R76, R76, 0x1, ~R55, P5 ;  /* 0x000000014c4c7824 */ /* 0x000fe200028e0e37 */
[-C--:B------:R-:W-:Y:S01]  /*7420*/  IADD3 R55, P6, R106, R33.reuse, RZ ;  /* 0x000000216a377210 */ /* 0x080fe20007fde0ff */
[----:B------:R-:W-:Y:S01]  /*7430*/  IMAD.X R31, R38, 0x1, R69, P4 ;  /* 0x00000001261f7824 */ /* 0x000fe200020e0645 */
[----:B------:R-:W-:Y:S01]  /*7440*/  IADD3 R117, P4, P5, R48, R62, -R117 ;  /* 0x0000003e30757210 */ /* 0x000fe20007d9e875 */
[----:B------:R-:W-:Y:S01]  /*7450*/  IMAD.X R69, R38, 0x1, ~R69, P2 ;  /* 0x0000000126457824 */ /* 0x000fe200010e0e45 */
[----:B------:R-:W-:Y:S01]  /*7460*/  IADD3 R33, P2, -R106, R33, RZ ;  /* 0x000000216a217210 */ /* 0x000fe20007f5e1ff */
[----:B------:R-:W-:Y:S01]  /*7470*/  IMAD.X R38, R105, 0x1, R50, P6 ;  /* 0x0000000169267824 */ /* 0x000fe200030e0632 */
[----:B------:R-:W-:-:S02]  /*7480*/  IADD3.X R82, R49, R22, ~R82, P4, P5 ;  /* 0x0000001631527210 */ /* 0x000fc400027eac52 */
[----:B------:R-:W-:Y:S01]  /*7490*/  IADD3 R88, P5, P4, R88, R97, -R90 ;  /* 0x0000006158587210 */ /* 0x000fe20007cbe85a */
[----:B------:R-:W-:Y:S01]  /*74a0*/  IMAD.X R50, R50, 0x1, ~R105, P2 ;  /* 0x0000000132327824 */ /* 0x000fe200010e0e69 */
[----:B------:R-:W-:Y:S02]  /*74b0*/  IADD3 R44, P2, P6, R119, R44, -R48 ;  /* 0x0000002c772c7210 */ /* 0x000fe40007e5e830 */
[----:B------:R-:W-:Y:S01]  /*74c0*/  IADD3.X R91, R74, R91, ~R14, P5, P4 ;  /* 0x0000005b4a5b7210 */ /* 0x000fe20002fe8c0e */
[----:B------:R-:W-:Y:S01]  /*74d0*/  IMAD R59, R50, 0xcccb, RZ ;  /* 0x0000cccb323b7824 */ /* 0x000fe200078e02ff */
[----:B------:R-:W-:Y:S02]  /*74e0*/  IADD3.X R56, R78, R56, ~R49, P2, P6 ;  /* 0x000000384e387210 */ /* 0x000fe400017ecc31 */
[----:B------:R-:W-:Y:S02]  /*74f0*/  IADD3 R114, P2, P5, -R37, R114, R80 ;  /* 0x0000007225727210 */ /* 0x000fe40007d5e150 */
[----:B------:R-:W-:Y:S01]  /*7500*/  IADD3 R48, P4, R8, R6, RZ ;  /* 0x0000000608307210 */ /* 0x000fe20007f9e0ff */
[----:B------:R-:W-:Y:S01]  /*7510*/  IMAD R8, R64, -0x6ce18, RZ ;  /* 0xfff931e840087824 */ /* 0x000fe200078e02ff */
[----:B------:R-:W-:Y:S01]  /*7520*/  IADD3 R49, R7, -R43, R86 ;  /* 0x8000002b07317210 */ /* 0x000fe20007ffe056 */
[----:B------:R-:W-:Y:S01]  /*7530*/  IMAD.WIDE.U32 R6, R47, -0x6ce18, RZ ;  /* 0xfff931e82f067825 */ /* 0x000fe200078e00ff */
[----:B------:R-:W-:-:S02]  /*7540*/  IADD3.X R112, ~R21, R112, R13, P2, P5 ;  /* 0x0000007015707210 */ /* 0x000fc400017ea50d */
[----:B------:R-:W-:Y:S01]  /*7550*/  IADD3 R43, P2, P5, -R35, R88, -R40 ;  /* 0x00000058232b7210 */ /* 0x000fe20007d5e928 */
[----:B------:R-:W-:Y:S01]  /*7560*/  IMAD.X R49, R49, 0x1, R26, P4 ;  /* 0x0000000131317824 */ /* 0x000fe200020e061a */
[----:B------:R-:W-:Y:S02]  /*7570*/  IADD3 R119, P1, P0, -R54, R62, -R119 ;  /* 0x0000003e36777210 */ /* 0x000fe4000783e977 */
[----:B------:R-:W-:Y:S02]  /*7580*/  IADD3 R40, R7, -R47, R8 ;  /* 0x8000002f07287210 */ /* 0x000fe40007ffe008 */
[----:B------:R-:W-:Y:S01]  /*7590*/  IADD3.X R41, ~R12, R91, ~R41, P2, P5 ;  /* 0x0000005b0c297210 */ /* 0x000fe200017ead29 */
[----:B------:R-:W-:Y:S01]  /*75a0*/  IMAD.WIDE.U32 R12, R33, 0xcccb, RZ ;  /* 0x0000cccb210c7825 */ /* 0x000fe200078e00ff */
[----:B------:R-:W-:Y:S02]  /*75b0*/  IADD3 R8, P6, P4, R6, R119, -R48 ;  /* 0x0000007706087210 */ /* 0x000fe40007cde830 */
[----:B------:R-:W-:Y:S01]  /*75c0*/  IADD3 R35, P2, R117, -R54, RZ ;  /* 0x8000003675237210 */ /* 0x000fe20007f5e0ff */
[----:B------:R-:W-:Y:S01]  /*75d0*/  IMAD.WIDE.U32 R6, R55, 0x801d5, RZ ;  /* 0x000801d537067825 */ /* 0x000fe200078e00ff */
[----:B------:R-:W-:-:S02]  /*75e0*/  IADD3.X R14, ~R79, R22, ~R78, P1, P0 ;  /* 0x000000164f0e7210 */ /* 0x000fc40000fe0d4e */
[----:B------:R-:W-:Y:S01]  /*75f0*/  IADD3 R62, P0, P1, -R25, R48, -R62 ;  /* 0x00000030193e7210 */ /* 0x000fe2000791e93e */
[----:B------:R-:W-:Y:S01]  /*7600*/  IMAD R55, R38, 0x801d5, RZ ;  /* 0x000801d526377824 */ /* 0x000fe200078e02ff */
[-C--:B------:R-:W-:Y:S01]  /*7610*/  IADD3 R33, P5, R6, -R12.reuse, RZ ;  /* 0x8000000c06217210 */ /* 0x080fe20007fbe0ff */
[----:B------:R-:W-:Y:S01]  /*7620*/  IMAD.X R26, R82, 0x1, ~R79, P2 ;  /* 0x00000001521a7824 */ /* 0x000fe200010e0e4f */
[----:B------:R-:W-:Y:S01]  /*7630*/  IADD3 R38, P2, R6, R12, RZ ;  /* 0x0000000c06267210 */ /* 0x000fe20007f5e0ff */
[----:B------:R-:W-:Y:S01]  /*7640*/  IMAD.IADD R55, R7, 0x1, R55 ;  /* 0x0000000107377824 */ /* 0x000fe200078e0237 */
[----:B------:R-:W-:Y:S01]  /*7650*/  IADD3.X R14, R40, R14, ~R49, P6, P4 ;  /* 0x0000000e280e7210 */ /* 0x000fe200037e8c31 */
[----:B------:R-:W-:Y:S01]  /*7660*/  IMAD.WIDE.U32 R6, R47, 0x1c070, RZ ;  /* 0x0001c0702f067825 */ /* 0x000fe200078e00ff */
[----:B------:R-:W-:Y:S02]  /*7670*/  IADD3.X R22, ~R73, R49, ~R22, P0, P1 ;  /* 0x0000003149167210 */ /* 0x000fe400007e2d16 */
[----:B------:R-:W-:Y:S01]  /*7680*/  IADD3 R48, P1, R63, -R42, RZ ;  /* 0x8000002a3f307210 */ /* 0x000fe20007f3e0ff */
[----:B------:R-:W-:Y:S01]  /*7690*/  IMAD R47, R64, 0x1c070, RZ ;  /* 0x0001c070402f7824 */ /* 0x000fe200078e02ff */
[----:B------:R-:W-:Y:S01]  /*76a0*/  IADD3 R6, P4, P0, R6, R43, -R42 ;  /* 0x0000002b06067210 */ /* 0x000fe2000789e82a */
[----:B------:R-:W-:Y:S01]  /*76b0*/  IMAD.IADD R50, R13, 0x1, R59 ;  /* 0x000000010d327824 */ /* 0x000fe200078e023b */
[----:B------:R-:W-:Y:S01]  /*76c0*/  SHF.R.U64 R30, R30, 0x4, R75 ;  /* 0x000000041e1e7819 */ /* 0x000fe2000000124b */
[----:B------:R-:W-:Y:S01]  /*76d0*/  IMAD.WIDE.U32 R12, R29, 0x1c070, RZ ;  /* 0x0001c0701d0c7825 */ /* 0x000fe200078e00ff */
[----:B------:R-:W-:-:S02]  /*76e0*/  SHF.R.U64 R23, R23, 0x4, R20 ;  /* 0x0000000417177819 */ /* 0x000fc40000001214 */
[----:B------:R-:W-:Y:S01]  /*76f0*/  SHF.R.U64 R24, R24, 0x4, R31 ;  /* 0x0000000418187819 */ /* 0x000fe2000000121f */
[----:B------:R-:W-:Y:S01]  /*7700*/  IMAD R49, R100, 0x1c070, RZ ;  /* 0x0001c07064317824 */ /* 0x000fe200078e02ff */
[----:B------:R-:W-:Y:S01]  /*7710*/  SHF.R.U64 R85, R85, 0x4, R28 ;  /* 0x0000000455557819 */ /* 0x000fe2000000121c */
[----:B------:R-:W-:Y:S01]  /*7720*/  IMAD.IADD R29, R7, 0x1, R47 ;  /* 0x00000001071d7824 */ /* 0x000fe200078e022f */
[----:B------:R-:W-:Y:S01]  /*7730*/  SHF.R.U64 R104, R104, 0x4, R103 ;  /* 0x0000000468687819 */ /* 0x000fe20000001267 */
[----:B------:R-:W-:Y:S01]  /*7740*/  IMAD.X R42, R50, 0x1, R55, P2 ;  /* 0x00000001322a7824 */ /* 0x000fe200010e0637 */
[----:B------:R-:W-:Y:S01]  /*7750*/  SHF.R.U64 R60, R60, 0x4, R87 ;  /* 0x000000043c3c7819 */ /* 0x000fe20000001257 */
[----:B------:R-:W-:Y:S01]  /*7760*/  IMAD.X R40, R55, 0x1, ~R50, P5 ;  /* 0x0000000137287824 */ /* 0x000fe200028e0e32 */
[----:B------:R-:W-:Y:S01]  /*7770*/  IADD3 R12, P2, P5, R12, R8, -R25 ;  /* 0x000000080c0c7210 */ /* 0x000fe20007d5e819 */
[----:B------:R-:W-:Y:S01]  /*7780*/  IMAD.IADD R7, R13, 0x1, R49 ;  /* 0x000000010d077824 */ /* 0x000fe200078e0231 */
[--C-:B------:R-:W-:Y:S01]  /*7790*/  IADD3.X R13, R29, R41, ~R116.reuse, P4, P0 ;  /* 0x000000291d0d7210 */ /* 0x100fe200027e0c74 */
[----:B------:R-:W-:Y:S01]  /*77a0*/  IMAD.X R61, R61, 0x1, ~R116, P1 ;  /* 0x000000013d3d7824 */ /* 0x000fe200008e0e74 */
[----:B------:R-:W-:-:S02]  /*77b0*/  IADD3 R37, P1, R110, R37, RZ ;  /* 0x000000256e257210 */ /* 0x000fc40007f3e0ff */
[CC--:B------:R-:W-:Y:S02]  /*77c0*/  IADD3 R8, P4, R53.reuse, R38.reuse, RZ ;  /* 0x0000002635087210 */ /* 0x0c0fe40007f9e0ff */
[----:B------:R-:W-:Y:S01]  /*77d0*/  IADD3 R41, P0, -R53, R38, RZ ;  /* 0x0000002635297210 */ /* 0x000fe20007f1e1ff */
[----:B------:R-:W-:Y:S01]  /*77e0*/  IMAD.X R102, R102, 0x1, R21, P1 ;  /* 0x0000000166667824 */ /* 0x000fe200008e0615 */
[----:B------:R-:W-:Y:S01]  /*77f0*/  IADD3.X R73, R7, R14, ~R73, P2, P5 ;  /* 0x0000000e07497210 */ /* 0x000fe200017eac49 */
[----:B------:R-:W-:Y:S01]  /*7800*/  IMAD.X R47, R99, 0x1, R42, P4 ;  /* 0x00000001632f7824 */ /* 0x000fe200020e062a */
[-C--:B------:R-:W-:Y:S01]  /*7810*/  IADD3 R14, P5, R84, R33.reuse, RZ ;  /* 0x00000021540e7210 */ /* 0x080fe20007fbe0ff */
[----:B------:R-:W-:Y:S01]  /*7820*/  IMAD.X R99, R42, 0x1, ~R99, P0 ;  /* 0x000000012a637824 */ /* 0x000fe200000e0e63 */
[----:B------:R-:W-:Y:S02]  /*7830*/  IADD3 R84, P2, -R84, R33, RZ ;  /* 0x0000002154547210 */ /* 0x000fe40007f5e1ff */
[CC--:B------:R-:W-:Y:S01]  /*7840*/  IADD3 R38, P1, R8.reuse, R67.reuse, RZ ;  /* 0x0000004308267210 */ /* 0x0c0fe20007f3e0ff */
[----:B------:R-:W-:Y:S01]  /*7850*/  IMAD.X R42, R39, 0x1, R40, P5 ;  /* 0x00000001272a7824 */ /* 0x000fe200028e0628 */
[----:B------:R-:W-:Y:S01]  /*7860*/  IADD3 R59, P4, R8, -R67, RZ ;  /* 0x80000043083b7210 */ /* 0x000fe20007f9e0ff */
[----:B------:R-:W-:Y:S01]  /*7870*/  IMAD.X R40, R40, 0x1, ~R39, P2 ;  /* 0x0000000128287824 */ /* 0x000fe200010e0e27 */
[CC--:B------:R-:W-:Y:S01]  /*7880*/  IADD3 R8, P0, R14.reuse, R95.reuse, RZ ;  /* 0x0000005f0e087210 */ /* 0x0c0fe20007f1e0ff */
[C-C-:B------:R-:W-:Y:S01]  /*7890*/  IMAD.X R49, R47.reuse, 0x1, R92.reuse, P1 ;  /* 0x000000012f317824 */ /* 0x140fe200008e065c */
        /* <DEDUP_REMOVED lines=10> */
[-C--:B------:R-:W-:Y:S01]  /*7940*/  IADD3 R43, P5, R38, R37.reuse, RZ ;  /* 0x00000025262b7210 */ /* 0x080fe20007fbe0ff */
[----:B------:R-:W-:Y:S01]  /*7950*/  IMAD.X R39, R40, 0x1, R11, P4 ;  /* 0x0000000128277824 */ /* 0x000fe200020e060b */
[----:B------:R-:W-:-:S02]  /*7960*/  IADD3 R38, P2, R38, -R37, RZ ;  /* 0x8000002526267210 */ /* 0x000fc40007f5e0ff */
[CC--:B------:R-:W-:Y:S01]  /*7970*/  IADD3 R37, P1, R8.reuse, R35.reuse, RZ ;  /* 0x0000002308257210 */ /* 0x0c0fe20007f3e0ff */
[--C-:B------:R-:W-:Y:S01]  /*7980*/  IMAD.X R72, R49, 0x1, R102.reuse, P5 ;  /* 0x0000000131487824 */ /* 0x100fe200028e0666 */
[----:B------:R-:W-:Y:S01]  /*7990*/  IADD3 R35, P4, R8, -R35, RZ ;  /* 0x8000002308237210 */ /* 0x000fe20007f9e0ff */
[----:B------:R-:W-:Y:S01]  /*79a0*/  IMAD.X R8, R40, 0x1, ~R11, P0 ;  /* 0x0000000128087824 */ /* 0x000fe200000e0e0b */
[-C--:B------:R-:W-:Y:S01]  /*79b0*/  IADD3 R21, P0, R33, R48.reuse, RZ ;  /* 0x0000003021157210 */ /* 0x080fe20007f1e0ff */
[----:B------:R-:W-:Y:S01]  /*79c0*/  IMAD.X R49, R49, 0x1, ~R102, P2 ;  /* 0x0000000131317824 */ /* 0x000fe200010e0e66 */
[----:B------:R-:W-:Y:S01]  /*79d0*/  IADD3 R33, P5, R33, -R48, RZ ;  /* 0x8000003021217210 */ /* 0x000fe20007fbe0ff */
[--C-:B------:R-:W-:Y:S01]  /*79e0*/  IMAD.X R80, R7, 0x1, R26.reuse, P1 ;  /* 0x0000000107507824 */ /* 0x100fe200008e061a */
[-C--:B------:R-:W-:Y:S01]  /*79f0*/  IADD3 R64, P2, R29, R62.reuse, RZ ;  /* 0x0000003e1d407210 */ /* 0x080fe20007f5e0ff */
[----:B------:R-:W-:Y:S01]  /*7a00*/  IMAD.X R26, R7, 0x1, ~R26, P4 ;  /* 0x00000001071a7824 */ /* 0x000fe200020e0e1a */
[----:B------:R-:W-:Y:S01]  /*7a10*/  IADD3 R29, P1, R29, -R62, RZ ;  /* 0x8000003e1d1d7210 */ /* 0x000fe20007f3e0ff */
[C-C-:B------:R-:W-:Y:S01]  /*7a20*/  IMAD.X R78, R14.reuse, 0x1, R61.reuse, P0 ;  /* 0x000000010e4e7824 */ /* 0x140fe200000e063d */
[CC--:B------:R-:W-:Y:S01]  /*7a30*/  IADD3 R42, P4, R59.reuse, R114.reuse, RZ ;  /* 0x000000723b2a7210 */ /* 0x0c0fe20007f9e0ff */
[----:B------:R-:W-:Y:S01]  /*7a40*/  IMAD.X R14, R14, 0x1, ~R61, P5 ;  /* 0x000000010e0e7824 */ /* 0x000fe200028e0e3d */
[----:B------:R-:W-:Y:S01]  /*7a50*/  IADD3 R59, P0, R59, -R114, RZ ;  /* 0x800000723b3b7210 */ /* 0x000fe20007f1e0ff */
[--C-:B------:R-:W-:Y:S01]  /*7a60*/  IMAD.X R7, R39, 0x1, R22.reuse, P2 ;  /* 0x0000000127077824 */ /* 0x100fe200010e0616 */
[----:B------:R-:W-:Y:S01]  /*7a70*/  IADD3 R48, P5, R25, R44, RZ ;  /* 0x0000002c19307210 */ /* 0x000fe20007fbe0ff */
[----:B------:R-:W-:Y:S01]  /*7a80*/  IMAD.X R22, R39, 0x1, ~R22, P1 ;  /* 0x0000000127167824 */ /* 0x000fe200008e0e16 */
[-C--:B------:R-:W-:Y:S01]  /*7a90*/  IADD3 R54, P1, R41, R6.reuse, RZ ;  /* 0x0000000629367210 */ /* 0x080fe20007f3e0ff */
[--C-:B------:R-:W-:Y:S01]  /*7aa0*/  IMAD.X R39, R47, 0x1, R112.reuse, P4 ;  /* 0x000000012f277824 */ /* 0x100fe200020e0670 */
[----:B------:R-:W-:Y:S01]  /*7ab0*/  IADD3 R74, P4, R41, -R6, RZ ;  /* 0x80000006294a7210 */ /* 0x000fe20007f9e0ff */
[----:B------:R-:W-:Y:S01]  /*7ac0*/  IMAD.X R40, R47, 0x1, ~R112, P0 ;  /* 0x000000012f287824 */ /* 0x000fe200000e0e70 */
[-C--:B------:R-:W-:Y:S01]  /*7ad0*/  IADD3 R47, P0, R83, R12.reuse, RZ ;  /* 0x0000000c532f7210 */ /* 0x080fe20007f1e0ff */
[----:B------:R-:W-:Y:S01]  /*7ae0*/  IMAD.X R41, R65, 0x1, R56, P5 ;  /* 0x0000000141297824 */ /* 0x000fe200028e0638 */
[----:B------:R-:W-:Y:S01]  /*7af0*/  IADD3 R66, P5, R83, -R12, RZ ;  /* 0x8000000c53427210 */ /* 0x000fe20007fbe0ff */
[----:B------:R-:W-:Y:S01]  /*7b00*/  IMAD.X R62, R94, 0x1, R13, P1 ;  /* 0x000000015e3e7824 */ /* 0x000fe200008e060d */
[C---:B------:R-:W-:Y:S01]  /*7b10*/  SHF.L.U64.HI R12, R43.reuse, 0x1c, R72 ;  /* 0x0000001c2b0c7819 */ /* 0x040fe20000010248 */
[C-C-:B------:R-:W-:Y:S01]  /*7b20*/  IMAD.X R50, R8.reuse, 0x1, R73.reuse, P0 ;  /* 0x0000000108327824 */ /* 0x140fe200000e0649 */
[----:B------:R-:W-:Y:S01]  /*7b30*/  LEA R67, P0, R43, R18, 0x1c ;  /* 0x000000122b437211 */ /* 0x000fe2000780e0ff */
[----:B------:R-:W-:Y:S01]  /*7b40*/  IMAD.X R11, R8, 0x1, ~R73, P5 ;  /* 0x00000001080b7824 */ /* 0x000fe200028e0e49 */
[----:B------:R-:W-:Y:S01]  /*7b50*/  IADD3 R25, P2, R25, -R44, RZ ;  /* 0x8000002c19197210 */ /* 0x000fe20007f5e0ff */
[----:B------:R-:W-:Y:S01]  /*7b60*/  IMAD.X R13, R94, 0x1, ~R13, P4 ;  /* 0x000000015e0d7824 */ /* 0x000fe200020e0e0d */
[----:B------:R-:W-:-:S02]  /*7b70*/  LEA.HI.X R19, P5, R19, R12, RZ, 0x1c, P0 ;  /* 0x0000000c13137211 */ /* 0x000fc400000be4ff */
[----:B------:R-:W-:Y:S01]  /*7b80*/  SHF.R.U64 R6, R34, 0x4, R81 ;  /* 0x0000000422067819 */ /* 0x000fe20000001251 */
[----:B------:R-:W-:Y:S01]  /*7b90*/  IMAD.X R56, R65, 0x1, ~R56, P2 ;  /* 0x0000000141387824 */ /* 0x000fe200010e0e38 */
[----:B------:R-:W-:Y:S02]  /*7ba0*/  LEA.HI.X R72, P5, R72, RZ, RZ, 0x1c, P5 ;  /* 0x000000ff48487211 */ /* 0x000fe400028be4ff */
[C---:B------:R-:W-:Y:S02]  /*7bb0*/  LEA R70, P4, R37.reuse, R4, 0x1c ;  /* 0x0000000425467211 */ /* 0x040fe4000788e0ff */
[----:B------:R-:W-:Y:S02]  /*7bc0*/  SHF.L.U64.HI R8, R37, 0x1c, R80 ;  /* 0x0000001c25087819 */ /* 0x000fe40000010250 */
[C---:B------:R-:W-:Y:S02]  /*7bd0*/  LEA R6, P2, R21.reuse, R6, 0x1c ;  /* 0x0000000615067211 */ /* 0x040fe4000784e0ff */
[----:B------:R-:W-:Y:S01]  /*7be0*/  SHF.L.U64.HI R4, R21, 0x1c, R78 ;  /* 0x0000001c15047819 */ /* 0x000fe2000001024e */
[----:B------:R-:W-:Y:S01]  /*7bf0*/  IMAD.X R21, RZ, RZ, RZ, P5 ;  /* 0x000000ffff157224 */ /* 0x000fe200028e06ff */
[----:B------:R-:W-:-:S02]  /*7c00*/  IADD3 R12, P5, RZ, -R72, RZ ;  /* 0x80000048ff0c7210 */ /* 0x000fc40007fbe0ff */
[----:B------:R-:W-:Y:S02]  /*7c10*/  LEA.HI.X R45, P4, R45, R8, RZ, 0x1c, P4 ;  /* 0x000000082d2d7211 */ /* 0x000fe4000209e4ff */
[----:B------:R-:W-:Y:S01]  /*7c20*/  LEA.HI.X R63, P2, R81, R4, RZ, 0x1c, P2 ;  /* 0x00000004513f7211 */ /* 0x000fe2000105e4ff */
[----:B------:R-:W-:Y:S01]  /*7c30*/  IMAD.X R72, R72, 0x1, ~R21, P5 ;  /* 0x0000000148487824 */ /* 0x000fe200028e0e15 */
[----:B------:R-:W-:Y:S02]  /*7c40*/  LEA R58, P1, R42, R9, 0x1c ;  /* 0x000000092a3a7211 */ /* 0x000fe4000782e0ff */
[----:B------:R-:W-:Y:S02]  /*7c50*/  LEA.HI.X R4, P5, R80, RZ, RZ, 0x1c, P4 ;  /* 0x000000ff50047211 */ /* 0x000fe400020be4ff */
[----:B------:R-:W-:Y:S02]  /*7c60*/  SHF.L.U64.HI R9, R42, 0x1c, R39 ;  /* 0x0000001c2a097819 */ /* 0x000fe40000010227 */
[----:B------:R-:W-:Y:S01]  /*7c70*/  LEA.HI.X R8, P2, R78, RZ, RZ, 0x1c, P2 ;  /* 0x000000ff4e087211 */ /* 0x000fe2000105e4ff */
[----:B------:R-:W-:Y:S01]  /*7c80*/  IMAD.X R43, RZ, RZ, RZ, P5 ;  /* 0x000000ffff2b7224 */ /* 0x000fe200028e06ff */
[----:B------:R-:W-:-:S02]  /*7c90*/  LEA R61, P0, R64, R30, 0x1c ;  /* 0x0000001e403d7211 */ /* 0x000fc4000780e0ff */
[----:B------:R-:W-:Y:S01]  /*7ca0*/  SHF.L.U64.HI R64, R64, 0x1c, R7 ;  /* 0x0000001c40407819 */ /* 0x000fe20000010207 */
[----:B------:R-:W-:Y:S01]  /*7cb0*/  IMAD.X R37, RZ, RZ, RZ, P2 ;  /* 0x000000ffff257224 */ /* 0x000fe200010e06ff */
[----:B------:R-:W-:Y:S02]  /*7cc0*/  LEA.HI.X R36, P1, R36, R9, RZ, 0x1c, P1 ;  /* 0x0000000924247211 */ /* 0x000fe4000083e4ff */
[----:B------:R-:W-:Y:S02]  /*7cd0*/  IADD3 R21, P5, RZ, -R4, RZ ;  /* 0x80000004ff157210 */ /* 0x000fe40007fbe0ff */
[----:B------:R-:W-:Y:S02]  /*7ce0*/  IADD3 R9, P6, RZ, -R8, RZ ;  /* 0x80000008ff097210 */ /* 0x000fe40007fde0ff */
[----:B------:R-:W-:Y:S02]  /*7cf0*/  LEA.HI.X R64, P0, R75, R64, RZ, 0x1c, P0 ;  /* 0x000000404b407211 */ /* 0x000fe4000001e4ff */
[----:B------:R-:W-:Y:S01]  /*7d00*/  SHF.R.U64 R53, R10, 0x4, R89 ;  /* 0x000000040a357819 */ /* 0x000fe20000001259 */
[----:B------:R-:W-:Y:S01]  /*7d10*/  IMAD.X R10, R4, 0x1, ~R43, P5 ;  /* 0x00000001040a7824 */ /* 0x000fe200028e0e2b */
[----:B------:R-:W-:Y:S01]  /*7d20*/  LEA R42, P4, R48, R23, 0x1c ;  /* 0x00000017302a7211 */ /* 0x000fe2000788e0ff */
[----:B------:R-:W-:Y:S01]  /*7d30*/  IMAD.X R8, R8, 0x1, ~R37, P6 ;  /* 0x0000000108087824 */ /* 0x000fe200030e0e25 */
[----:B------:R-:W-:-:S02]  /*7d40*/  LEA.HI.X R37, P5, R7, RZ, RZ, 0x1c, P0 ;  /* 0x000000ff07257211 */ /* 0x000fc400000be4ff */
[----:B------:R-:W-:Y:S02]  /*7d50*/  SHF.L.U64.HI R23, R48, 0x1c, R41 ;  /* 0x0000001c30177819 */ /* 0x000fe40000010229 */
[----:B------:R-:W-:Y:S01]  /*7d60*/  LEA R48, P0, R47, R24, 0x1c ;  /* 0x000000182f307211 */ /* 0x000fe2000780e0ff */
[----:B------:R-:W-:Y:S01]  /*7d70*/  IMAD.X R24, RZ, RZ, RZ, P5 ;  /* 0x000000ffff187224 */ /* 0x000fe200028e06ff */
[----:B------:R-:W-:Y:S02]  /*7d80*/  IADD3 R18, P5, RZ, -R37, RZ ;  /* 0x80000025ff127210 */ /* 0x000fe40007fbe0ff */
[----:B------:R-:W-:Y:S02]  /*7d90*/  LEA.HI.X R20, P2, R20, R23, RZ, 0x1c, P4 ;  /* 0x0000001714147211 */ /* 0x000fe4000205e4ff */
[----:B------:R-:W-:Y:S01]  /*7da0*/  LEA R53, P4, R54, R53, 0x1c ;  /* 0x0000003536357211 */ /* 0x000fe2000788e0ff */
[----:B------:R-:W-:Y:S01]  /*7db0*/  IMAD.X R37, R37, 0x1, ~R24, P5 ;  /* 0x0000000125257824 */ /* 0x000fe200028e0e18 */
[----:B------:R-:W-:-:S02]  /*7dc0*/  LEA.HI.X R39, P5, R39, RZ, RZ, 0x1c, P1 ;  /* 0x000000ff27277211 */ /* 0x000fc400008be4ff */
[----:B------:R-:W-:Y:S02]  /*7dd0*/  SHF.L.U64.HI R54, R54, 0x1c, R62 ;  /* 0x0000001c36367819 */ /* 0x000fe4000001023e */
[----:B------:R-:W-:Y:S01]  /*7de0*/  SHF.L.U64.HI R4, R47, 0x1c, R50 ;  /* 0x0000001c2f047819 */ /* 0x000fe20000010232 */
[----:B------:R-:W-:Y:S01]  /*7df0*/  IMAD.X R24, RZ, RZ, RZ, P5 ;  /* 0x000000ffff187224 */ /* 0x000fe200028e06ff */
[----:B------:R-:W-:Y:S02]  /*7e00*/  LEA.HI.X R43, P2, R41, RZ, RZ, 0x1c, P2 ;  /* 0x000000ff292b7211 */ /* 0x000fe4000105e4ff */
[----:B------:R-:W-:Y:S02]  /*7e10*/  IADD3 R55, P5, RZ, -R39, RZ ;  /* 0x80000027ff377210 */ /* 0x000fe40007fbe0ff */
[----:B------:R-:W-:Y:S02]  /*7e20*/  LEA.HI.X R54, P4, R89, R54, RZ, 0x1c, P4 ;  /* 0x0000003659367211 */ /* 0x000fe4000209e4ff */
[----:B------:R-:W-:Y:S01]  /*7e30*/  LEA.HI.X R7, P0, R31, R4, RZ, 0x1c, P0 ;  /* 0x000000041f077211 */ /* 0x000fe2000001e4ff */
[----:B------:R-:W-:Y:S01]  /*7e40*/  IMAD.X R4, RZ, RZ, RZ, P2 ;  /* 0x000000ffff047224 */ /* 0x000fe200010e06ff */
[----:B------:R-:W-:Y:S01]  /*7e50*/  IADD3 R41, P2, RZ, -R43, RZ ;  /* 0x8000002bff297210 */ /* 0x000fe20007f5e0ff */
[----:B------:R-:W-:Y:S01]  /*7e60*/  IMAD.X R47, R39, 0x1, ~R24, P5 ;  /* 0x00000001272f7824 */ /* 0x000fe200028e0e18 */
[----:B------:R-:W-:-:S02]  /*7e70*/  LEA.HI.X R62, P5, R62, RZ, RZ, 0x1c, P4 ;  /* 0x000000ff3e3e7211 */ /* 0x000fc400020be4ff */
[C---:B------:R-:W-:Y:S01]  /*7e80*/  LEA R31, P1, R38.reuse, R85, 0x1c ;  /* 0x00000055261f7211 */ /* 0x040fe2000782e0ff */
[----:B------:R-:W-:Y:S01]  /*7e90*/  IMAD.X R43, R43, 0x1, ~R4, P2 ;  /* 0x000000012b2b7824 */ /* 0x000fe200010e0e04 */
[C---:B------:R-:W-:Y:S01]  /*7ea0*/  LEA R39, P2, R35.reuse, R46, 0x1c ;  /* 0x0000002e23277211 */ /* 0x040fe2000784e0ff */
[----:B------:R-:W-:Y:S01]  /*7eb0*/  IMAD.X R65, RZ, RZ, RZ, P5 ;  /* 0x000000ffff417224 */ /* 0x000fe200028e06ff */
[----:B------:R-:W-:Y:S02]  /*7ec0*/  IADD3 R46, P5, RZ, -R62, RZ ;  /* 0x8000003eff2e7210 */ /* 0x000fe40007fbe0ff */
[----:B------:R-:W-:Y:S02]  /*7ed0*/  SHF.L.U64.HI R23, R38, 0x1c, R49 ;  /* 0x0000001c26177819 */ /* 0x000fe40000010231 */
[----:B------:R-:W-:Y:S01]  /*7ee0*/  SHF.L.U64.HI R38, R35, 0x1c, R26 ;  /* 0x0000001c23267819 */ /* 0x000fe2000001021a */
[----:B------:R-:W-:Y:S01]  /*7ef0*/  IMAD.X R65, R62, 0x1, ~R65, P5 ;  /* 0x000000013e417824 */ /* 0x000fe200028e0e41 */
[----:B------:R-:W-:-:S02]  /*7f00*/  LEA.HI.X R44, P1, R28, R23, RZ, 0x1c, P1 ;  /* 0x000000171c2c7211 */ /* 0x000fc4000083e4ff */
[----:B------:R-:W-:Y:S02]  /*7f10*/  LEA.HI.X R62, P5, R50, RZ, RZ, 0x1c, P0 ;  /* 0x000000ff323e7211 */ /* 0x000fe400000be4ff */
[----:B------:R-:W-:Y:S02]  /*7f20*/  LEA.HI.X R49, P1, R49, RZ, RZ, 0x1c, P1 ;  /* 0x000000ff31317211 */ /* 0x000fe4000083e4ff */
[----:B------:R-:W-:Y:S01]  /*7f30*/  LEA.HI.X R38, P2, R27, R38, RZ, 0x1c, P2 ;  /* 0x000000261b267211 */ /* 0x000fe2000105e4ff */
[----:B------:R-:W-:Y:S01]  /*7f40*/  IMAD.X R23, RZ, RZ, RZ, P5 ;  /* 0x000000ffff177224 */ /* 0x000fe200028e06ff */
[----:B------:R-:W-:Y:S01]  /*7f50*/  IADD3 R75, P5, RZ, -R62, RZ ;  /* 0x8000003eff4b7210 */ /* 0x000fe20007fbe0ff */
[----:B------:R-:W-:Y:S01]  /*7f60*/  IMAD.X R4, RZ, RZ, RZ, P1 ;  /* 0x000000ffff047224 */ /* 0x000fe200008e06ff */
[----:B------:R-:W-:Y:S02]  /*7f70*/  IADD3 R50, P1, RZ, -R49, RZ ;  /* 0x80000031ff327210 */ /* 0x000fe40007f3e0ff */
[----:B------:R-:W-:Y:S01]  /*7f80*/  SHF.R.U64 R68, R68, 0x4, R57 ;  /* 0x0000000444447819 */ /* 0x000fe20000001239 */
[----:B------:R-:W-:Y:S01]  /*7f90*/  IMAD.X R62, R62, 0x1, ~R23, P5 ;  /* 0x000000013e3e7824 */ /* 0x000fe200028e0e17 */
[----:B------:R-:W-:Y:S01]  /*7fa0*/  SHF.R.U64 R28, R32, 0x4, R71 ;  /* 0x00000004201c7819 */ /* 0x000fe20000001247 */
[----:B------:R-:W-:Y:S01]  /*7fb0*/  IMAD.X R49, R49, 0x1, ~R4, P1 ;  /* 0x0000000131317824 */ /* 0x000fe200008e0e04 */
[----:B------:R-:W-:-:S02]  /*7fc0*/  LEA.HI.X R23, P2, R26, RZ, RZ, 0x1c, P2 ;  /* 0x000000ff1a177211 */ /* 0x000fc4000105e4ff */
[C---:B------:R-:W-:Y:S02]  /*7fd0*/  LEA R35, P4, R33.reuse, R104, 0x1c ;  /* 0x0000006821237211 */ /* 0x040fe4000788e0ff */
[----:B------:R-:W-:Y:S01]  /*7fe0*/  SHF.L.U64.HI R34, R33, 0x1c, R14 ;  /* 0x0000001c21227819 */ /* 0x000fe2000001020e */
[----:B------:R-:W-:Y:S01]  /*7ff0*/  IMAD.X R24, RZ, RZ, RZ, P2 ;  /* 0x000000ffff187224 */ /* 0x000fe200010e06ff */
[C---:B------:R-:W-:Y:S02]  /*8000*/  LEA R33, P0, R29.reuse, R60, 0x1c ;  /* 0x0000003c1d217211 */ /* 0x040fe4000780e0ff */
[----:B------:R-:W-:Y:S02]  /*8010*/  SHF.L.U64.HI R30, R29, 0x1c, R22 ;  /* 0x0000001c1d1e7819 */ /* 0x000fe40000010216 */
[C---:B------:R-:W-:Y:S02]  /*8020*/  LEA R29, P1, R59.reuse, R68, 0x1c ;  /* 0x000000443b1d7211 */ /* 0x040fe4000782e0ff */
[----:B------:R-:W-:-:S02]  /*8030*/  SHF.L.U64.HI R4, R59, 0x1c, R40 ;  /* 0x0000001c3b047819 */ /* 0x000fc40000010228 */
[C---:B------:R-:W-:Y:S02]  /*8040*/  LEA R28, P6, R25.reuse, R28, 0x1c ;  /* 0x0000001c191c7211 */ /* 0x040fe400078ce0ff */
[----:B------:R-:W-:Y:S02]  /*8050*/  SHF.L.U64.HI R26, R25, 0x1c, R56 ;  /* 0x0000001c191a7819 */ /* 0x000fe40000010238 */
[----:B------:R-:W-:Y:S02]  /*8060*/  IADD3 R68, P5, RZ, -R23, RZ ;  /* 0x80000017ff447210 */ /* 0x000fe40007fbe0ff */
[----:B------:R-:W-:Y:S02]  /*8070*/  LEA.HI.X R34, P4, R103, R34, RZ, 0x1c, P4 ;  /* 0x0000002267227211 */ /* 0x000fe4000209e4ff */
[----:B------:R-:W-:Y:S02]  /*8080*/  LEA.HI.X R27, P2, R57, R4, RZ, 0x1c, P1 ;  /* 0x00000004391b7211 */ /* 0x000fe4000085e4ff */
[----:B------:R-:W-:Y:S01]  /*8090*/  LEA.HI.X R26, P1, R71, R26, RZ, 0x1c, P6 ;  /* 0x0000001a471a7211 */ /* 0x000fe2000303e4ff */
[----:B------:R-:W-:Y:S01]  /*80a0*/  IMAD.X R71, R23, 0x1, ~R24, P5 ;  /* 0x0000000117477824 */ /* 0x000fe200028e0e18 */
[----:B------:R-:W-:-:S02]  /*80b0*/  SHF.R.U64 R23, R52, 0x4, R69 ;  /* 0x0000000434177819 */ /* 0x000fc40000001245 */
[----:B------:R-:W-:Y:S02]  /*80c0*/  LEA.HI.X R32, P6, R14, RZ, RZ, 0x1c, P4 ;  /* 0x000000ff0e207211 */ /* 0x000fe400020de4ff */
[----:B------:R-:W-:Y:S02]  /*80d0*/  LEA.HI.X R30, P0, R87, R30, RZ, 0x1c, P0 ;  /* 0x0000001e571e7211 */ /* 0x000fe4000001e4ff */
[C---:B------:R-:W-:Y:S01]  /*80e0*/  LEA R24, P4, R66.reuse, R23, 0x1c ;  /* 0x0000001742187211 */ /* 0x040fe2000788e0ff */
[----:B------:R-:W-:Y:S01]  /*80f0*/  IMAD.X R23, RZ, RZ, RZ, P6 ;  /* 0x000000ffff177224 */ /* 0x000fe200030e06ff */
[----:B------:R-:W-:Y:S02]  /*8100*/  SHF.L.U64.HI R4, R66, 0x1c, R11 ;  /* 0x0000001c42047819 */ /* 0x000fe4000001020b */
[----:B------:R-:W-:Y:S02]  /*8110*/  IADD3 R52, P6, RZ, -R32, RZ ;  /* 0x80000020ff347210 */ /* 0x000fe40007fde0ff */
[----:B------:R-:W-:-:S02]  /*8120*/  LEA.HI.X R77, P0, R22, RZ, RZ, 0x1c, P0 ;  /* 0x000000ff164d7211 */ /* 0x000fc4000001e4ff */
[----:B------:R-:W-:Y:S02]  /*8130*/  LEA.HI.X R40, P2, R40, RZ, RZ, 0x1c, P2 ;  /* 0x000000ff28287211 */ /* 0x000fe4000105e4ff */
[----:B------:R-:W-:Y:S01]  /*8140*/  LEA.HI.X R4, P4, R69, R4, RZ, 0x1c, P4 ;  /* 0x0000000445047211 */ /* 0x000fe2000209e4ff */
[----:B------:R-:W-:Y:S01]  /*8150*/  IMAD.X R69, R32, 0x1, ~R23, P6 ;  /* 0x0000000120457824 */ /* 0x000fe200030e0e17 */
[----:B------:R-:W-:Y:S01]  /*8160*/  LEA.HI.X R23, P1, R56, RZ, RZ, 0x1c, P1 ;  /* 0x000000ff38177211 */ /* 0x000fe2000083e4ff */
[----:B------:R-:W-:Y:S01]  /*8170*/  IMAD.X R32, RZ, RZ, RZ, P0 ;  /* 0x000000ffff207224 */ /* 0x000fe200000e06ff */
[----:B------:R-:W-:Y:S01]  /*8180*/  IADD3 R56, P0, RZ, -R40, RZ ;  /* 0x80000028ff387210 */ /* 0x000fe20007f1e0ff */
[----:B------:R-:W-:Y:S01]  /*8190*/  IMAD.X R57, RZ, RZ, RZ, P2 ;  /* 0x000000ffff397224 */ /* 0x000fe200010e06ff */
[----:B------:R-:W-:Y:S01]  /*81a0*/  SHF.R.U64 R25, R51, 0x4, R76 ;  /* 0x0000000433197819 */ /* 0x000fe2000000124c */
[----:B------:R-:W-:Y:S01]  /*81b0*/  IMAD.X R22, RZ, RZ, RZ, P1 ;  /* 0x000000ffff167224 */ /* 0x000fe200008e06ff */
[----:B------:R-:W-:Y:S01]  /*81c0*/  SHF.L.U64.HI R51, R74, 0x1c, R13 ;  /* 0x0000001c4a337819 */ /* 0x000fe2000001020d */
[----:B------:R-:W-:Y:S01]  /*81d0*/  IMAD.X R40, R40, 0x1, ~R57, P0 ;  /* 0x0000000128287824 */ /* 0x000fe200000e0e39 */
[----:B------:R-:W-:-:S02]  /*81e0*/  LEA R25, P5, R74, R25, 0x1c ;  /* 0x000000194a197211 */ /* 0x000fc400078ae0ff */
[----:B------:R-:W-:Y:S02]  /*81f0*/  IADD3 R59, P1, RZ, -R23, RZ ;  /* 0x80000017ff3b7210 */ /* 0x000fe40007f3e0ff */
[----:B------:R-:W-:Y:S02]  /*8200*/  IADD3 RZ, P0, R12, R67, RZ ;  /* 0x000000430cff7210 */ /* 0x000fe40007f1e0ff */
[----:B------:R-:W-:Y:S01]  /*8210*/  IADD3 R66, P6, RZ, -R77, RZ ;  /* 0x8000004dff427210 */ /* 0x000fe20007fde0ff */
[----:B------:R-:W-:Y:S01]  /*8220*/  IMAD.X R23, R23, 0x1, ~R22, P1 ;  /* 0x0000000117177824 */ /* 0x000fe200008e0e16 */
[----:B------:R-:W-:Y:S02]  /*8230*/  LEA.HI.X R11, P4, R11, RZ, RZ, 0x1c, P4 ;  /* 0x000000ff0b0b7211 */ /* 0x000fe4000209e4ff */
[----:B------:R-:W-:Y:S01]  /*8240*/  LEA.HI.X R14, P5, R76, R51, RZ, 0x1c, P5 ;  /* 0x000000334c0e7211 */ /* 0x000fe200028be4ff */
[----:B------:R-:W-:Y:S01]  /*8250*/  IMAD.X R77, R77, 0x1, ~R32, P6 ;  /* 0x000000014d4d7824 */ /* 0x000fe200030e0e20 */
[----:B------:R-:W-:Y:S01]  /*8260*/  IADD3.X RZ, P0, R72, R19, RZ, P0, !PT ;  /* 0x0000001348ff7210 */ /* 0x000fe2000071e4ff */
[----:B------:R-:W-:Y:S01]  /*8270*/  IMAD.X R32, RZ, RZ, RZ, P4 ;  /* 0x000000ffff207224 */ /* 0x000fe200020e06ff */
[----:B------:R-:W-:-:S02]  /*8280*/  IADD3 RZ, P1, R21, R70, RZ ;  /* 0x0000004615ff7210 */ /* 0x000fc40007f3e0ff */
[----:B------:R-:W-:Y:S01]  /*8290*/  LEA.HI.X R51, P5, R13, RZ, RZ, 0x1c, P5 ;  /* 0x000000ff0d337211 */ /* 0x000fe200028be4ff */
[----:B------:R-:W-:Y:S01]  /*82a0*/  IMAD.X R57, RZ, RZ, RZ, P0 ;  /* 0x000000ffff397224 */ /* 0x000fe200000e06ff */
[----:B------:R-:W-:Y:S02]  /*82b0*/  IADD3 R13, P4, RZ, -R11, RZ ;  /* 0x8000000bff0d7210 */ /* 0x000fe40007f9e0ff */
[----:B------:R-:W-:Y:S01]  /*82c0*/  IADD3.X RZ, P1, R10, R45, RZ, P1, !PT ;  /* 0x0000002d0aff7210 */ /* 0x000fe20000f3e4ff */
[----:B------:R-:W-:Y:S01]  /*82d0*/  IMAD.X R60, RZ, RZ, RZ, P5 ;  /* 0x000000ffff3c7224 */ /* 0x000fe200028e06ff */
[----:B------:R-:W-:Y:S01]  /*82e0*/  IADD3 RZ, P0, R9, R6, RZ ;  /* 0x0000000609ff7210 */ /* 0x000fe20007f1e0ff */
[----:B------:R-:W-:Y:S01]  /*82f0*/  IMAD.X R11, R11, 0x1, ~R32, P4 ;  /* 0x000000010b0b7824 */ /* 0x000fe200020e0e20 */
[----:B------:R-:W-:Y:S01]  /*8300*/  IADD3 R22, P2, RZ, -R51, RZ ;  /* 0x80000033ff167210 */ /* 0x000fe20007f5e0ff */
[----:B------:R-:W-:Y:S01]  /*8310*/  IMAD.X R32, RZ, RZ, RZ, P1 ;  /* 0x000000ffff207224 */ /* 0x000fe200008e06ff */
[----:B------:R-:W-:Y:S01]  /*8320*/  IADD3.X RZ, P0, R8, R63, RZ, P0, !PT ;  /* 0x0000003f08ff7210 */ /* 0x000fe2000071e4ff */
[----:B------:R-:W-:Y:S01]  /*8330*/  IMAD.MOV R57, RZ, RZ, -R57 ;  /* 0x000000ffff397224 */ /* 0x000fe200078e0a39 */
[----:B------:R-:W-:Y:S01]  /*8340*/  IADD3 RZ, P1, R18, R61, RZ ;  /* 0x0000003d12ff7210 */ /* 0x000fe20007f3e0ff */
[----:B------:R-:W-:-:S02]  /*8350*/  IMAD.X R51, R51, 0x1, ~R60, P2 ;  /* 0x0000000133337824 */ /* 0x000fc400010e0e3c */
[----:B------:R-:W-:Y:S01]  /*8360*/  IMAD.MOV R60, RZ, RZ, -R32 ;  /* 0x000000ffff3c7224 */ /* 0x000fe200078e0a20 */
[----:B------:R-:W-:Y:S01]  /*8370*/  IADD3.X RZ, P1, R37, R64, RZ, P1, !PT ;  /* 0x0000004025ff7210 */ /* 0x000fe20000f3e4ff */
[----:B------:R-:W-:Y:S01]  /*8380*/  IMAD.X R32, RZ, RZ, RZ, P0 ;  /* 0x000000ffff207224 */ /* 0x000fe200000e06ff */
[----:B------:R-:W-:Y:S02]  /*8390*/  IADD3 R67, P5, P6, R57, R12, R67 ;  /* 0x0000000c39437210 */ /* 0x000fe40007ebe043 */
[----:B------:R-:W-:Y:S01]  /*83a0*/  IADD3 RZ, P0, R55, R58, RZ ;  /* 0x0000003a37ff7210 */ /* 0x000fe20007f1e0ff */
[----:B------:R-:W-:Y:S01]  /*83b0*/  IMAD.MOV R32, RZ, RZ, -R32 ;  /* 0x000000ffff207224 */ /* 0x000fe200078e0a20 */
[----:B------:R-:W-:Y:S01]  /*83c0*/  IADD3 R70, P2, P4, R60, R21, R70 ;  /* 0x000000153c467210 */ /* 0x000fe20007c5e046 */
[----:B------:R-:W-:Y:S01]  /*83d0*/  IMAD.X R12, RZ, RZ, RZ, P1 ;  /* 0x000000ffff0c7224 */ /* 0x000fe200008e06ff */
[----:B------:R-:W-:Y:S02]  /*83e0*/  IADD3.X R72, RZ, R72, R19, P5, P6 ;  /* 0x00000048ff487210 */ /* 0x000fe40002fec413 */
[----:B------:R-:W-:Y:S01]  /*83f0*/  IADD3.X RZ, P0, R47, R36, RZ, P0, !PT ;  /* 0x000000242fff7210 */ /* 0x000fe2000071e4ff */
[----:B------:R-:W-:Y:S01]  /*8400*/  IMAD.MOV R12, RZ, RZ, -R12 ;  /* 0x000000ffff0c7224 */ /* 0x000fe200078e0a0c */
[----:B------:R-:W-:-:S02]  /*8410*/  IADD3 R60, P1, P5, R32, R9, R6 ;  /* 0x00000009203c7210 */ /* 0x000fc40007d3e006 */
[----:B------:R-:W-:Y:S01]  /*8420*/  IADD3.X R73, RZ, R10, R45, P2, P4 ;  /* 0x0000000aff497210 */ /* 0x000fe200017e842d */
[----:B------:R-:W-:Y:S01]  /*8430*/  IMAD.X R6, RZ, RZ, RZ, P0 ;  /* 0x000000ffff067224 */ /* 0x000fe200000e06ff */
[----:B------:R-:W-:Y:S02]  /*8440*/  IADD3.X R63, RZ, R8, R63, P1, P5 ;  /* 0x00000008ff3f7210 */ /* 0x000fe40000fea43f */
[----:B------:R-:W-:Y:S01]  /*8450*/  IADD3 RZ, P1, R41, R42, RZ ;  /* 0x0000002a29ff7210 */ /* 0x000fe20007f3e0ff */
[----:B------:R-:W-:Y:S01]  /*8460*/  IMAD.MOV R6, RZ, RZ, -R6 ;  /* 0x000000ffff067224 */ /* 0x000fe200078e0a06 */
[----:B------:R-:W-:Y:S02]  /*8470*/  IADD3 R61, P2, P4, R12, R18, R61 ;  /* 0x000000120c3d7210 */ /* 0x000fe40007c5e03d */
[----:B------:R-:W-:Y:S01]  /*8480*/  IADD3 RZ, P0, R46, R53, RZ ;  /* 0x000000352eff7210 */ /* 0x000fe20007f1e0ff */
[----:B------:R-:W0:Y:S01]  /*8490*/  LDC.64 R18, c[0x3][R15+0x10] ;  /* 0x00c004000f127b82 */ /* 0x000e220000000a00 */
[----:B------:R-:W-:-:S02]  /*84a0*/  IADD3.X RZ, P1, R43, R20, RZ, P1, !PT ;  /* 0x000000142bff7210 */ /* 0x000fc40000f3e4ff */
[----:B------:R-:W-:Y:S02]  /*84b0*/  IADD3 RZ, P5, R75, R48, RZ ;  /* 0x000000304bff7210 */ /* 0x000fe40007fbe0ff */
[----:B------:R-:W-:Y:S02]  /*84c0*/  IADD3.X R64, RZ, R37, R64, P2, P4 ;  /* 0x00000025ff407210 */ /* 0x000fe400017e8440 */
[----:B------:R-:W-:Y:S02]  /*84d0*/  IADD3.X RZ, P0, R65, R54, RZ, P0, !PT ;  /* 0x0000003641ff7210 */ /* 0x000fe4000071e4ff */
[----:B------:R-:W-:Y:S01]  /*84e0*/  IADD3 R58, P4, P2, R6, R55, R58 ;  /* 0x00000037063a7210 */ /* 0x000fe20007a9e03a */
[----:B------:R-:W-:Y:S01]  /*84f0*/  IMAD.X R6, RZ, RZ, RZ, P1 ;  /* 0x000000ffff067224 */ /* 0x000fe200008e06ff */
[----:B------:R-:W-:Y:S01]  /*8500*/  IADD3.X RZ, P1, R62, R7, RZ, P5, !PT ;  /* 0x000000073eff7210 */ /* 0x000fe20002f3e4ff */
[----:B------:R-:W-:Y:S01]  /*8510*/  IMAD.X R8, RZ, RZ, RZ, P0 ;  /* 0x000000ffff087224 */ /* 0x000fe200000e06ff */
[----:B------:R-:W-:Y:S01]  /*8520*/  IADD3 RZ, P5, R50, R31, RZ ;  /* 0x0000001f32ff7210 */ /* 0x000fe20007fbe0ff */
[----:B------:R-:W-:Y:S01]  /*8530*/  IMAD.MOV R9, RZ, RZ, -R6 ;  /* 0x000000ffff097224 */ /* 0x000fe200078e0a06 */
[----:B------:R-:W-:Y:S01]  /*8540*/  IADD3.X R57, RZ, R47, R36, P4, P2 ;  /* 0x0000002fff397210 */ /* 0x000fe200027e4424 */
[----:B------:R-:W-:Y:S01]  /*8550*/  IMAD.X R6, RZ, RZ, RZ, P1 ;  /* 0x000000ffff067224 */ /* 0x000fe200008e06ff */
[----:B------:R-:W-:Y:S01]  /*8560*/  IADD3.X RZ, P0, R49, R44, RZ, P5, !PT ;  /* 0x0000002c31ff7210 */ /* 0x000fe20002f1e4ff */
[----:B------:R-:W-:Y:S01]  /*8570*/  IMAD.MOV R8, RZ, RZ, -R8 ;  /* 0x000000ffff087224 */ /* 0x000fe200078e0a08 */
[----:B------:R-:W-:Y:S01]  /*8580*/  IADD3 R42, P5, P1, R9, R41, R42 ;  /* 0x00000029092a7210 */ /* 0x000fe200079be02a */
[----:B------:R-:W-:-:S02]  /*8590*/  IMAD.MOV R9, RZ, RZ, -R6 ;  /* 0x000000ffff097224 */ /* 0x000fc400078e0a06 */
[----:B------:R-:W-:Y:S01]  /*85a0*/  IMAD.X R6, RZ, RZ, RZ, P0 ;  /* 0x000000ffff067224 */ /* 0x000fe200000e06ff */
[----:B------:R-:W-:Y:S02]  /*85b0*/  IADD3 R53, P0, P6, R8, R46, R53 ;  /* 0x0000002e08357210 */ /* 0x000fe40007e1e035 */
[----:B------:R-:W-:Y:S01]  /*85c0*/  IADD3 R48, P2, P4, R9, R75, R48 ;  /* 0x0000004b09307210 */ /* 0x000fe20007c5e030 */
[----:B------:R-:W-:Y:S01]  /*85d0*/  IMAD.MOV R6, RZ, RZ, -R6 ;  /* 0x000000ffff067224 */ /* 0x000fe200078e0a06 */
[----:B------:R-:W-:Y:S02]  /*85e0*/  IADD3.X R54, RZ, R65, R54, P0, P6 ;  /* 0x00000041ff367210 */ /* 0x000fe400007ec436 */
[----:B------:R-:W-:Y:S02]  /*85f0*/  IADD3 RZ, P0, R68, R39, RZ ;  /* 0x0000002744ff7210 */ /* 0x000fe40007f1e0ff */
[----:B------:R-:W-:Y:S02]  /*8600*/  IADD3.X R32, RZ, R62, R7, P2, P4 ;  /* 0x0000003eff207210 */ /* 0x000fe400017e8407 */
[----:B------:R-:W-:-:S02]  /*8610*/  IADD3 RZ, P4, R52, R35, RZ ;  /* 0x0000002334ff7210 */ /* 0x000fc40007f9e0ff */
[----:B------:R-:W-:Y:S02]  /*8620*/  IADD3.X RZ, P2, R71, R38, RZ, P0, !PT ;  /* 0x0000002647ff7210 */ /* 0x000fe4000075e4ff */
[----:B------:R-:W-:Y:S02]  /*8630*/  IADD3.X R43, RZ, R43, R20, P5, P1 ;  /* 0x0000002bff2b7210 */ /* 0x000fe40002fe2414 */
[----:B------:R-:W-:Y:S01]  /*8640*/  IADD3 RZ, P1, R66, R33, RZ ;  /* 0x0000002142ff7210 */ /* 0x000fe20007f3e0ff */
[----:B------:R-:W-:Y:S01]  /*8650*/  IMAD.X R9, RZ, RZ, RZ, P2 ;  /* 0x000000ffff097224 */ /* 0x000fe200010e06ff */
[----:B------:R-:W-:Y:S02]  /*8660*/  IADD3 R31, P5, P6, R6, R50, R31 ;  /* 0x00000032061f7210 */ /* 0x000fe40007ebe01f */
[----:B------:R-:W1:Y:S01]  /*8670*/  LDC.64 R6, c[0x3][R15] ;  /* 0x00c000000f067b82 */ /* 0x000e620000000a00 */
[----:B------:R-:W-:Y:S01]  /*8680*/  IADD3.X RZ, P0, R69, R34, RZ, P4, !PT ;  /* 0x0000002245ff7210 */ /* 0x000fe2000271e4ff */
[----:B------:R-:W-:Y:S01]  /*8690*/  IMAD.MOV R10, RZ, RZ, -R9 ;  /* 0x000000ffff0a7224 */ /* 0x000fe200078e0a09 */
[----:B------:R-:W-:-:S02]  /*86a0*/  IADD3 RZ, P2, R56, R29, RZ ;  /* 0x0000001d38ff7210 */ /* 0x000fc40007f5e0ff */
[----:B------:R-:W-:Y:S01]  /*86b0*/  IADD3.X RZ, P1, R77, R30, RZ, P1, !PT ;  /* 0x0000001e4dff7210 */ /* 0x000fe20000f3e4ff */
[----:B------:R-:W-:Y:S01]  /*86c0*/  IMAD.X R8, RZ, RZ, RZ, P0 ;  /* 0x000000ffff087224 */ /* 0x000fe200000e06ff */
[----:B------:R-:W-:Y:S02]  /*86d0*/  IADD3.X RZ, P0, R40, R27, RZ, P2, !PT ;  /* 0x0000001b28ff7210 */ /* 0x000fe4000171e4ff */
[----:B------:R-:W-:Y:S01]  /*86e0*/  IADD3.X R44, RZ, R49, R44, P5, P6 ;  /* 0x00000031ff2c7210 */ /* 0x000fe20002fec42c */
[----:B------:R-:W-:Y:S01]  /*86f0*/  IMAD.X R9, RZ, RZ, RZ, P1 ;  /* 0x000000ffff097224 */ /* 0x000fe200008e06ff */
[----:B------:R-:W-:Y:S01]  /*8700*/  IADD3 R39, P1, P2, R10, R68, R39 ;  /* 0x000000440a277210 */ /* 0x000fe20007a3e027 */
[----:B------:R-:W-:Y:S02]  /*8710*/  IMAD.MOV R12, RZ, RZ, -R8 ;  /* 0x000000ffff0c7224 */ /* 0x000fe400078e0a08 */
[----:B------:R-:W-:Y:S01]  /*8720*/  IMAD.X R8, RZ, RZ, RZ, P0 ;  /* 0x000000ffff087224 */ /* 0x000fe200000e06ff */
[----:B------:R-:W-:Y:S01]  /*8730*/  IADD3.X R38, RZ, R71, R38, P1, P2 ;  /* 0x00000047ff267210 */ /* 0x000fe20000fe4426 */
[----:B------:R-:W-:Y:S01]  /*8740*/  IMAD.MOV R9, RZ, RZ, -R9 ;  /* 0x000000ffff097224 */ /* 0x000fe200078e0a09 */
[----:B------:R-:W-:Y:S01]  /*8750*/  IADD3 R35, P4, P0, R12, R52, R35 ;  /* 0x000000340c237210 */ /* 0x000fe2000789e023 */
[----:B------:R-:W-:-:S03]  /*8760*/  IMAD.MOV R10, RZ, RZ, -R8 ;  /* 0x000000ffff0a7224 */ /* 0x000fc600078e0a08 */
[----:B------:R-:W-:Y:S02]  /*8770*/  IADD3 R33, P6, P5, R9, R66, R33 ;  /* 0x0000004209217210 */ /* 0x000fe40007dde021 */
[----:B------:R-:W2:Y:S01]  /*8780*/  LDC.64 R8, c[0x3][R15+0x8] ;  /* 0x00c002000f087b82 */ /* 0x000ea20000000a00 */
[----:B------:R-:W-:Y:S01]  /*8790*/  IADD3.X R34, RZ, R69, R34, P4, P0 ;  /* 0x00000045ff227210 */ /* 0x000fe200027e0422 */
[----:B-1----:R-:W-:Y:S01]  /*87a0*/  IMAD.WIDE.U32 R20, R7, 0x1, RZ ;  /* 0x0000000107147825 */ /* 0x002fe200078e00ff */
[----:B------:R-:W-:Y:S02]  /*87b0*/  IADD3 RZ, P0, R59, R28, RZ ;  /* 0x0000001c3bff7210 */ /* 0x000fe40007f1e0ff */
[----:B------:R-:W-:Y:S01]  /*87c0*/  IADD3 RZ, P4, R22, R25, RZ ;  /* 0x0000001916ff7210 */ /* 0x000fe20007f9e0ff */
[----:B------:R-:W-:Y:S01]  /*87d0*/  IMAD.WIDE.U32 R36, R6, 0x1, RZ ;  /* 0x0000000106247825 */ /* 0x000fe200078e00ff */
[----:B------:R-:W-:Y:S02]  /*87e0*/  IADD3.X RZ, P0, R23, R26, RZ, P0, !PT ;  /* 0x0000001a17ff7210 */ /* 0x000fe4000071e4ff */
[----:B------:R-:W-:-:S02]  /*87f0*/  IADD3.X RZ, P4, R51, R14, RZ, P4, !PT ;  /* 0x0000000e33ff7210 */ /* 0x000fc4000279e4ff */
[----:B------:R-:W-:Y:S01]  /*8800*/  IADD3 R29, P1, P2, R10, R56, R29 ;  /* 0x000000380a1d7210 */ /* 0x000fe20007a3e01d */
[----:B------:R-:W-:Y:S01]  /*8810*/  IMAD.X R10, RZ, RZ, RZ, P0 ;  /* 0x000000ffff0a7224 */ /* 0x000fe200000e06ff */
[----:B------:R-:W-:Y:S01]  /*8820*/  IADD3.X R30, RZ, R77, R30, P6, P5 ;  /* 0x0000004dff1e7210 */ /* 0x000fe200037ea41e */
[----:B------:R-:W-:Y:S01]  /*8830*/  IMAD.WIDE.U32 R20, P0, R6, -0x2, R20 ;  /* 0xfffffffe06147825 */ /* 0x000fe20007800014 */
[----:B------:R-:W-:-:S03]  /*8840*/  IADD3.X R27, RZ, R40, R27, P1, P2 ;  /* 0x00000028ff1b7210 */ /* 0x000fc60000fe441b */
[----:B------:R-:W-:Y:S01]  /*8850*/  IMAD.X R12, RZ, RZ, RZ, P4 ;  /* 0x000000ffff0c7224 */ /* 0x000fe200020e06ff */
[----:B------:R-:W-:Y:S01]  /*8860*/  IADD3 R41, P1, R37, R20, RZ ;  /* 0x0000001425297210 */ /* 0x000fe20007f3e0ff */
[----:B------:R-:W-:Y:S01]  /*8870*/  IMAD.MOV R40, RZ, RZ, -R10 ;  /* 0x000000ffff287224 */ /* 0x000fe200078e0a0a */
[----:B------:R-:W-:Y:S01]  /*8880*/  IADD3 R10, P4, RZ, R36, RZ ;  /* 0x00000024ff0a7210 */ /* 0x000fe20007f9e0ff */
[----:B------:R-:W-:Y:S02]  /*8890*/  IMAD.MOV R12, RZ, RZ, -R12 ;  /* 0x000000ffff0c7224 */ /* 0x000fe400078e0a0c */
[----:B------:R-:W-:Y:S01]  /*88a0*/  IMAD.X R37, RZ, RZ, RZ, P0 ;  /* 0x000000ffff257224 */ /* 0x000fe200000e06ff */
[----:B------:R-:W-:Y:S01]  /*88b0*/  IADD3 R28, P5, P2, R40, R59, R28 ;  /* 0x0000003b281c7210 */ /* 0x000fe20007abe01c */
[----:B------:R-:W-:Y:S01]  /*88c0*/  IMAD.X R50, R6, 0x1, R41, P4 ;  /* 0x0000000106327824 */ /* 0x000fe200020e0629 */
[----:B------:R-:W-:Y:S01]  /*88d0*/  IADD3 R25, P0, P6, R12, R22, R25 ;  /* 0x000000160c197210 */ /* 0x000fe20007e1e019 */
[----:B--2---:R-:W-:Y:S01]  /*88e0*/  IMAD.WIDE.U32 R46, R9, 0x1, RZ ;  /* 0x00000001092e7825 */ /* 0x004fe200078e00ff */
[----:B------:R-:W-:-:S02]  /*88f0*/  ISETP.LT.U32.AND P4, PT, R10, R36, PT ;  /* 0x000000240a00720c */ /* 0x000fc40003f81070 */
[----:B------:R-:W-:Y:S01]  /*8900*/  IADD3.X R26, RZ, R23, R26, P5, P2 ;  /* 0x00000017ff1a7210 */ /* 0x000fe20002fe441a */
[----:B------:R-:W-:Y:S01]  /*8910*/  IMAD.MOV.U32 R36, RZ, RZ, R21 ;  /* 0x000000ffff247224 */ /* 0x000fe200078e0015 */
[----:B------:R-:W-:Y:S01]  /*8920*/  IADD3.X R14, RZ, R51, R14, P0, P6 ;  /* 0x00000033ff0e7210 */ /* 0x000fe200007ec40e */
[----:B------:R-:W-:Y:S01]  /*8930*/  IMAD.WIDE.U32 R46, P6, R8, -0x2, R46 ;  /* 0xfffffffe082e7825 */ /* 0x000fe200078c002e */
[----:B------:R-:W-:-:S03]  /*8940*/  ISETP.LT.U32.AND.EX P0, PT, R50, R41, PT, P4 ;  /* 0x000000293200720c */ /* 0x000fc60003f01140 */
[----:B------:R-:W-:Y:S01]  /*8950*/  IMAD.WIDE.U32.X R22, R7, -0x2, R36, P1 ;  /* 0xfffffffe07167825 */ /* 0x000fe200008e0424 */
[----:B------:R-:W-:-:S03]  /*8960*/  SEL R55, RZ, 0x1, !P0 ;  /* 0x00000001ff377807 */ /* 0x000fc60004000000 */
[----:B------:R-:W-:Y:S01]  /*8970*/  IMAD.WIDE.U32 R40, R8, 0x1, RZ ;  /* 0x0000000108287825 */ /* 0x000fe200078e00ff */
[----:B------:R-:W-:-:S03]  /*8980*/  IADD3 R55, P5, P2, -R55, R10, -R50 ;  /* 0x0000000a37377210 */ /* 0x000fc60007abe932 */
[----:B0-----:R-:W-:Y:S01]  /*8990*/  IMAD.WIDE.U32 R36, R19, 0x1, RZ ;  /* 0x0000000113247825 */ /* 0x001fe200078e00ff */
[----:B------:R-:W-:-:S03]  /*89a0*/  IADD3 R12, P4, RZ, R40, RZ ;  /* 0x00000028ff0c7210 */ /* 0x000fc60007f9e0ff */
[----:B------:R-:W-:Y:S01]  /*89b0*/  IMAD.X R21, RZ, RZ, RZ, P6 ;  /* 0x000000ffff157224 */ /* 0x000fe200030e06ff */
[----:B------:R-:W-:Y:S01]  /*89c0*/  IADD3 R41, P6, R41, R46, RZ ;  /* 0x0000002e29297210 */ /* 0x000fe20007fde0ff */
[----:B------:R-:W-:Y:S01]  /*89d0*/  IMAD.WIDE.U32 R6, R18, 0x1, RZ ;  /* 0x0000000112067825 */ /* 0x000fe200078e00ff */
[----:B------:R-:W-:-:S03]  /*89e0*/  ISETP.LT.U32.AND P0, PT, R12, R40, PT ;  /* 0x000000280c00720c */ /* 0x000fc60003f01070 */
[----:B------:R-:W-:-:S04]  /*89f0*/  IMAD.WIDE.U32 R36, P1, R18, -0x2, R36 ;  /* 0xfffffffe12247825 */ /* 0x000fc80007820024 */
[----:B------:R-:W-:Y:S02]  /*8a00*/  IMAD.MOV.U32 R20, RZ, RZ, R47 ;  /* 0x000000ffff147224 */ /* 0x000fe400078e002f */
[----:B------:R-:W-:Y:S01]  /*8a10*/  IMAD.X R40, R8, 0x1, R41, P4 ;  /* 0x0000000108287824 */ /* 0x000fe200020e0629 */
[----:B------:R-:W-:Y:S01]  /*8a20*/  IADD3 R8, P4, RZ, R6, RZ ;  /* 0x00000006ff087210 */ /* 0x000fe20007f9e0ff */
[----:B------:R-:W-:Y:S01]  /*8a30*/  IMAD.WIDE.U32.X R20, R9, -0x2, R20, P6 ;  /* 0xfffffffe09147825 */ /* 0x000fe200030e0414 */
[----:B------:R-:W-:Y:S02]  /*8a40*/  IADD3 R9, P6, R7, R36, RZ ;  /* 0x0000002407097210 */ /* 0x000fe40007fde0ff */
[----:B------:R-:W-:Y:S01]  /*8a50*/  ISETP.LT.U32.AND.EX P0, PT, R40, R41, PT, P0 ;  /* 0x000000292800720c */ /* 0x000fe20003f01100 */
[----:B------:R-:W-:Y:S01]  /*8a60*/  IMAD.X R7, RZ, RZ, RZ, P1 ;  /* 0x000000ffff077224 */ /* 0x000fe200008e06ff */
[----:B------:R-:W-:Y:S01]  /*8a70*/  ISETP.LT.U32.AND P1, PT, R8, R6, PT ;  /* 0x000000060800720c */ /* 0x000fe20003f21070 */
[----:B------:R-:W-:Y:S01]  /*8a80*/  IMAD.X R10, R18, 0x1, R9, P4 ;  /* 0x00000001120a7824 */ /* 0x000fe200020e0609 */
[----:B------:R-:W-:Y:S01]  /*8a90*/  IADD3 RZ, P4, R13, R24, RZ ;  /* 0x000000180dff7210 */ /* 0x000fe20007f9e0ff */
[----:B------:R-:W-:Y:S01]  /*8aa0*/  IMAD.MOV.U32 R6, RZ, RZ, R37 ;  /* 0x000000ffff067224 */ /* 0x000fe200078e0025 */
[----:B------:R-:W-:-:S02]  /*8ab0*/  SEL R49, RZ, 0x1, !P0 ;  /* 0x00000001ff317807 */ /* 0x000fc40004000000 */
[----:B------:R-:W-:Y:S01]  /*8ac0*/  ISETP.LT.U32.AND.EX P0, PT, R10, R9, PT, P1 ;  /* 0x000000090a00720c */ /* 0x000fe20003f01110 */
[----:B------:R-:W-:Y:S01]  /*8ad0*/  IMAD.WIDE.U32.X R18, R19, -0x2, R6, P6 ;  /* 0xfffffffe13127825 */ /* 0x000fe200030e0406 */
[----:B------:R-:W-:Y:S01]  /*8ae0*/  IADD3.X RZ, P6, R11, R4, RZ, P4, !PT ;  /* 0x000000040bff7210 */ /* 0x000fe200027de4ff */
[----:B------:R-:W0:Y:S01]  /*8af0*/  LDC.64 R6, c[0x3][R15+0x18] ;  /* 0x00c006000f067b82 */ /* 0x000e220000000a00 */
[----:B------:R-:W-:Y:S02]  /*8b00*/  SEL R45, RZ, 0x1, !P0 ;  /* 0x00000001ff2d7807 */ /* 0x000fe40004000000 */
[----:B------:R-:W-:Y:S01]  /*8b10*/  IADD3 R49, P1, P4, -R49, R12, -R40 ;  /* 0x0000000c31317210 */ /* 0x000fe20007c3e928 */
[----:B------:R-:W-:Y:S01]  /*8b20*/  IMAD.X R9, RZ, RZ, RZ, P6 ;  /* 0x000000ffff097224 */ /* 0x000fe200030e06ff */
[----:B------:R-:W-:Y:S02]  /*8b30*/  IADD3 R45, P0, P6, -R45, R8, -R10 ;  /* 0x000000082d2d7210 */ /* 0x000fe40007e1e90a */
[C---:B------:R-:W-:Y:S01]  /*8b40*/  IADD3.X R37, R17.reuse, -0x1, R50, P5, P2 ;  /* 0xffffffff11257810 */ /* 0x040fe20002fe4432 */
[----:B------:R-:W-:Y:S01]  /*8b50*/  IMAD.MOV R12, RZ, RZ, -R9 ;  /* 0x000000ffff0c7224 */ /* 0x000fe200078e0a09 */
[----:B------:R-:W-:Y:S01]  /*8b60*/  ISETP.LT.U32.AND P2, PT, R22, R55, PT ;  /* 0x000000371600720c */ /* 0x000fe20003f41070 */
[----:B------:R-:W1:Y:S01]  /*8b70*/  LDC.64 R8, c[0x3][R15+0x20] ;  /* 0x00c008000f087b82 */ /* 0x000e620000000a00 */
[----:B------:R-:W-:-:S02]  /*8b80*/  IADD3.X R51, R17, -0x1, R40, P1, P4 ;  /* 0xffffffff11337810 */ /* 0x000fc40000fe8428 */
[----:B------:R-:W-:Y:S02]  /*8b90*/  ISETP.LT.U32.AND.EX P2, PT, R23, R37, PT, P2 ;  /* 0x000000251700720c */ /* 0x000fe40003f41120 */
[----:B------:R-:W-:Y:S02]  /*8ba0*/  IADD3 R24, P5, P4, R12, R13, R24 ;  /* 0x0000000d0c187210 */ /* 0x000fe40007cbe018 */
[----:B------:R-:W-:Y:S02]  /*8bb0*/  SEL R13, RZ, 0x1, !P2 ;  /* 0x00000001ff0d7807 */ /* 0x000fe40005000000 */
[----:B------:R-:W-:Y:S02]  /*8bc0*/  IADD3.X R47, R17, -0x1, R10, P0, P6 ;  /* 0xffffffff112f7810 */ /* 0x000fe400007ec40a */
[----:B------:R-:W-:Y:S02]  /*8bd0*/  ISETP.LT.U32.AND P0, PT, R18, R45, PT ;  /* 0x0000002d1200720c */ /* 0x000fe40003f01070 */
[----:B------:R-:W-:-:S02]  /*8be0*/  ISETP.LT.U32.AND P1, PT, R20, R49, PT ;  /* 0x000000311400720c */ /* 0x000fc40003f21070 */
[----:B------:R-:W-:Y:S02]  /*8bf0*/  SEL R41, RZ, 0xffffffff, !P2 ;  /* 0xffffffffff297807 */ /* 0x000fe40005000000 */
[----:B------:R-:W-:Y:S01]  /*8c00*/  IADD3 R50, P2, P6, R13, R22, -R55 ;  /* 0x000000160d327210 */ /* 0x000fe20007e5e837 */
[----:B0-----:R-:W-:Y:S01]  /*8c10*/  IMAD.WIDE.U32 R12, R6, 0x1, RZ ;  /* 0x00000001060c7825 */ /* 0x001fe200078e00ff */
[----:B------:R-:W-:Y:S02]  /*8c20*/  ISETP.LT.U32.AND.EX P0, PT, R19, R47, PT, P0 ;  /* 0x0000002f1300720c */ /* 0x000fe40003f01100 */
[----:B------:R-:W-:Y:S02]  /*8c30*/  IADD3.X R4, RZ, R11, R4, P5, P4 ;  /* 0x0000000bff047210 */ /* 0x000fe40002fe8404 */
[----:B------:R-:W-:Y:S01]  /*8c40*/  ISETP.LT.U32.AND.EX P1, PT, R21, R51, PT, P1 ;  /* 0x000000331500720c */ /* 0x000fe20003f21110 */
[----:B------:R-:W0:Y:S01]  /*8c50*/  LDC.64 R10, c[0x3][R15+0x28] ;  /* 0x00c00a000f0a7b82 */ /* 0x000e220000000a00 */
[----:B------:R-:W-:Y:S01]  /*8c60*/  IADD3.X R41, R41, R23, ~R37, P2, P6 ;  /* 0x0000001729297210 */ /* 0x000fe200017ecc25 */
[----:B------:R-:W-:Y:S01]  /*8c70*/  IMAD.WIDE.U32 R36, R7, 0x1, RZ ;  /* 0x0000000107247825 */ /* 0x000fe200078e00ff */
[----:B------:R-:W-:-:S02]  /*8c80*/  SEL R65, RZ, 0x1, !P0 ;  /* 0x00000001ff417807 */ /* 0x000fc40004000000 */
[----:B------:R-:W-:Y:S01]  /*8c90*/  SEL R69, RZ, 0x1, !P1 ;  /* 0x00000001ff457807 */ /* 0x000fe20004800000 */
[----:B-1----:R-:W-:Y:S01]  /*8ca0*/  IMAD.WIDE.U32 R22, R9, 0x1, RZ ;  /* 0x0000000109167825 */ /* 0x002fe200078e00ff */
[----:B------:R-:W-:Y:S02]  /*8cb0*/  IADD3 R65, P2, P4, R65, R18, -R45 ;  /* 0x0000001241417210 */ /* 0x000fe40007c5e82d */
[----:B------:R-:W-:Y:S02]  /*8cc0*/  IADD3 R69, P5, P6, R69, R20, -R49 ;  /* 0x0000001445457210 */ /* 0x000fe40007ebe831 */
[----:B------:R-:W-:Y:S01]  /*8cd0*/  SEL R18, RZ, 0xffffffff, !P0 ;  /* 0xffffffffff127807 */ /* 0x000fe20004000000 */
[----:B------:R-:W-:Y:S01]  /*8ce0*/  IMAD.WIDE.U32 R36, P0, R6, -0x2, R36 ;  /* 0xfffffffe06247825 */ /* 0x000fe20007800024 */
[----:B------:R-:W-:Y:S02]  /*8cf0*/  SEL R20, RZ, 0xffffffff, !P1 ;  /* 0xffffffffff147807 */ /* 0x000fe40004800000 */
[----:B------:R-:W-:Y:S01]  /*8d00*/  IADD3.X R62, R18, R19, ~R47, P2, P4 ;  /* 0x00000013123e7210 */ /* 0x000fe200017e8c2f */
[----:B------:R-:W-:Y:S01]  /*8d10*/  IMAD.WIDE.U32 R22, P1, R8, -0x2, R22 ;  /* 0xfffffffe08167825 */ /* 0x000fe20007820016 */
[----:B------:R-:W-:-:S02]  /*8d20*/  IADD3.X R40, R20, R21, ~R51, P5, P6 ;  /* 0x0000001514287210 */ /* 0x000fc40002fecc33 */
[----:B------:R-:W-:Y:S01]  /*8d30*/  IADD3 R46, P2, RZ, R12, RZ ;  /* 0x0000000cff2e7210 */ /* 0x000fe20007f5e0ff */
[----:B------:R-:W-:Y:S01]  /*8d40*/  IMAD.WIDE.U32 R20, R8, 0x1, RZ ;  /* 0x0000000108147825 */ /* 0x000fe200078e00ff */
[----:B------:R-:W-:-:S03]  /*8d50*/  IADD3 R47, P5, R13, R36, RZ ;  /* 0x000000240d2f7210 */ /* 0x000fc60007fbe0ff */
[----:B------:R-:W-:Y:S01]  /*8d60*/  IMAD.X R19, RZ, RZ, RZ, P0 ;  /* 0x000000ffff137224 */ /* 0x000fe200000e06ff */
[----:B------:R-:W-:Y:S01]  /*8d70*/  IADD3 R45, P4, RZ, R20, RZ ;  /* 0x00000014ff2d7210 */ /* 0x000fe20007f9e0ff */
[----:B------:R-:W-:Y:S01]  /*8d80*/  IMAD.MOV.U32 R18, RZ, RZ, R37 ;  /* 0x000000ffff127224 */ /* 0x000fe200078e0025 */
[----:B------:R-:W-:Y:S01]  /*8d90*/  ISETP.LT.U32.AND P0, PT, R46, R12, PT ;  /* 0x0000000c2e00720c */ /* 0x000fe20003f01070 */
[----:B------:R-:W-:Y:S01]  /*8da0*/  IMAD.X R52, R6, 0x1, R47, P2 ;  /* 0x0000000106347824 */ /* 0x000fe200010e062f */
[----:B------:R-:W-:Y:S01]  /*8db0*/  IADD3 R37, P2, R21, R22, RZ ;  /* 0x0000001615257210 */ /* 0x000fe20007f5e0ff */
[----:B------:R-:W-:Y:S01]  /*8dc0*/  IMAD.WIDE.U32.X R12, R7, -0x2, R18, P5 ;  /* 0xfffffffe070c7825 */ /* 0x000fe200028e0412 */
[----:B------:R-:W-:Y:S02]  /*8dd0*/  ISETP.LT.U32.AND P5, PT, R45, R20, PT ;  /* 0x000000142d00720c */ /* 0x000fe40003fa1070 */
[----:B------:R-:W-:Y:S01]  /*8de0*/  ISETP.LT.U32.AND.EX P0, PT, R52, R47, PT, P0 ;  /* 0x0000002f3400720c */ /* 0x000fe20003f01100 */
[----:B0-----:R-:W-:-:S03]  /*8df0*/  IMAD.WIDE.U32 R18, R11, 0x1, RZ ;  /* 0x000000010b127825 */ /* 0x001fc600078e00ff */
[----:B------:R-:W-:Y:S01]  /*8e00*/  SEL R49, RZ, 0x1, !P0 ;  /* 0x00000001ff317807 */ /* 0x000fe20004000000 */
[----:B------:R-:W-:Y:S02]  /*8e10*/  IMAD.X R36, R8, 0x1, R37, P4 ;  /* 0x0000000108247824 */ /* 0x000fe400020e0625 */
[----:B------:R-:W-:-:S03]  /*8e20*/  IMAD.WIDE.U32 R6, R10, 0x1, RZ ;  /* 0x000000010a067825 */ /* 0x000fc600078e00ff */
[----:B------:R-:W-:Y:S01]  /*8e30*/  ISETP.LT.U32.AND.EX P5, PT, R36, R37, PT, P5 ;  /* 0x000000252400720c */ /* 0x000fe20003fa1150 */
[----:B------:R-:W-:Y:S01]  /*8e40*/  IMAD.WIDE.U32 R18, P0, R10, -0x2, R18 ;  /* 0xfffffffe0a127825 */ /* 0x000fe20007800012 */
[----:B------:R-:W-:Y:S02]  /*8e50*/  IADD3 R8, P6, RZ, R6, RZ ;  /* 0x00000006ff087210 */ /* 0x000fe40007fde0ff */
[----:B------:R-:W-:Y:S01]  /*8e60*/  SEL R22, RZ, 0x1, !P5 ;  /* 0x00000001ff167807 */ /* 0x000fe20006800000 */
[----:B------:R-:W-:Y:S01]  /*8e70*/  IMAD.MOV.U32 R20, RZ, RZ, R23 ;  /* 0x000000ffff147224 */ /* 0x000fe200078e0017 */
[----:B------:R-:W-:Y:S01]  /*8e80*/  IADD3 R37, P5, R7, R18, RZ ;  /* 0x0000001207257210 */ /* 0x000fe20007fbe0ff */
[----:B------:R-:W-:Y:S01]  /*8e90*/  IMAD.X R23, RZ, RZ, RZ, P0 ;  /* 0x000000ffff177224 */ /* 0x000fe200000e06ff */
[----:B------:R-:W-:Y:S01]  /*8ea0*/  ISETP.LT.U32.AND P0, PT, R8, R6, PT ;  /* 0x000000060800720c */ /* 0x000fe20003f01070 */
[----:B------:R-:W-:Y:S01]  /*8eb0*/  IMAD.X R21, RZ, RZ, RZ, P1 ;  /* 0x000000ffff157224 */ /* 0x000fe200008e06ff */
[----:B------:R-:W0:Y:S01]  /*8ec0*/  LDC.64 R6, c[0x3][R15+0x30] ;  /* 0x00c00c000f067b82 */ /* 0x000e220000000a00 */
[----:B------:R-:W-:Y:S01]  /*8ed0*/  IMAD.X R10, R10, 0x1, R37, P6 ;  /* 0x000000010a0a7824 */ /* 0x000fe200030e0625 */
[----:B------:R-:W-:Y:S01]  /*8ee0*/  IADD3 R49, P1, P4, -R49, R46, -R52 ;  /* 0x0000002e31317210 */ /* 0x000fe20007c3e934 */
[----:B------:R-:W-:-:S03]  /*8ef0*/  IMAD.WIDE.U32.X R20, R9, -0x2, R20, P2 ;  /* 0xfffffffe09147825 */ /* 0x000fc600010e0414 */
[----:B------:R-:W-:Y:S02]  /*8f00*/  IADD3.X R51, R17, -0x1, R52, P1, P4 ;  /* 0xffffffff11337810 */ /* 0x000fe40000fe8434 */
[----:B------:R-:W-:Y:S02]  /*8f10*/  ISETP.LT.U32.AND.EX P6, PT, R10, R37, PT, P0 ;  /* 0x000000250a00720c */ /* 0x000fe40003fc1100 */
[----:B------:R-:W-:Y:S02]  /*8f20*/  ISETP.LT.U32.AND P1, PT, R12, R49, PT ;  /* 0x000000310c00720c */ /* 0x000fe40003f21070 */
[----:B------:R-:W-:Y:S01]  /*8f30*/  IADD3 R9, P2, P4, -R22, R45, -R36 ;  /* 0x0000002d16097210 */ /* 0x000fe20007c5e924 */
[----:B------:R-:W-:Y:S01]  /*8f40*/  IMAD.MOV.U32 R22, RZ, RZ, R19 ;  /* 0x000000ffff167224 */ /* 0x000fe200078e0013 */
[----:B------:R-:W-:Y:S01]  /*8f50*/  SEL R37, RZ, 0x1, !P6 ;  /* 0x00000001ff257807 */ /* 0x000fe20007000000 */
[----:B------:R-:W1:Y:S01]  /*8f60*/  LDC.64 R18, c[0x3][R15+0x38] ;  /* 0x00c00e000f127b82 */ /* 0x000e620000000a00 */
[----:B------:R-:W-:Y:S01]  /*8f70*/  ISETP.LT.U32.AND.EX P0, PT, R13, R51, PT, P1 ;  /* 0x000000330d00720c */ /* 0x000fe20003f01110 */
[----:B------:R-:W-:Y:S01]  /*8f80*/  IMAD.WIDE.U32.X R22, R11, -0x2, R22, P5 ;  /* 0xfffffffe0b167825 */ /* 0x000fe200028e0416 */
[----:B------:R-:W-:-:S02]  /*8f90*/  IADD3 R37, P5, P6, -R37, R8, -R10 ;  /* 0x0000000825257210 */ /* 0x000fc40007ebe90a */
[----:B------:R-:W-:Y:S02]  /*8fa0*/  SEL R11, RZ, 0x1, !P0 ;  /* 0x00000001ff0b7807 */ /* 0x000fe40004000000 */
[C---:B------:R-:W-:Y:S02]  /*8fb0*/  IADD3.X R47, R17.reuse, -0x1, R36, P2, P4 ;  /* 0xffffffff112f7810 */ /* 0x040fe400017e8424 */
[----:B------:R-:W-:Y:S02]  /*8fc0*/  ISETP.LT.U32.AND P1, PT, R20, R9, PT ;  /* 0x000000091400720c */ /* 0x000fe40003f21070 */
[----:B------:R-:W-:Y:S02]  /*8fd0*/  SEL R55, RZ, 0xffffffff, !P0 ;  /* 0xffffffffff377807 */ /* 0x000fe40004000000 */
[----:B------:R-:W-:Y:S02]  /*8fe0*/  IADD3.X R45, R17, -0x1, R10, P5, P6 ;  /* 0xffffffff112d7810 */ /* 0x000fe40002fec40a */
[----:B------:R-:W-:-:S02]  /*8ff0*/  ISETP.LT.U32.AND P0, PT, R22, R37, PT ;  /* 0x000000251600720c */ /* 0x000fc40003f01070 */
[----:B------:R-:W-:Y:S02]  /*9000*/  ISETP.LT.U32.AND.EX P1, PT, R21, R47, PT, P1 ;  /* 0x0000002f1500720c */ /* 0x000fe40003f21110 */
[----:B------:R-:W-:Y:S02]  /*9010*/  IADD3 R66, P2, P4, R11, R12, -R49 ;  /* 0x0000000c0b427210 */ /* 0x000fe40007c5e831 */
[----:B------:R-:W2:Y:S01]  /*9020*/  LDC.64 R10, c[0x3][R15+0x40] ;  /* 0x00c010000f0a7b82 */ /* 0x000ea20000000a00 */
[----:B------:R-:W-:Y:S02]  /*9030*/  ISETP.LT.U32.AND.EX P0, PT, R23, R45, PT, P0 ;  /* 0x0000002d1700720c */ /* 0x000fe40003f01100 */
[----:B------:R-:W-:Y:S02]  /*9040*/  SEL R59, RZ, 0x1, !P1 ;  /* 0x00000001ff3b7807 */ /* 0x000fe40004800000 */
[----:B------:R-:W-:Y:S01]  /*9050*/  IADD3.X R55, R55, R13, ~R51, P2, P4 ;  /* 0x0000000d37377210 */ /* 0x000fe200017e8c33 */
[----:B0-----:R-:W-:Y:S01]  /*9060*/  IMAD.WIDE.U32 R12, R7, 0x1, RZ ;  /* 0x00000001070c7825 */ /* 0x001fe200078e00ff */
[----:B------:R-:W-:-:S02]  /*9070*/  SEL R51, RZ, 0x1, !P0 ;  /* 0x00000001ff337807 */ /* 0x000fc40004000000 */
[----:B------:R-:W-:Y:S01]  /*9080*/  IADD3 R59, P4, P2, R59, R20, -R9 ;  /* 0x000000143b3b7210 */ /* 0x000fe20007a9e809 */
[C---:B------:R-:W-:Y:S01]  /*9090*/  IMAD.WIDE.U32 R8, R6.reuse, 0x1, RZ ;  /* 0x0000000106087825 */ /* 0x040fe200078e00ff */
[----:B------:R-:W-:Y:S02]  /*90a0*/  SEL R20, RZ, 0xffffffff, !P1 ;  /* 0xffffffffff147807 */ /* 0x000fe40004800000 */
[----:B------:R-:W-:Y:S01]  /*90b0*/  IADD3 R51, P5, P6, R51, R22, -R37 ;  /* 0x0000001633337210 */ /* 0x000fe20007ebe825 */
[----:B------:R-:W-:Y:S01]  /*90c0*/  IMAD.WIDE.U32 R12, P1, R6, -0x2, R12 ;  /* 0xfffffffe060c7825 */ /* 0x000fe2000782000c */
[----:B------:R-:W-:Y:S02]  /*90d0*/  SEL R22, RZ, 0xffffffff, !P0 ;  /* 0xffffffffff167807 */ /* 0x000fe40004000000 */
[----:B------:R-:W-:Y:S01]  /*90e0*/  IADD3.X R56, R20, R21, ~R47, P4, P2 ;  /* 0x0000001514387210 */ /* 0x000fe200027e4c2f */
[----:B-1----:R-:W-:Y:S01]  /*90f0*/  IMAD.WIDE.U32 R20, R19, 0x1, RZ ;  /* 0x0000000113147825 */ /* 0x002fe200078e00ff */
[----:B------:R-:W-:-:S02]  /*9100*/  IADD3 R47, P0, RZ, R8, RZ ;  /* 0x00000008ff2f7210 */ /* 0x000fc40007f1e0ff */
[----:B------:R-:W-:Y:S01]  /*9110*/  IADD3.X R52, R22, R23, ~R45, P5, P6 ;  /* 0x0000001716347210 */ /* 0x000fe20002fecc2d */
[----:B------:R-:W-:Y:S01]  /*9120*/  IMAD.X R23, RZ, RZ, RZ, P1 ;  /* 0x000000ffff177224 */ /* 0x000fe200008e06ff */
[----:B------:R-:W-:Y:S01]  /*9130*/  IADD3 R45, P2, R9, R12, RZ ;  /* 0x0000000c092d7210 */ /* 0x000fe20007f5e0ff */
[----:B------:R-:W-:Y:S01]  /*9140*/  IMAD.MOV.U32 R22, RZ, RZ, R13 ;  /* 0x000000ffff167224 */ /* 0x000fe200078e000d */
[----:B------:R-:W-:Y:S01]  /*9150*/  ISETP.LT.U32.AND P1, PT, R47, R8, PT ;  /* 0x000000082f00720c */ /* 0x000fe20003f21070 */
[----:B------:R-:W-:-:S04]  /*9160*/  IMAD.WIDE.U32 R8, R18, 0x1, RZ ;  /* 0x0000000112087825 */ /* 0x000fc800078e00ff */
[----:B------:R-:W-:-:S04]  /*9170*/  IMAD.WIDE.U32 R20, P4, R18, -0x2, R20 ;  /* 0xfffffffe12147825 */ /* 0x000fc80007880014 */
[----:B------:R-:W-:Y:S02]  /*9180*/  IMAD.X R68, R6, 0x1, R45, P0 ;  /* 0x0000000106447824 */ /* 0x000fe400000e062d */
[----:B------:R-:W-:Y:S01]  /*9190*/  IMAD.WIDE.U32.X R6, R7, -0x2, R22, P2 ;  /* 0xfffffffe07067825 */ /* 0x000fe200010e0416 */
[----:B------:R-:W-:Y:S02]  /*91a0*/  IADD3 R37, P2, RZ, R8, RZ ;  /* 0x00000008ff257210 */ /* 0x000fe40007f5e0ff */
[----:B------:R-:W-:Y:S01]  /*91b0*/  ISETP.LT.U32.AND.EX P1, PT, R68, R45, PT, P1 ;  /* 0x0000002d4400720c */ /* 0x000fe20003f21110 */
[----:B------:R-:W-:Y:S01]  /*91c0*/  IMAD.X R23, RZ, RZ, RZ, P4 ;  /* 0x000000ffff177224 */ /* 0x000fe200020e06ff */
[----:B------:R-:W-:Y:S01]  /*91d0*/  IADD3 R9, P4, R9, R20, RZ ;  /* 0x0000001409097210 */ /* 0x000fe20007f9e0ff */
[----:B--2---:R-:W-:Y:S01]  /*91e0*/  IMAD.WIDE.U32 R12, R11, 0x1, RZ ;  /* 0x000000010b0c7825 */ /* 0x004fe200078e00ff */
[----:B------:R-:W-:Y:S02]  /*91f0*/  ISETP.LT.U32.AND P0, PT, R37, R8, PT ;  /* 0x000000082500720c */ /* 0x000fe40003f01070 */
[----:B------:R-:W-:Y:S01]  /*9200*/  SEL R45, RZ, 0x1, !P1 ;  /* 0x00000001ff2d7807 */ /* 0x000fe20004800000 */
[----:B------:R-:W-:-:S02]  /*9210*/  IMAD.MOV.U32 R22, RZ, RZ, R21 ;  /* 0x000000ffff167224 */ /* 0x000fc400078e0015 */
[----:B------:R-:W-:Y:S02]  /*9220*/  IMAD.X R46, R18, 0x1, R9, P2 ;  /* 0x00000001122e7824 */ /* 0x000fe400010e0609 */
[----:B------:R-:W-:-:S03]  /*9230*/  IMAD.WIDE.U32.X R18, R19, -0x2, R22, P4 ;  /* 0xfffffffe13127825 */ /* 0x000fc600020e0416 */
[----:B------:R-:W-:Y:S01]  /*9240*/  ISETP.LT.U32.AND.EX P0, PT, R46, R9, PT, P0 ;  /* 0x000000092e00720c */ /* 0x000fe20003f01100 */
[----:B------:R-:W-:-:S04]  /*9250*/  IMAD.WIDE.U32 R22, R10, 0x1, RZ ;  /* 0x000000010a167825 */ /* 0x000fc800078e00ff */
[----:B------:R-:W-:Y:S01]  /*9260*/  IMAD.WIDE.U32 R20, P2, R10, -0x2, R12 ;  /* 0xfffffffe0a147825 */ /* 0x000fe2000784000c */
[----:B------:R-:W-:Y:S01]  /*9270*/  IADD3 R36, P4, RZ, R22, RZ ;  /* 0x00000016ff247210 */ /* 0x000fe20007f9e0ff */
[----:B------:R-:W0:Y:S02]  /*9280*/  LDC.64 R12, c[0x3][R15+0x48] ;  /* 0x00c012000f0c7b82 */ /* 0x000e240000000a00 */
[----:B------:R-:W-:Y:S01]  /*9290*/  IMAD.X R9, RZ, RZ, RZ, P2 ;  /* 0x000000ffff097224 */ /* 0x000fe200010e06ff */
[----:B------:R-:W-:Y:S01]  /*92a0*/  IADD3 R23, P5, R23, R20, RZ ;  /* 0x0000001417177210 */ /* 0x000fe20007fbe0ff */
[----:B------:R-:W-:Y:S01]  /*92b0*/  IMAD.MOV.U32 R8, RZ, RZ, R21 ;  /* 0x000000ffff087224 */ /* 0x000fe200078e0015 */
[----:B------:R-:W-:Y:S02]  /*92c0*/  SEL R20, RZ, 0x1, !P0 ;  /* 0x00000001ff147807 */ /* 0x000fe40004000000 */
[----:B------:R-:W-:Y:S01]  /*92d0*/  ISETP.LT.U32.AND P0, PT, R36, R22, PT ;  /* 0x000000162400720c */ /* 0x000fe20003f01070 */
[----:B------:R-:W-:Y:S01]  /*92e0*/  IMAD.X R22, R10, 0x1, R23, P4 ;  /* 0x000000010a167824 */ /* 0x000fe200020e0617 */
[----:B------:R-:W-:Y:S01]  /*92f0*/  IADD3 R45, P2, P1, -R45, R47, -R68 ;  /* 0x0000002f2d2d7210 */ /* 0x000fe2000795e944 */
[----:B------:R-:W-:Y:S01]  /*9300*/  IMAD.WIDE.U32.X R10, R11, -0x2, R8, P5 ;  /* 0xfffffffe0b0a7825 */ /* 0x000fe200028e0408 */
[----:B------:R-:W-:-:S02]  /*9310*/  IADD3 R9, P4, P5, -R20, R37, -R46 ;  /* 0x0000002514097210 */ /* 0x000fc40007d9e92e */
[----:B------:R-:W-:Y:S01]  /*9320*/  ISETP.LT.U32.AND.EX P0, PT, R22, R23, PT, P0 ;  /* 0x000000171600720c */ /* 0x000fe20003f01100 */
[----:B------:R-:W1:Y:S01]  /*9330*/  LDC.64 R20, c[0x3][R15+0x50] ;  /* 0x00c014000f147b82 */ /* 0x000e620000000a00 */
[----:B------:R-:W-:Y:S02]  /*9340*/  IADD3.X R79, R17, -0x1, R68, P2, P1 ;  /* 0xffffffff114f7810 */ /* 0x000fe400017e2444 */
[----:B------:R-:W-:Y:S02]  /*9350*/  ISETP.LT.U32.AND P1, PT, R6, R45, PT ;  /* 0x0000002d0600720c */ /* 0x000fe40003f21070 */
[----:B------:R-:W-:Y:S02]  /*9360*/  SEL R71, RZ, 0x1, !P0 ;  /* 0x00000001ff477807 */ /* 0x000fe40004000000 */
[----:B------:R-:W-:Y:S02]  /*9370*/  ISETP.LT.U32.AND.EX P1, PT, R7, R79, PT, P1 ;  /* 0x0000004f0700720c */ /* 0x000fe40003f21110 */
[----:B------:R-:W-:-:S02]  /*9380*/  IADD3.X R75, R17, -0x1, R46, P4, P5 ;  /* 0xffffffff114b7810 */ /* 0x000fc400027ea42e */
[----:B------:R-:W-:Y:S02]  /*9390*/  ISETP.LT.U32.AND P0, PT, R18, R9, PT ;  /* 0x000000091200720c */ /* 0x000fe40003f01070 */
[--C-:B------:R-:W-:Y:S02]  /*93a0*/  IADD3 R71, P2, P4, -R71, R36, -R22.reuse ;  /* 0x0000002447477210 */ /* 0x100fe40007c5e916 */
[----:B------:R-:W-:Y:S02]  /*93b0*/  SEL R23, RZ, 0x1, !P1 ;  /* 0x00000001ff177807 */ /* 0x000fe40004800000 */
[----:B------:R-:W-:Y:S02]  /*93c0*/  ISETP.LT.U32.AND.EX P0, PT, R19, R75, PT, P0 ;  /* 0x0000004b1300720c */ /* 0x000fe40003f01100 */
[----:B------:R-:W-:Y:S02]  /*93d0*/  IADD3.X R77, R17, -0x1, R22, P2, P4 ;  /* 0xffffffff114d7810 */ /* 0x000fe400017e8416 */
[----:B------:R-:W-:-:S02]  /*93e0*/  ISETP.LT.U32.AND P2, PT, R10, R71, PT ;  /* 0x000000470a00720c */ /* 0x000fc40003f41070 */
[----:B------:R-:W-:Y:S01]  /*93f0*/  IADD3 R36, P5, P6, R23, R6, -R45 ;  /* 0x0000000617247210 */ /* 0x000fe20007ebe82d */
[----:B0-----:R-:W-:Y:S01]  /*9400*/  IMAD.WIDE.U32 R22, R13, 0x1, RZ ;  /* 0x000000010d167825 */ /* 0x001fe200078e00ff */
[----:B------:R-:W-:Y:S02]  /*9410*/  SEL R45, RZ, 0x1, !P0 ;  /* 0x00000001ff2d7807 */ /* 0x000fe40004000000 */
[----:B------:R-:W-:Y:S02]  /*9420*/  SEL R37, RZ, 0xffffffff, !P1 ;  /* 0xffffffffff257807 */ /* 0x000fe40004800000 */
[----:B------:R-:W-:Y:S02]  /*9430*/  ISETP.LT.U32.AND.EX P2, PT, R11, R77, PT, P2 ;  /* 0x0000004d0b00720c */ /* 0x000fe40003f41120 */
[----:B------:R-:W-:Y:S01]  /*9440*/  IADD3 R45, P1, P4, R45, R18, -R9 ;  /* 0x000000122d2d7210 */ /* 0x000fe20007c3e809 */
[----:B------:R-:W-:Y:S01]  /*9450*/  IMAD.WIDE.U32 R8, R12, 0x1, RZ ;  /* 0x000000010c087825 */ /* 0x000fe200078e00ff */
[----:B------:R-:W-:-:S02]  /*9460*/  SEL R47, RZ, 0xffffffff, !P0 ;  /* 0xffffffffff2f7807 */ /* 0x000fc40004000000 */
[----:B------:R-:W-:Y:S01]  /*9470*/  IADD3.X R37, R37, R7, ~R79, P5, P6 ;  /* 0x0000000725257210 */ /* 0x000fe20002fecc4f */
[----:B------:R-:W-:Y:S01]  /*9480*/  IMAD.WIDE.U32 R6, P5, R12, -0x2, R22 ;  /* 0xfffffffe0c067825 */ /* 0x000fe200078a0016 */
[----:B------:R-:W-:Y:S02]  /*9490*/  SEL R49, RZ, 0x1, !P2 ;  /* 0x00000001ff317807 */ /* 0x000fe40005000000 */
[----:B------:R-:W-:Y:S01]  /*94a0*/  IADD3.X R47, R47, R19, ~R75, P1, P4 ;  /* 0x000000132f2f7210 */ /* 0x000fe20000fe8c4b */
[----:B-1----:R-:W-:Y:S01]  /*94b0*/  IMAD.WIDE.U32 R22, R21, 0x1, RZ ;  /* 0x0000000115167825 */ /* 0x002fe200078e00ff */
[----:B------:R-:W-:Y:S02]  /*94c0*/  IADD3 R46, P6, P4, R49, R10, -R71 ;  /* 0x0000000a312e7210 */ /* 0x000fe40007cde847 */
[----:B------:R-:W-:Y:S01]  /*94d0*/  IADD3 R71, P0, RZ, R8, RZ ;  /* 0x00000008ff477210 */ /* 0x000fe20007f1e0ff */
[----:B------:R-:W-:Y:S01]  /*94e0*/  IMAD.WIDE.U32 R18, R20, 0x1, RZ ;  /* 0x0000000114127825 */ /* 0x000fe200078e00ff */
[----:B------:R-:W-:-:S02]  /*94f0*/  IADD3 R75, P1, R9, R6, RZ ;  /* 0x00000006094b7210 */ /* 0x000fc40007f3e0ff */
[----:B------:R-:W-:Y:S01]  /*9500*/  SEL R49, RZ, 0xffffffff, !P2 ;  /* 0xffffffffff317807 */ /* 0x000fe20005000000 */
[----:B------:R-:W-:Y:S01]  /*9510*/  IMAD.MOV.U32 R10, RZ, RZ, R7 ;  /* 0x000000ffff0a7224 */ /* 0x000fe200078e0007 */
[----:B------:R-:W-:Y:S01]  /*9520*/  ISETP.LT.U32.AND P2, PT, R71, R8, PT ;  /* 0x000000084700720c */ /* 0x000fe20003f41070 */
[----:B------:R-:W-:Y:S01]  /*9530*/  IMAD.X R68, R12, 0x1, R75, P0 ;  /* 0x000000010c447824 */ /* 0x000fe200000e064b */
[----:B------:R-:W-:Y:S01]  /*9540*/  IADD3.X R49, R49, R11, ~R77, P6, P4 ;  /* 0x0000000b31317210 */ /* 0x000fe200037e8c4d */
[----:B------:R-:W-:Y:S01]  /*9550*/  IMAD.WIDE.U32 R8, P0, R20, -0x2, R22 ;  /* 0xfffffffe14087825 */ /* 0x000fe20007800016 */
[----:B------:R-:W-:Y:S02]  /*9560*/  IADD3 R22, P4, RZ, R18, RZ ;  /* 0x00000012ff167210 */ /* 0x000fe40007f9e0ff */
[----:B------:R-:W-:Y:S01]  /*9570*/  ISETP.LT.U32.AND.EX P2, PT, R68, R75, PT, P2 ;  /* 0x0000004b4400720c */ /* 0x000fe20003f41120 */
[----:B------:R-:W-:Y:S01]  /*9580*/  IMAD.X R11, RZ, RZ, RZ, P5 ;  /* 0x000000ffff0b7224 */ /* 0x000fe200028e06ff */
[----:B------:R-:W-:Y:S01]  /*9590*/  IADD3 R19, P6, R19, R8, RZ ;  /* 0x0000000813137210 */ /* 0x000fe20007fde0ff */
[----:B------:R-:W-:Y:S01]  /*95a0*/  IMAD.X R7, RZ, RZ, RZ, P0 ;  /* 0x000000ffff077224 */ /* 0x000fe200000e06ff */
[----:B------:R-:W-:Y:S01]  /*95b0*/  ISETP.LT.U32.AND P5, PT, R22, R18, PT ;  /* 0x000000121600720c */ /* 0x000fe20003fa1070 */
[----:B------:R-:W-:Y:S01]  /*95c0*/  IMAD.WIDE.U32.X R12, R13, -0x2, R10, P1 ;  /* 0xfffffffe0d0c7825 */ /* 0x000fe200008e040a */
[----:B------:R-:W-:Y:S01]  /*95d0*/  SEL R6, RZ, 0x1, !P2 ;  /* 0x00000001ff067807 */ /* 0x000fe20005000000 */
[----:B------:R-:W0:Y:S01]  /*95e0*/  LDC.64 R10, c[0x3][R15+0x58] ;  /* 0x00c016000f0a7b82 */ /* 0x000e220000000a00 */
[----:B------:R-:W-:Y:S01]  /*95f0*/  IADD3 R67, P2, R50, R67, RZ ;  /* 0x0000004332437210 */ /* 0x000fe20007f5e0ff */
[----:B------:R-:W-:-:S03]  /*9600*/  IMAD.X R8, R20, 0x1, R19, P4 ;  /* 0x0000000114087824 */ /* 0x000fc600020e0613 */
[----:B------:R-:W-:Y:S01]  /*9610*/  ISETP.LT.U32.AND P4, PT, R67, R50, PT ;  /* 0x000000324300720c */ /* 0x000fe20003f81070 */
[----:B------:R-:W-:Y:S01]  /*9620*/  IMAD.X R72, R41, 0x1, R72, P2 ;  /* 0x0000000129487824 */ /* 0x000fe200010e0648 */
[----:B------:R-:W-:Y:S02]  /*9630*/  ISETP.LT.U32.AND.EX P5, PT, R8, R19, PT, P5 ;  /* 0x000000130800720c */ /* 0x000fe40003fa1150 */
[--C-:B------:R-:W-:Y:S01]  /*9640*/  IADD3 R19, P0, P1, -R6, R71, -R68.reuse ;  /* 0x0000004706137210 */ /* 0x100fe2000791e944 */
[----:B------:R-:W-:Y:S01]  /*9650*/  IMAD.MOV.U32 R6, RZ, RZ, R9 ;  /* 0x000000ffff067224 */ /* 0x000fe200078e0009 */
[----:B------:R-:W-:Y:S02]  /*9660*/  SEL R71, RZ, 0x1, !P5 ;  /* 0x00000001ff477807 */ /* 0x000fe40006800000 */
[----:B------:R-:W-:Y:S01]  /*9670*/  IADD3.X R77, R17, -0x1, R68, P0, P1 ;  /* 0xffffffff114d7810 */ /* 0x000fe200007e2444 */
[----:B------:R-:W-:Y:S01]  /*9680*/  IMAD.WIDE.U32.X R20, R21, -0x2, R6, P6 ;  /* 0xfffffffe15147825 */ /* 0x000fe200030e0406 */
[----:B------:R-:W-:Y:S01]  /*9690*/  IADD3 R70, P1, R69, R70, RZ ;  /* 0x0000004645467210 */ /* 0x000fe20007f3e0ff */
[----:B------:R-:W1:Y:S01]  /*96a0*/  LDC.64 R6, c[0x3][R15+0x60] ;  /* 0x00c018000f067b82 */ /* 0x000e620000000a00 */
[----:B------:R-:W-:-:S02]  /*96b0*/  IADD3 R71, P5, P6, -R71, R22, -R8 ;  /* 0x0000001647477210 */ /* 0x000fc40007ebe908 */
[----:B------:R-:W-:Y:S01]  /*96c0*/  ISETP.LT.U32.AND P0, PT, R12, R19, PT ;  /* 0x000000130c00720c */ /* 0x000fe20003f01070 */
[----:B------:R-:W-:Y:S01]  /*96d0*/  IMAD.X R73, R40, 0x1, R73, P1 ;  /* 0x0000000128497824 */ /* 0x000fe200008e0649 */
[----:B------:R-:W-:Y:S02]  /*96e0*/  IADD3.X R75, R17, -0x1, R8, P5, P6 ;  /* 0xffffffff114b7810 */ /* 0x000fe40002fec408 */
[----:B------:R-:W-:Y:S01]  /*96f0*/  ISETP.GT.U32.AND P6, PT, R67, RZ, PT ;  /* 0x000000ff4300720c */ /* 0x000fe20003fc4070 */
[----:B0-----:R-:W-:Y:S01]  /*9700*/  IMAD.WIDE.U32 R22, R11, 0x1, RZ ;  /* 0x000000010b167825 */ /* 0x001fe200078e00ff */
[C---:B------:R-:W-:Y:S02]  /*9710*/  ISETP.GT.U32.AND P5, PT, R70.reuse, RZ, PT ;  /* 0x000000ff4600720c */ /* 0x040fe40003fa4070 */
[----:B------:R-:W-:Y:S02]  /*9720*/  ISETP.LT.U32.AND.EX P0, PT, R13, R77, PT, P0 ;  /* 0x0000004d0d00720c */ /* 0x000fe40003f01100 */
[----:B------:R-:W-:-:S02]  /*9730*/  ISETP.LT.U32.AND P2, PT, R70, R69, PT ;  /* 0x000000454600720c */ /* 0x000fc40003f41070 */
[C---:B------:R-:W-:Y:S02]  /*9740*/  ISETP.GT.U32.AND.EX P6, PT, R72.reuse, -0x1, PT, P6 ;  /* 0xffffffff4800780c */ /* 0x040fe40003fc4160 */
[C---:B------:R-:W-:Y:S02]  /*9750*/  ISETP.GT.U32.AND.EX P5, PT, R73.reuse, -0x1, PT, P5 ;  /* 0xffffffff4900780c */ /* 0x040fe40003fa4150 */
[----:B------:R-:W-:Y:S02]  /*9760*/  SEL R9, RZ, 0x1, !P0 ;  /* 0x00000001ff097807 */ /* 0x000fe40004000000 */
[----:B------:R-:W-:Y:S02]  /*9770*/  ISETP.LT.U32.OR.EX P4, PT, R72, R41, P6, P4 ;  /* 0x000000294800720c */ /* 0x000fe40003781540 */
[----:B------:R-:W-:Y:S01]  /*9780*/  ISETP.LT.U32.OR.EX P2, PT, R73, R40, P5, P2 ;  /* 0x000000284900720c */ /* 0x000fe20002f41520 */
[----:B-1----:R-:W-:Y:S01]  /*9790*/  IMAD.WIDE.U32 R40, R7, 0x1, RZ ;  /* 0x0000000107287825 */ /* 0x002fe200078e00ff */
[----:B------:R-:W-:-:S02]  /*97a0*/  IADD3 R50, P5, P6, R9, R12, -R19 ;  /* 0x0000000c09327210 */ /* 0x000fc40007ebe813 */
[----:B------:R-:W0:Y:S01]  /*97b0*/  LDC.64 R8, c[0x3][R15+0x68] ;  /* 0x00c01a000f087b82 */ /* 0x000e220000000a00 */
[----:B------:R-:W-:Y:S02]  /*97c0*/  ISETP.LT.U32.AND P1, PT, R20, R71, PT ;  /* 0x000000471400720c */ /* 0x000fe40003f21070 */
[----:B------:R-:W-:Y:S02]  /*97d0*/  SEL R69, RZ, 0xffffffff, !P0 ;  /* 0xffffffffff457807 */ /* 0x000fe40004000000 */
[----:B------:R-:W-:Y:S02]  /*97e0*/  ISETP.LT.U32.AND.EX P1, PT, R21, R75, PT, P1 ;  /* 0x0000004b1500720c */ /* 0x000fe40003f21110 */
[----:B------:R-:W-:Y:S01]  /*97f0*/  IADD3.X R69, R69, R13, ~R77, P5, P6 ;  /* 0x0000000d45457210 */ /* 0x000fe20002fecc4d */
[----:B------:R-:W-:Y:S01]  /*9800*/  IMAD.WIDE.U32 R12, R10, 0x1, RZ ;  /* 0x000000010a0c7825 */ /* 0x000fe200078e00ff */
[----:B------:R-:W-:-:S03]  /*9810*/  SEL R19, RZ, 0x1, !P1 ;  /* 0x00000001ff137807 */ /* 0x000fc60004800000 */
[----:B------:R-:W-:Y:S01]  /*9820*/  IMAD.WIDE.U32 R22, P6, R10, -0x2, R22 ;  /* 0xfffffffe0a167825 */ /* 0x000fe200078c0016 */
[----:B------:R-:W-:Y:S02]  /*9830*/  IADD3 R68, P0, P5, R19, R20, -R71 ;  /* 0x0000001413447210 */ /* 0x000fe40007d1e847 */
[----:B------:R-:W-:Y:S01]  /*9840*/  SEL R71, RZ, 0xffffffff, !P1 ;  /* 0xffffffffff477807 */ /* 0x000fe20004800000 */
[----:B------:R-:W-:Y:S01]  /*9850*/  IMAD.X R19, RZ, RZ, RZ, P6 ;  /* 0x000000ffff137224 */ /* 0x000fe200030e06ff */
[----:B------:R-:W-:Y:S01]  /*9860*/  IADD3 R77, P1, RZ, R12, RZ ;  /* 0x0000000cff4d7210 */ /* 0x000fe20007f3e0ff */
[----:B------:R-:W-:Y:S01]  /*9870*/  IMAD.MOV.U32 R18, RZ, RZ, R23 ;  /* 0x000000ffff127224 */ /* 0x000fe200078e0017 */
[----:B------:R-:W-:Y:S01]  /*9880*/  IADD3.X R71, R71, R21, ~R75, P0, P5 ;  /* 0x0000001547477210 */ /* 0x000fe200007eac4b */
[C---:B------:R-:W-:Y:S01]  /*9890*/  IMAD.WIDE.U32 R20, P6, R6.reuse, -0x2, R40 ;  /* 0xfffffffe06147825 */ /* 0x040fe200078c0028 */
[----:B------:R-:W-:Y:S02]  /*98a0*/  IADD3 R75, P0, R13, R22, RZ ;  /* 0x000000160d4b7210 */ /* 0x000fe40007f1e0ff */
[----:B------:R-:W-:Y:S01]  /*98b0*/  ISETP.LT.U32.AND P5, PT, R77, R12, PT ;  /* 0x0000000c4d00720c */ /* 0x000fe20003fa1070 */
[----:B------:R-:W-:-:S04]  /*98c0*/  IMAD.WIDE.U32 R12, R6, 0x1, RZ ;  /* 0x00000001060c7825 */ /* 0x000fc800078e00ff */
[----:B0-----:R-:W-:-:S04]  /*98d0*/  IMAD.WIDE.U32 R40, R9, 0x1, RZ ;  /* 0x0000000109287825 */ /* 0x001fc800078e00ff */
[----:B------:R-:W-:Y:S02]  /*98e0*/  IMAD.X R78, R10, 0x1, R75, P1 ;  /* 0x000000010a4e7824 */ /* 0x000fe400008e064b */
[----:B------:R-:W-:Y:S01]  /*98f0*/  IMAD.X R23, RZ, RZ, RZ, P6 ;  /* 0x000000ffff177224 */ /* 0x000fe200030e06ff */
[----:B------:R-:W-:Y:S01]  /*9900*/  IADD3 R74, P6, RZ, R12, RZ ;  /* 0x0000000cff4a7210 */ /* 0x000fe20007fde0ff */
[----:B------:R-:W-:Y:S01]  /*9910*/  IMAD.WIDE.U32.X R10, R11, -0x2, R18, P0 ;  /* 0xfffffffe0b0a7825 */ /* 0x000fe200000e0412 */
[----:B------:R-:W-:Y:S02]  /*9920*/  IADD3 R13, P0, R13, R20, RZ ;  /* 0x000000140d0d7210 */ /* 0x000fe40007f1e0ff */
[----:B------:R-:W-:Y:S01]  /*9930*/  ISETP.LT.U32.AND.EX P5, PT, R78, R75, PT, P5 ;  /* 0x0000004b4e00720c */ /* 0x000fe20003fa1150 */
[----:B------:R-:W-:Y:S02]  /*9940*/  IMAD.MOV.U32 R22, RZ, RZ, R21 ;  /* 0x000000ffff167224 */ /* 0x000fe400078e0015 */
[----:B------:R-:W-:Y:S01]  /*9950*/  IMAD.WIDE.U32 R18, R8, 0x1, RZ ;  /* 0x0000000108127825 */ /* 0x000fe200078e00ff */
[----:B------:R-:W-:-:S03]  /*9960*/  SEL R79, RZ, 0x1, !P5 ;  /* 0x00000001ff4f7807 */ /* 0x000fc60006800000 */
[----:B------:R-:W-:Y:S01]  /*9970*/  IMAD.WIDE.U32 R20, P1, R8, -0x2, R40 ;  /* 0xfffffffe08147825 */ /* 0x000fe20007820028 */
[----:B------:R-:W-:-:S03]  /*9980*/  IADD3 R40, P5, RZ, R18, RZ ;  /* 0x00000012ff287210 */ /* 0x000fc60007fbe0ff */
[----:B------:R-:W-:Y:S01]  /*9990*/  IMAD.WIDE.U32.X R22, R7, -0x2, R22, P0 ;  /* 0xfffffffe07167825 */ /* 0x000fe200000e0416 */
[----:B------:R-:W-:-:S03]  /*99a0*/  ISETP.LT.U32.AND P0, PT, R74, R12, PT ;  /* 0x0000000c4a00720c */ /* 0x000fc60003f01070 */
[----:B------:R-:W-:Y:S01]  /*99b0*/  IMAD.X R76, R6, 0x1, R13, P6 ;  /* 0x00000001064c7824 */ /* 0x000fe200030e060d */
[----:B------:R-:W-:Y:S01]  /*99c0*/  IADD3 R7, P6, R19, R20, RZ ;  /* 0x0000001413077210 */ /* 0x000fe20007fde0ff */
[----:B------:R-:W-:-:S03]  /*99d0*/  IMAD.MOV.U32 R12, RZ, RZ, R21 ;  /* 0x000000ffff0c7224 */ /* 0x000fc600078e0015 */
[----:B------:R-:W-:Y:S01]  /*99e0*/  ISETP.LT.U32.AND.EX P0, PT, R76, R13, PT, P0 ;  /* 0x0000000d4c00720c */ /* 0x000fe20003f01100 */
[----:B------:R-:W-:Y:S01]  /*99f0*/  IMAD.X R13, RZ, RZ, RZ, P1 ;  /* 0x000000ffff0d7224 */ /* 0x000fe200008e06ff */
[----:B------:R-:W-:Y:S01]  /*9a00*/  ISETP.LT.U32.AND P1, PT, R40, R18, PT ;  /* 0x000000122800720c */ /* 0x000fe20003f21070 */
[----:B------:R-:W-:Y:S01]  /*9a10*/  IMAD.X R18, R8, 0x1, R7, P5 ;  /* 0x0000000108127824 */ /* 0x000fe200028e0607 */
[----:B------:R-:W-:Y:S01]  /*9a20*/  SEL R75, RZ, 0x1, !P0 ;  /* 0x00000001ff4b7807 */ /* 0x000fe20004000000 */
[----:B------:R-:W-:Y:S01]  /*9a30*/  IMAD.WIDE.U32.X R12, R9, -0x2, R12, P6 ;  /* 0xfffffffe090c7825 */ /* 0x000fe200030e040c */
[--C-:B------:R-:W-:Y:S01]  /*9a40*/  IADD3 R79, P0, P5, -R79, R77, -R78.reuse ;  /* 0x0000004d4f4f7210 */ /* 0x100fe20007d1e94e */
[----:B------:R0:W1:Y:S01]  /*9a50*/  LDC.64 R8, c[0x3][R15+0x78] ;  /* 0x00c01e000f087b82 */ /* 0x0000620000000a00 */
[----:B------:R-:W-:Y:S02]  /*9a60*/  ISETP.LT.U32.AND.EX P1, PT, R18, R7, PT, P1 ;  /* 0x000000071200720c */ /* 0x000fe40003f21110 */
[----:B------:R-:W-:-:S02]  /*9a70*/  IADD3.X R83, R17, -0x1, R78, P0, P5 ;  /* 0xffffffff11537810 */ /* 0x000fc400007ea44e */
[----:B------:R-:W-:Y:S02]  /*9a80*/  SEL R19, RZ, 0x1, !P1 ;  /* 0x00000001ff137807 */ /* 0x000fe40004800000 */
[--C-:B------:R-:W-:Y:S01]  /*9a90*/  IADD3 R75, P1, P6, -R75, R74, -R76.reuse ;  /* 0x0000004a4b4b7210 */ /* 0x100fe20007e3e94c */
[----:B------:R0:W2:Y:S01]  /*9aa0*/  LDC.64 R6, c[0x3][R15+0x70] ;  /* 0x00c01c000f067b82 */ /* 0x0000a20000000a00 */
[----:B------:R-:W-:Y:S02]  /*9ab0*/  ISETP.LT.U32.AND P0, PT, R10, R79, PT ;  /* 0x0000004f0a00720c */ /* 0x000fe40003f01070 */
[----:B------:R-:W-:Y:S02]  /*9ac0*/  IADD3.X R81, R17, -0x1, R76, P1, P6 ;  /* 0xffffffff11517810 */ /* 0x000fe40000fec44c */
[----:B------:R-:W-:Y:S02]  /*9ad0*/  ISETP.LT.U32.AND.EX P5, PT, R11, R83, PT, P0 ;  /* 0x000000530b00720c */ /* 0x000fe40003fa1100 */
[----:B------:R-:W-:Y:S01]  /*9ae0*/  IADD3 R19, P1, P6, -R19, R40, -R18 ;  /* 0x0000002813137210 */ /* 0x000fe20007e3e912 */
[----:B0-----:R-:W-:Y:S01]  /*9af0*/  VIADD R15, R15, 0x80 ;  /* 0x000000800f0f7836 */ /* 0x001fe20000000000 */
[----:B------:R-:W-:-:S02]  /*9b00*/  ISETP.LT.U32.AND P0, PT, R22, R75, PT ;  /* 0x0000004b1600720c */ /* 0x000fc40003f01070 */
[----:B------:R-:W-:Y:S02]  /*9b10*/  SEL R21, RZ, 0x1, !P5 ;  /* 0x00000001ff157807 */ /* 0x000fe40006800000 */
[----:B------:R-:W-:Y:S02]  /*9b20*/  IADD3.X R41, R17, -0x1, R18, P1, P6 ;  /* 0xffffffff11297810 */ /* 0x000fe40000fec412 */
[----:B------:R-:W-:Y:S02]  /*9b30*/  ISETP.LT.U32.AND.EX P0, PT, R23, R81, PT, P0 ;  /* 0x000000511700720c */ /* 0x000fe40003f01100 */
[----:B------:R-:W-:Y:S02]  /*9b40*/  ISETP.LT.U32.AND P1, PT, R12, R19, PT ;  /* 0x000000130c00720c */ /* 0x000fe40003f21070 */
[----:B------:R-:W-:Y:S02]  /*9b50*/  SEL R77, RZ, 0xffffffff, !P5 ;  /* 0xffffffffff4d7807 */ /* 0x000fe40006800000 */
[----:B------:R-:W-:-:S02]  /*9b60*/  IADD3 R74, P5, P6, R21, R10, -R79 ;  /* 0x0000000a154a7210 */ /* 0x000fc40007ebe84f */
[----:B------:R-:W-:Y:S02]  /*9b70*/  SEL R21, RZ, 0x1, !P0 ;  /* 0x00000001ff157807 */ /* 0x000fe40004000000 */
[----:B------:R-:W-:Y:S02]  /*9b80*/  ISETP.LT.U32.AND.EX P1, PT, R13, R41, PT, P1 ;  /* 0x000000290d00720c */ /* 0x000fe40003f21110 */
[----:B------:R-:W-:Y:S01]  /*9b90*/  IADD3.X R77, R77, R11, ~R83, P5, P6 ;  /* 0x0000000b4d4d7210 */ /* 0x000fe20002fecc53 */
[----:B--2---:R-:W-:Y:S01]  /*9ba0*/  IMAD.WIDE.U32 R10, R7, 0x1, RZ ;  /* 0x00000001070a7825 */ /* 0x004fe200078e00ff */
[----:B------:R-:W-:Y:S02]  /*9bb0*/  IADD3 R22, P5, P6, R21, R22, -R75 ;  /* 0x0000001615167210 */ /* 0x000fe40007ebe84b */
[----:B------:R-:W-:Y:S02]  /*9bc0*/  SEL R75, RZ, 0x1, !P1 ;  /* 0x00000001ff4b7807 */ /* 0x000fe40004800000 */
[----:B------:R-:W-:-:S02]  /*9bd0*/  SEL R79, RZ, 0xffffffff, !P0 ;  /* 0xffffffffff4f7807 */ /* 0x000fc40004000000 */
[----:B------:R-:W-:Y:S02]  /*9be0*/  SEL R21, RZ, 0xffffffff, !P1 ;  /* 0xffffffffff157807 */ /* 0x000fe40004800000 */
[----:B------:R-:W-:Y:S01]  /*9bf0*/  IADD3 R75, P0, P1, R75, R12, -R19 ;  /* 0x0000000c4b4b7210 */ /* 0x000fe2000791e813 */
[C---:B------:R-:W-:Y:S01]  /*9c00*/  IMAD.WIDE.U32 R18, R6.reuse, 0x1, RZ ;  /* 0x0000000106127825 */ /* 0x040fe200078e00ff */
[----:B------:R-:W-:Y:S02]  /*9c10*/  IADD3.X R76, R79, R23, ~R81, P5, P6 ;  /* 0x000000174f4c7210 */ /* 0x000fe40002fecc51 */
[----:B------:R-:W-:Y:S01]  /*9c20*/  IADD3.X R23, R21, R13, ~R41, P0, P1 ;  /* 0x0000000d15177210 */ /* 0x000fe200007e2c29 */
[----:B------:R-:W-:Y:S01]  /*9c30*/  IMAD.WIDE.U32 R10, P5, R6, -0x2, R10 ;  /* 0xfffffffe060a7825 */ /* 0x000fe200078a000a */
[----:B------:R-:W-:-:S03]  /*9c40*/  IADD3 R40, P1, RZ, R18, RZ ;  /* 0x00000012ff287210 */ /* 0x000fc60007f3e0ff */
[----:B-1----:R-:W-:Y:S01]  /*9c50*/  IMAD.WIDE.U32 R20, R9, 0x1, RZ ;  /* 0x0000000109147825 */ /* 0x002fe200078e00ff */
[----:B------:R-:W-:Y:S02]  /*9c60*/  IADD3 R41, P6, R19, R10, RZ ;  /* 0x0000000a13297210 */ /* 0x000fe40007fde0ff */
[----:B------:R-:W-:Y:S01]  /*9c70*/  ISETP.LT.U32.AND P0, PT, R40, R18, PT ;  /* 0x000000122800720c */ /* 0x000fe20003f01070 */
[----:B------:R-:W-:Y:S02]  /*9c80*/  IMAD.X R19, RZ, RZ, RZ, P5 ;  /* 0x000000ffff137224 */ /* 0x000fe400028e06ff */
[----:B------:R-:W-:Y:S02]  /*9c90*/  IMAD.X R78, R6, 0x1, R41, P1 ;  /* 0x00000001064e7824 */ /* 0x000fe400008e0629 */
[----:B------:R-:W-:-:S03]  /*9ca0*/  IMAD.WIDE.U32 R12, R8, 0x1, RZ ;  /* 0x00000001080c7825 */ /* 0x000fc600078e00ff */
[----:B------:R-:W-:Y:S01]  /*9cb0*/  ISETP.LT.U32.AND.EX P0, PT, R78, R41, PT, P0 ;  /* 0x000000294e00720c */ /* 0x000fe20003f01100 */
[----:B------:R-:W-:-:S03]  /*9cc0*/  IMAD.WIDE.U32 R20, P1, R8, -0x2, R20 ;  /* 0xfffffffe08147825 */ /* 0x000fc60007820014 */
[----:B------:R-:W-:Y:S01]  /*9cd0*/  SEL R41, RZ, 0x1, !P0 ;  /* 0x00000001ff297807 */ /* 0x000fe20004000000 */
[----:B------:R-:W-:Y:S01]  /*9ce0*/  IMAD.MOV.U32 R18, RZ, RZ, R11 ;  /* 0x000000ffff127224 */ /* 0x000fe200078e000b */
[----:B------:R-:W-:-:S03]  /*9cf0*/  IADD3 R11, P5, R13, R20, RZ ;  /* 0x000000140d0b7210 */ /* 0x000fc60007fbe0ff */
[----:B------:R-:W-:Y:S01]  /*9d00*/  IMAD.WIDE.U32.X R6, R7, -0x2, R18, P6 ;  /* 0xfffffffe07067825 */ /* 0x000fe200030e0412 */
[-C--:B------:R-:W-:Y:S02]  /*9d10*/  IADD3 R10, P6, RZ, R12.reuse, RZ ;  /* 0x0000000cff0a7210 */ /* 0x080fe40007fde0ff */
[----:B------:R-:W-:Y:S02]  /*9d20*/  SEL R18, RZ, 0xffffffff, !P2 ;  /* 0xffffffffff127807 */ /* 0x000fe40005000000 */
[----:B------:R-:W-:Y:S01]  /*9d30*/  ISETP.LT.U32.AND P0, PT, R10, R12, PT ;  /* 0x0000000c0a00720c */ /* 0x000fe20003f01070 */
[----:B------:R-:W-:-:S05]  /*9d40*/  IMAD.X R12, R8, 0x1, R11, P6 ;  /* 0x00000001080c7824 */ /* 0x000fca00030e060b */
[----:B------:R-:W-:Y:S01]  /*9d50*/  ISETP.LT.U32.AND.EX P0, PT, R12, R11, PT, P0 ;  /* 0x0000000b0c00720c */ /* 0x000fe20003f01100 */
[----:B------:R-:W-:Y:S01]  /*9d60*/  IMAD.X R11, RZ, RZ, RZ, P1 ;  /* 0x000000ffff0b7224 */ /* 0x000fe200008e06ff */
[--C-:B------:R-:W-:Y:S02]  /*9d70*/  IADD3 R41, P1, P6, -R41, R40, -R78.reuse ;  /* 0x0000002829297210 */ /* 0x100fe40007e3e94e */
[----:B------:R-:W-:Y:S02]  /*9d80*/  SEL R13, RZ, 0x1, !P0 ;  /* 0x00000001ff0d7807 */ /* 0x000fe40004000000 */
[----:B------:R-:W-:Y:S02]  /*9d90*/  IADD3.X R79, R17, -0x1, R78, P1, P6 ;  /* 0xffffffff114f7810 */ /* 0x000fe40000fec44e */
[----:B------:R-:W-:Y:S01]  /*9da0*/  IADD3 R13, P1, P6, -R13, R10, -R12 ;  /* 0x0000000a0d0d7210 */ /* 0x000fe20007e3e90c */
[----:B------:R-:W-:Y:S01]  /*9db0*/  IMAD.MOV.U32 R10, RZ, RZ, R21 ;  /* 0x000000ffff0a7224 */ /* 0x000fe200078e0015 */
[----:B------:R-:W-:-:S02]  /*9dc0*/  IADD3 R60, P0, R65, R60, RZ ;  /* 0x0000003c413c7210 */ /* 0x000fc40007f1e0ff */
[----:B------:R-:W-:Y:S01]  /*9dd0*/  IADD3.X R19, R17, -0x1, R12, P1, P6 ;  /* 0xffffffff11137810 */ /* 0x000fe20000fec40c */
[----:B------:R-:W-:Y:S01]  /*9de0*/  IMAD.WIDE.U32.X R8, R9, -0x2, R10, P5 ;  /* 0xfffffffe09087825 */ /* 0x000fe200028e040a */
[----:B------:R-:W-:Y:S02]  /*9df0*/  ISETP.LT.U32.AND P1, PT, R6, R41, PT ;  /* 0x000000290600720c */ /* 0x000fe40003f21070 */
[----:B------:R-:W-:Y:S01]  /*9e00*/  ISETP.GT.U32.AND P6, PT, R60, RZ, PT ;  /* 0x000000ff3c00720c */ /* 0x000fe20003fc4070 */
[----:B------:R-:W-:Y:S01]  /*9e10*/  IMAD.X R63, R62, 0x1, R63, P0 ;  /* 0x000000013e3f7824 */ /* 0x000fe200000e063f */
[----:B------:R-:W-:Y:S02]  /*9e20*/  ISETP.LT.U32.AND.EX P1, PT, R7, R79, PT, P1 ;  /* 0x0000004f0700720c */ /* 0x000fe40003f21110 */
[----:B------:R-:W-:Y:S02]  /*9e30*/  ISETP.LT.U32.AND P5, PT, R8, R13, PT ;  /* 0x0000000d0800720c */ /* 0x000fe40003fa1070 */
[----:B------:R-:W-:-:S02]  /*9e40*/  ISETP.LT.U32.AND P0, PT, R60, R65, PT ;  /* 0x000000413c00720c */ /* 0x000fc40003f01070 */
[----:B------:R-:W-:Y:S02]  /*9e50*/  ISETP.GT.U32.AND.EX P6, PT, R63, -0x1, PT, P6 ;  /* 0xffffffff3f00780c */ /* 0x000fe40003fc4160 */
[----:B------:R-:W-:Y:S02]  /*9e60*/  SEL R11, RZ, 0x1, !P1 ;  /* 0x00000001ff0b7807 */ /* 0x000fe40004800000 */
[----:B------:R-:W-:Y:S02]  /*9e70*/  ISETP.LT.U32.AND.EX P5, PT, R9, R19, PT, P5 ;  /* 0x000000130900720c */ /* 0x000fe40003fa1150 */
[----:B------:R-:W-:Y:S02]  /*9e80*/  ISETP.LT.U32.OR.EX P0, PT, R63, R62, P6, P0 ;  /* 0x0000003e3f00720c */ /* 0x000fe40003701500 */
[----:B------:R-:W-:Y:S02]  /*9e90*/  SEL R17, RZ, 0xffffffff, !P1 ;  /* 0xffffffffff117807 */ /* 0x000fe40004800000 */
[----:B------:R-:W-:-:S02]  /*9ea0*/  IADD3 R6, P1, P6, R11, R6, -R41 ;  /* 0x000000060b067210 */ /* 0x000fc40007e3e829 */
[----:B------:R-:W-:Y:S02]  /*9eb0*/  SEL R11, RZ, 0x1, !P5 ;  /* 0x00000001ff0b7807 */ /* 0x000fe40006800000 */
[----:B------:R-:W-:Y:S02]  /*9ec0*/  IADD3.X R17, R17, R7, ~R79, P1, P6 ;  /* 0x0000000711117210 */ /* 0x000fe40000fecc4f */
[----:B------:R-:W-:Y:S02]  /*9ed0*/  IADD3 R7, P1, P6, R11, R8, -R13 ;  /* 0x000000080b077210 */ /* 0x000fe40007e3e80d */
[----:B------:R-:W-:Y:S02]  /*9ee0*/  SEL R11, RZ, 0xffffffff, !P5 ;  /* 0xffffffffff0b7807 */ /* 0x000fe40006800000 */
[----:B------:R-:W-:Y:S02]  /*9ef0*/  IADD3 R61, P5, R66, R61, RZ ;  /* 0x0000003d423d7210 */ /* 0x000fe40007fbe0ff */
[----:B------:R-:W-:-:S02]  /*9f00*/  IADD3.X R11, R11, R9, ~R19, P1, P6 ;  /* 0x000000090b0b7210 */ /* 0x000fc40000fecc13 */
[----:B------:R-:W-:Y:S01]  /*9f10*/  IADD3 R58, P6, R59, R58, RZ ;  /* 0x0000003a3b3a7210 */ /* 0x000fe20007fde0ff */
[----:B------:R-:W-:Y:S01]  /*9f20*/  IMAD.X R64, R55, 0x1, R64, P5 ;  /* 0x0000000137407824 */ /* 0x000fe200028e0640 */
[C---:B------:R-:W-:Y:S02]  /*9f30*/  ISETP.GT.U32.AND P5, PT, R61.reuse, RZ, PT ;  /* 0x000000ff3d00720c */ /* 0x040fe40003fa4070 */
[----:B------:R-:W-:Y:S01]  /*9f40*/  SEL R8, RZ, 0x1, !P4 ;  /* 0x00000001ff087807 */ /* 0x000fe20006000000 */
[----:B------:R-:W-:Y:S01]  /*9f50*/  IMAD.X R57, R56, 0x1, R57, P6 ;  /* 0x0000000138397824 */ /* 0x000fe200030e0639 */
[----:B------:R-:W-:Y:S02]  /*9f60*/  ISETP.LT.U32.AND P1, PT, R61, R66, PT ;  /* 0x000000423d00720c */ /* 0x000fe40003f21070 */
[----:B------:R-:W-:Y:S02]  /*9f70*/  SEL R13, RZ, 0xffffffff, !P4 ;  /* 0xffffffffff0d7807 */ /* 0x000fe40006000000 */
[----:B------:R-:W-:-:S02]  /*9f80*/  ISETP.GT.U32.AND P6, PT, R58, RZ, PT ;  /* 0x000000ff3a00720c */ /* 0x000fc40003fc4070 */
[----:B------:R-:W-:Y:S02]  /*9f90*/  ISETP.GT.U32.AND.EX P5, PT, R64, -0x1, PT, P5 ;  /* 0xffffffff4000780c */ /* 0x000fe40003fa4150 */
[----:B------:R-:W-:Y:S02]  /*9fa0*/  SEL R9, RZ, 0x1, !P2 ;  /* 0x00000001ff097807 */ /* 0x000fe40005000000 */
[----:B------:R-:W-:Y:S02]  /*9fb0*/  IADD3 R8, P4, -R8, R67, RZ ;  /* 0x0000004308087210 */ /* 0x000fe40007f9e1ff */
[----:B------:R-:W-:Y:S02]  /*9fc0*/  ISETP.LT.U32.AND P2, PT, R58, R59, PT ;  /* 0x0000003b3a00720c */ /* 0x000fe40003f41070 */
[----:B------:R-:W-:Y:S02]  /*9fd0*/  ISETP.GT.U32.AND.EX P6, PT, R57, -0x1, PT, P6 ;  /* 0xffffffff3900780c */ /* 0x000fe40003fc4160 */
[----:B------:R-:W-:-:S02]  /*9fe0*/  ISETP.LT.U32.OR.EX P1, PT, R64, R55, P5, P1 ;  /* 0x000000374000720c */ /* 0x000fc40002f21510 */
[----:B------:R-:W-:Y:S01]  /*9ff0*/  IADD3 R40, P5, -R9, R70, RZ ;  /* 0x0000004609287210 */ /* 0x000fe20007fbe1ff */
[----:B------:R-:W-:Y:S01]  /*a000*/  IMAD.X R9, R72, 0x1, ~R13, P4 ;  /* 0x0000000148097824 */ /* 0x000fe200020e0e0d */
[----:B------:R-:W-:Y:S02]  /*a010*/  IADD3 R10, P4, R51, R42, RZ ;  /* 0x0000002a330a7210 */ /* 0x000fe40007f9e0ff */
[----:B------:R-:W-:Y:S01]  /*a020*/  ISETP.LT.U32.OR.EX P2, PT, R57, R56, P6, P2 ;  /* 0x000000383900720c */ /* 0x000fe20003741520 */
[----:B------:R-:W-:Y:S01]  /*a030*/  IMAD.X R41, R73, 0x1, ~R18, P5 ;  /* 0x0000000149297824 */ /* 0x000fe200028e0e12 */
[----:B------:R-:W-:Y:S01]  /*a040*/  SEL R12, RZ, 0x1, !P0 ;  /* 0x00000001ff0c7807 */ /* 0x000fe20004000000 */
[----:B------:R-:W-:Y:S01]  /*a050*/  IMAD.X R20, R52, 0x1, R43, P4 ;  /* 0x0000000134147824 */ /* 0x000fe200020e062b */
[----:B------:R-:W-:Y:S02]  /*a060*/  IADD3 R55, P6, R36, R53, RZ ;  /* 0x0000003524377210 */ /* 0x000fe40007fde0ff */
[----:B------:R-:W-:-:S02]  /*a070*/  IADD3 R42, P5, -R12, R60, RZ ;  /* 0x0000003c0c2a7210 */ /* 0x000fc40007fbe1ff */
[----:B------:R-:W-:Y:S01]  /*a080*/  SEL R43, RZ, 0xffffffff, !P0 ;  /* 0xffffffffff2b7807 */ /* 0x000fe20004000000 */
[----:B------:R-:W-:Y:S01]  /*a090*/  IMAD.X R56, R37, 0x1, R54, P6 ;  /* 0x0000000125387824 */ /* 0x000fe200030e0636 */
[C---:B------:R-:W-:Y:S02]  /*a0a0*/  ISETP.GT.U32.AND P4, PT, R10.reuse, RZ, PT ;  /* 0x000000ff0a00720c */ /* 0x040fe40003f84070 */
[----:B------:R-:W-:Y:S01]  /*a0b0*/  ISETP.GT.U32.AND P0, PT, R55, RZ, PT ;  /* 0x000000ff3700720c */ /* 0x000fe20003f04070 */
[----:B------:R-:W-:Y:S01]  /*a0c0*/  IMAD.X R43, R63, 0x1, ~R43, P5 ;  /* 0x000000013f2b7824 */ /* 0x000fe200028e0e2b */
[----:B------:R-:W-:Y:S02]  /*a0d0*/  SEL R18, RZ, 0x1, !P1 ;  /* 0x00000001ff127807 */ /* 0x000fe40004800000 */
[----:B------:R-:W-:Y:S02]  /*a0e0*/  SEL R19, RZ, 0xffffffff, !P1 ;  /* 0xffffffffff137807 */ /* 0x000fe40004800000 */
[----:B------:R-:W-:-:S02]  /*a0f0*/  ISETP.LT.U32.AND P1, PT, R10, R51, PT ;  /* 0x000000330a00720c */ /* 0x000fc40003f21070 */
[----:B------:R-:W-:Y:S02]  /*a100*/  ISETP.LT.U32.AND P6, PT, R55, R36, PT ;  /* 0x000000243700720c */ /* 0x000fe40003fc1070 */
[----:B------:R-:W-:Y:S02]  /*a110*/  ISETP.GT.U32.AND.EX P4, PT, R20, -0x1, PT, P4 ;  /* 0xffffffff1400780c */ /* 0x000fe40003f84140 */
[----:B------:R-:W-:Y:S02]  /*a120*/  SEL R12, RZ, 0x1, !P2 ;  /* 0x00000001ff0c7807 */ /* 0x000fe40005000000 */
[----:B------:R-:W-:Y:S02]  /*a130*/  SEL R13, RZ, 0xffffffff, !P2 ;  /* 0xffffffffff0d7807 */ /* 0x000fe40005000000 */
[----:B------:R-:W-:Y:S02]  /*a140*/  ISETP.GT.U32.AND.EX P0, PT, R56, -0x1, PT, P0 ;  /* 0xffffffff3800780c */ /* 0x000fe40003f04100 */
[----:B------:R-:W-:-:S02]  /*a150*/  IADD3 R36, P2, -R18, R61, RZ ;  /* 0x0000003d12247210 */ /* 0x000fc40007f5e1ff */
[----:B------:R-:W-:Y:S02]  /*a160*/  IADD3 R21, P5, R45, R48, RZ ;  /* 0x000000302d157210 */ /* 0x000fe40007fbe0ff */
[----:B------:R-:W-:Y:S02]  /*a170*/  ISETP.LT.U32.OR.EX P1, PT, R20, R52, P4, P1 ;  /* 0x000000341400720c */ /* 0x000fe40002721510 */
[----:B------:R-:W-:Y:S01]  /*a180*/  IADD3 R12, P4, -R12, R58, RZ ;  /* 0x0000003a0c0c7210 */ /* 0x000fe20007f9e1ff */
[----:B------:R-:W-:Y:S01]  /*a190*/  IMAD.X R32, R47, 0x1, R32, P5 ;  /* 0x000000012f207824 */ /* 0x000fe200028e0620 */
[----:B------:R-:W-:Y:S01]  /*a1a0*/  ISETP.LT.U32.OR.EX P0, PT, R56, R37, P0, P6 ;  /* 0x000000253800720c */ /* 0x000fe20000701560 */
[----:B------:R-:W-:Y:S01]  /*a1b0*/  IMAD.X R37, R64, 0x1, ~R19, P2 ;  /* 0x0000000140257824 */ /* 0x000fe200010e0e13 */
[----:B------:R-:W-:Y:S01]  /*a1c0*/  IADD3 R31, P6, R46, R31, RZ ;  /* 0x0000001f2e1f7210 */ /* 0x000fe20007fde0ff */
[----:B------:R-:W-:Y:S01]  /*a1d0*/  IMAD.X R13, R57, 0x1, ~R13, P4 ;  /* 0x00000001390d7824 */ /* 0x000fe200020e0e0d */
[----:B------:R-:W-:-:S02]  /*a1e0*/  ISETP.GT.U32.AND P2, PT, R21, RZ, PT ;  /* 0x000000ff1500720c */ /* 0x000fc40003f44070 */
[----:B------:R-:W-:Y:S01]  /*a1f0*/  ISETP.LT.U32.AND P4, PT, R21, R45, PT ;  /* 0x0000002d1500720c */ /* 0x000fe20003f81070 */
[----:B------:R-:W-:Y:S01]  /*a200*/  IMAD.X R44, R49, 0x1, R44, P6 ;  /* 0x00000001312c7824 */ /* 0x000fe200030e062c */
[----:B------:R-:W-:Y:S02]  /*a210*/  ISETP.GT.U32.AND.EX P2, PT, R32, -0x1, PT, P2 ;  /* 0xffffffff2000780c */ /* 0x000fe40003f44120 */
[----:B------:R-:W-:Y:S02]  /*a220*/  ISETP.GT.U32.AND P5, PT, R31, RZ, PT ;  /* 0x000000ff1f00720c */ /* 0x000fe40003fa4070 */
[----:B------:R-:W-:Y:S02]  /*a230*/  SEL R18, RZ, 0x1, !P1 ;  /* 0x00000001ff127807 */ /* 0x000fe40004800000 */
[----:B------:R-:W-:Y:S02]  /*a240*/  IADD3 R39, P6, R50, R39, RZ ;  /* 0x0000002732277210 */ /* 0x000fe40007fde0ff */
[----:B------:R-:W-:-:S02]  /*a250*/  SEL R19, RZ, 0xffffffff, !P1 ;  /* 0xffffffffff137807 */ /* 0x000fc40004800000 */
[----:B------:R-:W-:Y:S01]  /*a260*/  ISETP.LT.U32.OR.EX P2, PT, R32, R47, P2, P4 ;  /* 0x0000002f2000720c */ /* 0x000fe20001741540 */
[----:B------:R-:W-:Y:S01]  /*a270*/  IMAD.X R38, R69, 0x1, R38, P6 ;  /* 0x0000000145267824 */ /* 0x000fe200030e0626 */
[----:B------:R-:W-:Y:S02]  /*a280*/  ISETP.LT.U32.AND P1, PT, R31, R46, PT ;  /* 0x0000002e1f00720c */ /* 0x000fe40003f21070 */
[----:B------:R-:W-:Y:S02]  /*a290*/  ISETP.GT.U32.AND.EX P5, PT, R44, -0x1, PT, P5 ;  /* 0xffffffff2c00780c */ /* 0x000fe40003fa4150 */
[----:B------:R-:W-:Y:S02]  /*a2a0*/  IADD3 R18, P4, -R18, R10, RZ ;  /* 0x0000000a12127210 */ /* 0x000fe40007f9e1ff */
[----:B------:R-:W-:Y:S02]  /*a2b0*/  ISETP.GT.U32.AND P6, PT, R39, RZ, PT ;  /* 0x000000ff2700720c */ /* 0x000fe40003fc4070 */
[----:B------:R-:W-:Y:S01]  /*a2c0*/  ISETP.LT.U32.OR.EX P1, PT, R44, R49, P5, P1 ;  /* 0x000000312c00720c */ /* 0x000fe20002f21510 */
[----:B------:R-:W-:Y:S01]  /*a2d0*/  IMAD.X R19, R20, 0x1, ~R19, P4 ;  /* 0x0000000114137824 */ /* 0x000fe200020e0e13 */
[----:B------:R-:W-:-:S02]  /*a2e0*/  IADD3 R35, P5, R68, R35, RZ ;  /* 0x0000002344237210 */ /* 0x000fc40007fbe0ff */
[----:B------:R-:W-:Y:S02]  /*a2f0*/  ISETP.LT.U32.AND P4, PT, R39, R50, PT ;  /* 0x000000322700720c */ /* 0x000fe40003f81070 */
[C---:B------:R-:W-:Y:S01]  /*a300*/  ISETP.GT.U32.AND.EX P6, PT, R38.reuse, -0x1, PT, P6 ;  /* 0xffffffff2600780c */ /* 0x040fe20003fc4160 */
[----:B------:R-:W-:Y:S01]  /*a310*/  IMAD.X R34, R71, 0x1, R34, P5 ;  /* 0x0000000147227824 */ /* 0x000fe200028e0622 */
[C---:B------:R-:W-:Y:S02]  /*a320*/  ISETP.LT.U32.AND P5, PT, R35.reuse, R68, PT ;  /* 0x000000442300720c */ /* 0x040fe40003fa1070 */
[----:B------:R-:W-:Y:S02]  /*a330*/  ISETP.LT.U32.OR.EX P4, PT, R38, R69, P6, P4 ;  /* 0x000000452600720c */ /* 0x000fe40003781540 */
[----:B------:R-:W-:Y:S02]  /*a340*/  ISETP.GT.U32.AND P6, PT, R35, RZ, PT ;  /* 0x000000ff2300720c */ /* 0x000fe40003fc4070 */
[----:B------:R-:W-:-:S02]  /*a350*/  SEL R48, RZ, 0x1, !P0 ;  /* 0x00000001ff307807 */ /* 0x000fc40004000000 */
[C---:B------:R-:W-:Y:S02]  /*a360*/  ISETP.GT.U32.AND.EX P6, PT, R34.reuse, -0x1, PT, P6 ;  /* 0xffffffff2200780c */ /* 0x040fe40003fc4160 */
[----:B------:R-:W-:Y:S02]  /*a370*/  SEL R49, RZ, 0xffffffff, !P0 ;  /* 0xffffffffff317807 */ /* 0x000fe40004000000 */
[----:B------:R-:W-:Y:S02]  /*a380*/  ISETP.LT.U32.OR.EX P5, PT, R34, R71, P6, P5 ;  /* 0x000000472200720c */ /* 0x000fe400037a1550 */
[----:B------:R-:W-:Y:S02]  /*a390*/  IADD3 R33, P6, R74, R33, RZ ;  /* 0x000000214a217210 */ /* 0x000fe40007fde0ff */
[----:B------:R-:W-:Y:S02]  /*a3a0*/  SEL R80, RZ, 0x1, !P5 ;  /* 0x00000001ff507807 */ /* 0x000fe40006800000 */
[----:B------:R-:W-:Y:S01]  /*a3b0*/  SEL R89, RZ, 0xffffffff, !P5 ;  /* 0xffffffffff597807 */ /* 0x000fe20006800000 */
[----:B------:R-:W-:Y:S01]  /*a3c0*/  IMAD.X R30, R77, 0x1, R30, P6 ;  /* 0x000000014d1e7824 */ /* 0x000fe200030e061e */
[----:B------:R-:W-:-:S02]  /*a3d0*/  ISETP.GT.U32.AND P6, PT, R33, RZ, PT ;  /* 0x000000ff2100720c */ /* 0x000fc40003fc4070 */
[----:B------:R-:W-:Y:S02]  /*a3e0*/  ISETP.LT.U32.AND P5, PT, R33, R74, PT ;  /* 0x0000004a2100720c */ /* 0x000fe40003fa1070 */
[C---:B------:R-:W-:Y:S02]  /*a3f0*/  ISETP.GT.U32.AND.EX P6, PT, R30.reuse, -0x1, PT, P6 ;  /* 0xffffffff1e00780c */ /* 0x040fe40003fc4160 */
[----:B------:R-:W-:Y:S02]  /*a400*/  SEL R52, RZ, 0x1, !P2 ;  /* 0x00000001ff347807 */ /* 0x000fe40005000000 */
[----:B------:R-:W-:Y:S02]  /*a410*/  ISETP.LT.U32.OR.EX P5, PT, R30, R77, P6, P5 ;  /* 0x0000004d1e00720c */ /* 0x000fe400037a1550 */
[----:B------:R-:W-:Y:S02]  /*a420*/  IADD3 R80, P6, -R80, R35, RZ ;  /* 0x0000002350507210 */ /* 0x000fe40007fde1ff */
[----:B------:R-:W-:-:S02]  /*a430*/  SEL R60, RZ, 0x1, !P5 ;  /* 0x00000001ff3c7807 */ /* 0x000fc40006800000 */
[----:B------:R-:W-:Y:S01]  /*a440*/  SEL R87, RZ, 0xffffffff, !P5 ;  /* 0xffffffffff577807 */ /* 0x000fe20006800000 */
[----:B------:R-:W-:Y:S01]  /*a450*/  IMAD.X R89, R34, 0x1, ~R89, P6 ;  /* 0x0000000122597824 */ /* 0x000fe200030e0e59 */
[----:B------:R-:W-:Y:S02]  /*a460*/  IADD3 R60, P6, -R60, R33, RZ ;  /* 0x000000213c3c7210 */ /* 0x000fe40007fde1ff */
[----:B------:R-:W-:Y:S02]  /*a470*/  IADD3 R29, P5, R22, R29, RZ ;  /* 0x0000001d161d7210 */ /* 0x000fe40007fbe0ff */
[----:B------:R-:W-:Y:S01]  /*a480*/  SEL R53, RZ, 0xffffffff, !P2 ;  /* 0xffffffffff357807 */ /* 0x000fe20005000000 */
[----:B------:R-:W-:Y:S01]  /*a490*/  IMAD.X R87, R30, 0x1, ~R87, P6 ;  /* 0x000000011e577824 */ /* 0x000fe200030e0e57 */
[C---:B------:R-:W-:Y:S01]  /*a4a0*/  ISETP.GT.U32.AND P6, PT, R29.reuse, RZ, PT ;  /* 0x000000ff1d00720c */ /* 0x040fe20003fc4070 */
[----:B------:R-:W-:Y:S01]  /*a4b0*/  IMAD.X R27, R76, 0x1, R27, P5 ;  /* 0x000000014c1b7824 */ /* 0x000fe200028e061b */
[----:B------:R-:W-:-:S02]  /*a4c0*/  ISETP.LT.U32.AND P5, PT, R29, R22, PT ;  /* 0x000000161d00720c */ /* 0x000fc40003fa1070 */
[----:B------:R-:W-:Y:S02]  /*a4d0*/  IADD3 R48, P2, -R48, R55, RZ ;  /* 0x0000003730307210 */ /* 0x000fe40007f5e1ff */
[----:B------:R-:W-:-:S03]  /*a4e0*/  ISETP.GT.U32.AND.EX P6, PT, R27, -0x1, PT, P6 ;  /* 0xffffffff1b00780c */ /* 0x000fc60003fc4160 */
[----:B------:R-:W-:Y:S01]  /*a4f0*/  IMAD.X R49, R56, 0x1, ~R49, P2 ;  /* 0x0000000138317824 */ /* 0x000fe200010e0e31 */
[----:B------:R-:W-:Y:S02]  /*a500*/  ISETP.LT.U32.OR.EX P5, PT, R27, R76, P6, P5 ;  /* 0x0000004c1b00720c */ /* 0x000fe400037a1550 */
[----:B------:R-:W-:Y:S02]  /*a510*/  IADD3 R28, P6, R75, R28, RZ ;  /* 0x0000001c4b1c7210 */ /* 0x000fe40007fde0ff */
[----:B------:R-:W-:Y:S02]  /*a520*/  SEL R88, RZ, 0x1, !P5 ;  /* 0x00000001ff587807 */ /* 0x000fe40006800000 */
[----:B------:R-:W-:Y:S01]  /*a530*/  SEL R61, RZ, 0xffffffff, !P5 ;  /* 0xffffffffff3d7807 */ /* 0x000fe20006800000 */
[----:B------:R-:W-:Y:S01]  /*a540*/  IMAD.X R26, R23, 0x1, R26, P6 ;  /* 0x00000001171a7824 */ /* 0x000fe200030e061a */
[C---:B------:R-:W-:Y:S02]  /*a550*/  ISETP.GT.U32.AND P6, PT, R28.reuse, RZ, PT ;  /* 0x000000ff1c00720c */ /* 0x040fe40003fc4070 */
[----:B------:R-:W-:-:S02]  /*a560*/  ISETP.LT.U32.AND P5, PT, R28, R75, PT ;  /* 0x0000004b1c00720c */ /* 0x000fc40003fa1070 */
[----:B------:R-:W-:-:S04]  /*a570*/  ISETP.GT.U32.AND.EX P6, PT, R26, -0x1, PT, P6 ;  /* 0xffffffff1a00780c */ /* 0x000fc80003fc4160 */
[----:B------:R-:W-:Y:S02]  /*a580*/  ISETP.LT.U32.OR.EX P5, PT, R26, R23, P6, P5 ;  /* 0x000000171a00720c */ /* 0x000fe400037a1550 */
[----:B------:R-:W-:Y:S02]  /*a590*/  IADD3 R88, P6, -R88, R29, RZ ;  /* 0x0000001d58587210 */ /* 0x000fe40007fde1ff */
[----:B------:R-:W-:Y:S02]  /*a5a0*/  SEL R54, RZ, 0x1, !P5 ;  /* 0x00000001ff367807 */ /* 0x000fe40006800000 */
[----:B------:R-:W-:Y:S01]  /*a5b0*/  SEL R59, RZ, 0xffffffff, !P5 ;  /* 0xffffffffff3b7807 */ /* 0x000fe20006800000 */
[----:B------:R-:W-:Y:S01]  /*a5c0*/  IMAD.X R61, R27, 0x1, ~R61, P6 ;  /* 0x000000011b3d7824 */ /* 0x000fe200030e0e3d */
[----:B------:R-:W-:Y:S02]  /*a5d0*/  IADD3 R54, P6, -R54, R28, RZ ;  /* 0x0000001c36367210 */ /* 0x000fe40007fde1ff */
[----:B------:R-:W-:-:S03]  /*a5e0*/  IADD3 R25, P5, R6, R25, RZ ;  /* 0x0000001906197210 */ /* 0x000fc60007fbe0ff */
[----:B------:R-:W-:Y:S01]  /*a5f0*/  IMAD.X R59, R26, 0x1, ~R59, P6 ;  /* 0x000000011a3b7824 */ /* 0x000fe200030e0e3b */
[----:B------:R-:W-:Y:S01]  /*a600*/  ISETP.GT.U32.AND P6, PT, R25, RZ, PT ;  /* 0x000000ff1900720c */ /* 0x000fe20003fc4070 */
[----:B------:R-:W-:Y:S01]  /*a610*/  IMAD.X R14, R17, 0x1, R14, P5 ;  /* 0x00000001110e7824 */ /* 0x000fe200028e060e */
[----:B------:R-:W-:-:S04]  /*a620*/  ISETP.LT.U32.AND P5, PT, R25, R6, PT ;  /* 0x000000061900720c */ /* 0x000fc80003fa1070 */
[----:B------:R-:W-:-:S04]  /*a630*/  ISETP.GT.U32.AND.EX P6, PT, R14, -0x1, PT, P6 ;  /* 0xffffffff0e00780c */ /* 0x000fc80003fc4160 */
[----:B------:R-:W-:Y:S02]  /*a640*/  ISETP.LT.U32.OR.EX P5, PT, R14, R17, P6, P5 ;  /* 0x000000110e00720c */ /* 0x000fe400037a1550 */
[----:B------:R-:W-:Y:S02]  /*a650*/  IADD3 R6, P6, R7, R24, RZ ;  /* 0x0000001807067210 */ /* 0x000fe40007fde0ff */
[----:B------:R-:W-:Y:S02]  /*a660*/  SEL R20, RZ, 0x1, !P5 ;  /* 0x00000001ff147807 */ /* 0x000fe40006800000 */
[C---:B------:R-:W-:Y:S01]  /*a670*/  ISETP.LT.U32.AND P0, PT, R6.reuse, R7, PT ;  /* 0x000000070600720c */ /* 0x040fe20003f01070 */
[----:B------:R-:W-:Y:S01]  /*a680*/  IMAD.X R4, R11, 0x1, R4, P6 ;  /* 0x000000010b047824 */ /* 0x000fe200030e0604 */
[----:B------:R-:W-:Y:S02]  /*a690*/  ISETP.GT.U32.AND P6, PT, R6, RZ, PT ;  /* 0x000000ff0600720c */ /* 0x000fe40003fc4070 */
[----:B------:R-:W-:-:S02]  /*a6a0*/  SEL R24, RZ, 0x1, !P1 ;  /* 0x00000001ff187807 */ /* 0x000fc40004800000 */
[C---:B------:R-:W-:Y:S02]  /*a6b0*/  ISETP.GT.U32.AND.EX P6, PT, R4.reuse, -0x1, PT, P6 ;  /* 0xffffffff0400780c */ /* 0x040fe40003fc4160 */
[----:B------:R-:W-:Y:S02]  /*a6c0*/  SEL R17, RZ, 0xffffffff, !P1 ;  /* 0xffffffffff117807 */ /* 0x000fe40004800000 */
[----:B------:R-:W-:Y:S02]  /*a6d0*/  ISETP.LT.U32.OR.EX P0, PT, R4, R11, P6, P0 ;  /* 0x0000000b0400720c */ /* 0x000fe40003701500 */
[----:B------:R-:W-:Y:S02]  /*a6e0*/  IADD3 R52, P6, -R52, R21, RZ ;  /* 0x0000001534347210 */ /* 0x000fe40007fde1ff */
[----:B------:R-:W-:Y:S02]  /*a6f0*/  IADD3 R20, P1, -R20, R25, RZ ;  /* 0x0000001914147210 */ /* 0x000fe40007f3e1ff */
[----:B------:R-:W-:Y:S01]  /*a700*/  SEL R11, RZ, 0xffffffff, !P5 ;  /* 0xffffffffff0b7807 */ /* 0x000fe20006800000 */
[----:B------:R-:W-:Y:S01]  /*a710*/  IMAD.X R53, R32, 0x1, ~R53, P6 ;  /* 0x0000000120357824 */ /* 0x000fe200030e0e35 */
[----:B------:R-:W-:-:S02]  /*a720*/  SEL R10, RZ, 0x1, !P0 ;  /* 0x00000001ff0a7807 */ /* 0x000fc40004000000 */
[----:B------:R-:W-:Y:S01]  /*a730*/  SEL R21, RZ, 0xffffffff, !P0 ;  /* 0xffffffffff157807 */ /* 0x000fe20004000000 */
[----:B------:R-:W-:Y:S01]  /*a740*/  IMAD.X R11, R14, 0x1, ~R11, P1 ;  /* 0x000000010e0b7824 */ /* 0x000fe200008e0e0b */
[----:B------:R-:W-:Y:S02]  /*a750*/  ISETP.NE.AND P0, PT, R16, 0x5, PT ;  /* 0x000000051000780c */ /* 0x000fe40003f05270 */
[----:B------:R-:W-:Y:S02]  /*a760*/  IADD3 R10, P1, -R10, R6, RZ ;  /* 0x000000060a0a7210 */ /* 0x000fe40007f3e1ff */
[----:B------:R-:W-:Y:S02]  /*a770*/  SEL R6, RZ, 0x1, !P4 ;  /* 0x00000001ff067807 */ /* 0x000fe40006000000 */
[----:B------:R-:W-:Y:S01]  /*a780*/  SEL R7, RZ, 0xffffffff, !P4 ;  /* 0xffffffffff077807 */ /* 0x000fe20006000000 */
[----:B------:R-:W-:Y:S01]  /*a790*/  IMAD.X R21, R4, 0x1, ~R21, P1 ;  /* 0x0000000104157824 */ /* 0x000fe200008e0e15 */
[----:B------:R-:W-:-:S02]  /*a7a0*/  IADD3 R24, P5, -R24, R31, RZ ;  /* 0x0000001f18187210 */ /* 0x000fc40007fbe1ff */
[----:B------:R-:W-:-:S03]  /*a7b0*/  IADD3 R6, P4, -R6, R39, RZ ;  /* 0x0000002706067210 */ /* 0x000fc60007f9e1ff */
[----:B------:R-:W-:Y:S02]  /*a7c0*/  IMAD.X R25, R44, 0x1, ~R17, P5 ;  /* 0x000000012c197824 */ /* 0x000fe400028e0e11 */
[----:B------:R-:W-:Y:S01]  /*a7d0*/  IMAD.X R7, R38, 0x1, ~R7, P4 ;  /* 0x0000000126077824 */ /* 0x000fe200020e0e07 */
[----:B------:R-:W-:Y:S07]  /*a7e0*/  @P0 BRA `(.L_x_12) ;  /* 0xffffff5c00240947 */ /* 0x000fee000383ffff */
[----:B------:R-:W-:Y:S05]  /*a7f0*/  @!P3 BRA `(.L_x_13) ;  /* 0xffffff5800ccb947 */ /* 0x000fea000383ffff */
.L_x_11:
[----:B------:R-:W-:Y:S01]  /*a800*/  UMOV UR4, URZ ;  /* 0x0000003f00047c82 */ /* 0x000fe20008000000 */
[----:B------:R-:W-:Y:S01]  /*a810*/  IMAD.MOV.U32 R23, RZ, RZ, 0x1 ;  /* 0x00000001ff177424 */ /* 0x000fe200078e00ff */
[----:B------:R-:W-:Y:S01]  /*a820*/  UIADD3 UR4, UP0, URZ, -UR4, URZ ;  /* 0x800000043f047290 */ /* 0x000fe2000ff1e03f */
[----:B------:R-:W-:Y:S02]  /*a830*/  IMAD.MOV.U32 R8, RZ, RZ, -0x1 ;  /* 0xffffffffff087424 */ /* 0x000fe400078e00ff */
[----:B------:R-:W-:Y:S01]  /*a840*/  IMAD.MOV.U32 R9, RZ, RZ, R10 ;  /* 0x000000ffff097224 */ /* 0x000fe200078e000a */
[----:B------:R-:W-:Y:S01]  /*a850*/  UIADD3.X UR5, URZ, -0x1, URZ, UP0, !UPT ;  /* 0xffffffff3f057890 */ /* 0x000fe200087fe43f */
[----:B------:R-:W-:Y:S01]  /*a860*/  IADD3 R23, P1, R23, 0x1, RZ ;  /* 0x0000000117177810 */ /* 0x000fe20007f3e0ff */
[----:B------:R-:W-:Y:S01]  /*a870*/  UISETP.GT.U32.AND UP0, UPT, UR4, URZ, UPT ;  /* 0x0000003f0400728c */ /* 0x000fe2000bf04070 */
[----:B------:R-:W-:Y:S02]  /*a880*/  IMAD.MOV.U32 R10, RZ, RZ, R21 ;  /* 0x000000ffff0a7224 */ /* 0x000fe400078e0015 */
[----:B------:R-:W-:Y:S01]  /*a890*/  ISETP.GT.U32.AND P0, PT, R23, RZ, PT ;  /* 0x000000ff1700720c */ /* 0x000fe20003f04070 */
[----:B------:R-:W-:Y:S01]  /*a8a0*/  UISETP.GT.U32.AND.EX UP0, UPT, UR5, URZ, UPT, UP0 ;  /* 0x0000003f0500728c */ /* 0x000fe2000bf04100 */
[----:B------:R-:W-:-:S03]  /*a8b0*/  IADD3.X R7, R8, -0x1, RZ, P1, !PT ;  /* 0xffffffff08077810 */ /* 0x000fc60000ffe4ff */
[----:B------:R-:W-:Y:S01]  /*a8c0*/  USEL UR4, URZ, 0x1, !UP0 ;  /* 0x000000013f047887 */ /* 0x000fe2000c000000 */
[----:B------:R-:W-:Y:S01]  /*a8d0*/  ISETP.GT.U32.AND.EX P0, PT, R7, RZ, PT, P0 ;  /* 0x000000ff0700720c */ /* 0x000fe20003f04100 */
[----:B------:R-:W-:Y:S02]  /*a8e0*/  USEL UR5, URZ, 0xffffffff, !UP0 ;  /* 0xffffffff3f057887 */ /* 0x000fe4000c000000 */
[----:B------:R-:W-:Y:S01]  /*a8f0*/  UIADD3 UR4, UP0, URZ, UR4, URZ ;  /* 0x000000043f047290 */ /* 0x000fe2000ff1e03f */
[----:B------:R-:W-:Y:S02]  /*a900*/  SEL R22, RZ, 0x1, !P0 ;  /* 0x00000001ff167807 */ /* 0x000fe40004000000 */
[----:B------:R-:W-:Y:S01]  /*a910*/  SEL R4, RZ, 0xffffffff, !P0 ;  /* 0xffffffffff047807 */ /* 0x000fe20004000000 */
[----:B------:R-:W-:Y:S01]  /*a920*/  UIADD3.X UR5, URZ, UR5, URZ, UP0, !UPT ;  /* 0x000000053f057290 */ /* 0x000fe200087fe43f */
[----:B------:R-:W-:Y:S01]  /*a930*/  ISETP.NE.AND P0, PT, R2, RZ, PT ;  /* 0x000000ff0200720c */ /* 0x000fe20003f05270 */
[----:B------:R-:W-:Y:S01]  /*a940*/  IMAD.U32 R12, RZ, RZ, UR4 ;  /* 0x00000004ff0c7e24 */ /* 0x000fe2000f8e00ff */
[----:B------:R-:W-:-:S03]  /*a950*/  IADD3 R22, P1, R22, -R23, RZ ;  /* 0x8000001716167210 */ /* 0x000fc60007f3e0ff */
[----:B------:R-:W-:Y:S02]  /*a960*/  IMAD.U32 R13, RZ, RZ, UR5 ;  /* 0x00000005ff0d7e24 */ /* 0x000fe4000f8e00ff */
[--C-:B------:R-:W-:Y:S02]  /*a970*/  IMAD.MOV.U32 R16, RZ, RZ, R12.reuse ;  /* 0x000000ffff107224 */ /* 0x100fe400078e000c */
[--C-:B------:R-:W-:Y:S02]  /*a980*/  IMAD.MOV.U32 R17, RZ, RZ, R13.reuse ;  /* 0x000000ffff117224 */ /* 0x100fe400078e000d */
[--C-:B------:R-:W-:Y:S02]  /*a990*/  IMAD.MOV.U32 R18, RZ, RZ, R12.reuse ;  /* 0x000000ffff127224 */ /* 0x100fe400078e000c */
[----:B------:R-:W-:Y:S02]  /*a9a0*/  IMAD.MOV.U32 R19, RZ, RZ, R13 ;  /* 0x000000ffff137224 */ /* 0x000fe400078e000d */
[----:B------:R-:W-:-:S02]  /*a9b0*/  IMAD.MOV.U32 R24, RZ, RZ, R12 ;  /* 0x000000ffff187224 */ /* 0x000fc400078e000c */
[--C-:B------:R-:W-:Y:S01]  /*a9c0*/  IMAD.MOV.U32 R25, RZ, RZ, R13.reuse ;  /* 0x000000ffff197224 */ /* 0x100fe200078e000d */
[----:B------:R0:W-:Y:S01]  /*a9d0*/  STL.128 [R1+0x10], R16 ;  /* 0x0000101001007387 */ /* 0x0001e20000100c00 */
[--C-:B------:R-:W-:Y:S02]  /*a9e0*/  IMAD.MOV.U32 R26, RZ, RZ, R12.reuse ;  /* 0x000000ffff1a7224 */ /* 0x100fe400078e000c */
[--C-:B------:R-:W-:Y:S02]  /*a9f0*/  IMAD.MOV.U32 R27, RZ, RZ, R13.reuse ;  /* 0x000000ffff1b7224 */ /* 0x100fe400078e000d */
[--C-:B------:R-:W-:Y:S02]  /*aa00*/  IMAD.MOV.U32 R28, RZ, RZ, R12.reuse ;  /* 0x000000ffff1c7224 */ /* 0x100fe400078e000c */
[----:B------:R-:W-:Y:S01]  /*aa10*/  IMAD.MOV.U32 R29, RZ, RZ, R13 ;  /* 0x000000ffff1d7224 */ /* 0x000fe200078e000d */
[----:B------:R0:W-:Y:S01]  /*aa20*/  STL.128 [R1+0x20], R24 ;  /* 0x0000201801007387 */ /* 0x0001e20000100c00 */
[----:B------:R-:W-:-:S02]  /*aa30*/  IMAD.MOV.U32 R30, RZ, RZ, R12 ;  /* 0x000000ffff1e7224 */ /* 0x000fc400078e000c */
[--C-:B------:R-:W-:Y:S02]  /*aa40*/  IMAD.MOV.U32 R31, RZ, RZ, R13.reuse ;  /* 0x000000ffff1f7224 */ /* 0x100fe400078e000d */
[--C-:B------:R-:W-:Y:S02]  /*aa50*/  IMAD.MOV.U32 R14, RZ, RZ, R12.reuse ;  /* 0x000000ffff0e7224 */ /* 0x100fe400078e000c */
[--C-:B------:R-:W-:Y:S01]  /*aa60*/  IMAD.MOV.U32 R15, RZ, RZ, R13.reuse ;  /* 0x000000ffff0f7224 */ /* 0x100fe200078e000d */
[----:B------:R0:W-:Y:S01]  /*aa70*/  STL.128 [R1+0x30], R28 ;  /* 0x0000301c01007387 */ /* 0x0001e20000100c00 */
[--C-:B------:R-:W-:Y:S02]  /*aa80*/  IMAD.MOV.U32 R32, RZ, RZ, R12.reuse ;  /* 0x000000ffff207224 */ /* 0x100fe400078e000c */
[----:B------:R-:W-:Y:S01]  /*aa90*/  IMAD.MOV.U32 R33, RZ, RZ, R13 ;  /* 0x000000ffff217224 */ /* 0x000fe200078e000d */
[----:B------:R0:W-:Y:S01]  /*aaa0*/  STL.128 [R1], R12 ;  /* 0x0000000c01007387 */ /* 0x0001e20000100c00 */
[----:B------:R-:W-:-:S02]  /*aab0*/  IMAD.MOV.U32 R34, RZ, RZ, R12 ;  /* 0x000000ffff227224 */ /* 0x000fc400078e000c */
[----:B------:R-:W-:Y:S02]  /*aac0*/  IMAD.MOV.U32 R35, RZ, RZ, R13 ;  /* 0x000000ffff237224 */ /* 0x000fe400078e000d */
[----:B------:R-:W-:-:S03]  /*aad0*/  IMAD.X R23, R4, 0x1, ~R7, P1 ;  /* 0x0000000104177824 */ /* 0x000fc600008e0e07 */
[----:B------:R0:W-:Y:S01]  /*aae0*/  STL.128 [R1+0x40], R32 ;  /* 0x0000402001007387 */ /* 0x0001e20000100c00 */
[----:B------:R-:W-:Y:S05]  /*aaf0*/  @!P0 BRA `(.L_x_14) ;  /* 0x0000000c00bc8947 */ /* 0x000fea0003800000 */
[C---:B------:R-:W-:Y:S01]  /*ab00*/  VIADD R4, R2.reuse, 0xffffffff ;  /* 0xffffffff02047836 */ /* 0x040fe20000000000 */
[----:B------:R-:W-:-:S04]  /*ab10*/  LOP3.LUT R7, R2, 0x3, RZ, 0xc0, !PT ;  /* 0x0000000302077812 */ /* 0x000fc800078ec0ff */
[----:B------:R-:W-:Y:S01]  /*ab20*/  ISETP.GE.U32.AND P0, PT, R4, 0x3, PT ;  /* 0x000000030400780c */ /* 0x000fe20003f06070 */
[----:B------:R-:W-:-:S12]  /*ab30*/  IMAD.MOV.U32 R4, RZ, RZ, RZ ;  /* 0x000000ffff047224 */ /* 0x000fd800078e00ff */
[----:B------:R-:W-:Y:S05]  /*ab40*/  @!P0 BRA `(.L_x_15) ;  /* 0x0000000c00648947 */ /* 0x000fea0003800000 */
[----:B------:R-:W-:Y:S01]  /*ab50*/  IMAD.IADD R6, R2, 0x1, -R7 ;  /* 0x0000000102067824 */ /* 0x000fe200078e0a07 */
[----:B------:R-:W-:Y:S01]  /*ab60*/  ULDC.64 UR6, c[0x0][0x210] ;  /* 0x0000840000067ab9 */ /* 0x000fe20000000a00 */
[----:B------:R-:W-:-:S03]  /*ab70*/  IMAD.MOV.U32 R4, RZ, RZ, RZ ;  /* 0x000000ffff047224 */ /* 0x000fc600078e00ff */
[----:B------:R-:W-:-:S13]  /*ab80*/  ISETP.GT.AND P0, PT, R6, RZ, PT ;  /* 0x000000ff0600720c */ /* 0x000fda0003f04270 */
[----:B------:R-:W-:Y:S05]  /*ab90*/  @!P0 BRA `(.L_x_16) ;  /* 0x0000000800d48947 */ /* 0x000fea0003800000 */
[----:B------:R-:W-:Y:S02]  /*aba0*/  ISETP.GT.AND P1, PT, R6, 0xc, PT ;  /* 0x0000000c0600780c */ /* 0x000fe40003f24270 */
[----:B------:R-:W-:-:S11]  /*abb0*/  PLOP3.LUT P0, PT, PT, PT, PT, 0x80, 0x0 ;  /* 0x000000000000781c */ /* 0x000fd60003f0f070 */
[----:B------:R-:W-:Y:S05]  /*abc0*/  @!P1 BRA `(.L_x_17) ;  /* 0x0000000400d09947 */ /* 0x000fea0003800000 */
[----:B------:R-:W-:Y:S01]  /*abd0*/  PLOP3.LUT P0, PT, PT, PT, PT, 0x8, 0x0 ;  /* 0x000000000000781c */ /* 0x000fe20003f0e170 */
[----:B------:R-:W-:-:S12]  /*abe0*/  ULDC.64 UR4, c[0x0][0x210] ;  /* 0x0000840000047ab9 */ /* 0x000fd80000000a00 */
.L_x_18:
[----:B01----:R-:W-:Y:S02]  /*abf0*/  IMAD R28, R3, 0xa, R4 ;  /* 0x0000000a031c7824 */ /* 0x003fe400078e0204 */
[----:B------:R-:W-:Y:S02]  /*ac00*/  IMAD.MOV.U32 R29, RZ, RZ, RZ ;  /* 0x000000ffff1d7224 */ /* 0x000fe400078e00ff */
[----:B------:R-:W-:Y:S02]  /*ac10*/  VIADD R14, R28, 0x1 ;  /* 0x000000011c0e7836 */ /* 0x000fe40000000000 */
[----:B------:R-:W-:-:S04]  /*ac20*/  IMAD.WIDE.U32 R16, R5, R0, R28 ;  /* 0x0000000005107225 */ /* 0x000fc800078e001c */
[----:B------:R-:W-:Y:S01]  /*ac30*/  IMAD.MOV.U32 R15, RZ, RZ, RZ ;  /* 0x000000ffff0f7224 */ /* 0x000fe200078e00ff */
[----:B------:R-:W-:Y:S01]  /*ac40*/  LEA R12, P1, R16, UR4, 0x3 ;  /* 0x00000004100c7c11 */ /* 0x000fe2000f8218ff */
[----:B------:R-:W-:Y:S02]  /*ac50*/  VIADD R18, R28, 0x2 ;  /* 0x000000021c127836 */ /* 0x000fe40000000000 */
[----:B------:R-:W-:Y:S01]  /*ac60*/  IMAD.MOV.U32 R19, RZ, RZ, RZ ;  /* 0x000000ffff137224 */ /* 0x000fe200078e00ff */
[----:B------:R-:W-:Y:S01]  /*ac70*/  LEA.HI.X R13, R16, UR5, R17, 0x3, P1 ;  /* 0x00000005100d7c11 */ /* 0x000fe200088f1c11 */
[----:B------:R-:W-:-:S04]  /*ac80*/  IMAD.WIDE.U32 R16, R5, R0, R14 ;  /* 0x0000000005107225 */ /* 0x000fc800078e000e */
[----:B------:R-:W-:Y:S01]  /*ac90*/  VIADD R24, R28, 0x3 ;  /* 0x000000031c187836 */ /* 0x000fe20000000000 */
[C---:B------:R-:W-:Y:S01]  /*aca0*/  LEA R14, P1, R16.reuse, UR4, 0x3 ;  /* 0x00000004100e7c11 */ /* 0x040fe2000f8218ff */
[----:B------:R-:W-:Y:S01]  /*acb0*/  IMAD.MOV.U32 R25, RZ, RZ, RZ ;  /* 0x000000ffff197224 */ /* 0x000fe200078e00ff */
[----:B------:R-:W2:Y:S01]  /*acc0*/  LDG.E.64 R12, desc[UR8][R12.64] ;  /* 0x000000080c0c7981 */ /* 0x000ea2000c1e1b00 */
[----:B------:R-:W-:Y:S01]  /*acd0*/  IMAD.WIDE.U32 R30, R5, R0, R18 ;  /* 0x00000000051e7225 */ /* 0x000fe200078e0012 */
[----:B------:R-:W-:-:S03]  /*ace0*/  LEA.HI.X R15, R16, UR5, R17, 0x3, P1 ;  /* 0x00000005100f7c11 */ /* 0x000fc600088f1c11 */
[----:B------:R-:W-:Y:S01]  /*acf0*/  VIADD R36, R28, 0x5 ;  /* 0x000000051c247836 */ /* 0x000fe20000000000 */
[----:B------:R-:W-:Y:S01]  /*ad00*/  LEA R16, P1, R30, UR4, 0x3 ;  /* 0x000000041e107c11 */ /* 0x000fe2000f8218ff */
[----:B------:R-:W-:Y:S01]  /*ad10*/  IMAD.MOV.U32 R37, RZ, RZ, RZ ;  /* 0x000000ffff257224 */ /* 0x000fe200078e00ff */
[----:B------:R-:W2:Y:S01]  /*ad20*/  LDG.E.64 R14, desc[UR8][R14.64] ;  /* 0x000000080e0e7981 */ /* 0x000ea2000c1e1b00 */
[----:B------:R-:W-:Y:S01]  /*ad30*/  VIADD R26, R28, 0x4 ;  /* 0x000000041c1a7836 */ /* 0x000fe20000000000 */
[----:B------:R-:W-:Y:S01]  /*ad40*/  LEA.HI.X R17, R30, UR5, R31, 0x3, P1 ;  /* 0x000000051e117c11 */ /* 0x000fe200088f1c1f */
[----:B------:R-:W-:Y:S02]  /*ad50*/  IMAD.MOV.U32 R27, RZ, RZ, RZ ;  /* 0x000000ffff1b7224 */ /* 0x000fe400078e00ff */
[----:B------:R-:W-:-:S03]  /*ad60*/  IMAD.WIDE.U32 R32, R5, R0, R24 ;  /* 0x0000000005207225 */ /* 0x000fc600078e0018 */
[----:B------:R-:W3:Y:S01]  /*ad70*/  LDG.E.64 R16, desc[UR8][R16.64] ;  /* 0x0000000810107981 */ /* 0x000ee2000c1e1b00 */
[----:B------:R-:W-:Y:S01]  /*ad80*/  IMAD.WIDE.U32 R36, R5, R0, R36 ;  /* 0x0000000005247225 */ /* 0x000fe200078e0024 */
[----:B------:R-:W-:-:S03]  /*ad90*/  LEA R18, P2, R32, UR4, 0x3 ;  /* 0x0000000420127c11 */ /* 0x000fc6000f8418ff */
[CC--:B------:R-:W-:Y:S01]  /*ada0*/  IMAD.WIDE.U32 R34, R5.reuse, R0.reuse, R26 ;  /* 0x0000000005227225 */ /* 0x0c0fe200078e001a */
[----:B------:R-:W-:Y:S02]  /*adb0*/  LEA R26, P4, R36, UR4, 0x3 ;  /* 0x00000004241a7c11 */ /* 0x000fe4000f8818ff */
[----:B------:R-:W-:Y:S01]  /*adc0*/  LEA.HI.X R19, R32, UR5, R33, 0x3, P2 ;  /* 0x0000000520137c11 */ /* 0x000fe200090f1c21 */
[----:B------:R-:W-:Y:S01]  /*add0*/  VIADD R30, R28, 0x6 ;  /* 0x000000061c1e7836 */ /* 0x000fe20000000000 */
[----:B------:R-:W-:Y:S01]  /*ade0*/  LEA R24, P3, R34, UR4, 0x3 ;  /* 0x0000000422187c11 */ /* 0x000fe2000f8618ff */
[----:B------:R-:W-:Y:S01]  /*adf0*/  IMAD.MOV.U32 R31, RZ, RZ, RZ ;  /* 0x000000ffff1f7224 */ /* 0x000fe200078e00ff */
[----:B------:R-:W-:Y:S01]  /*ae00*/  LEA.HI.X R27, R36, UR5, R37, 0x3, P4 ;  /* 0x00000005241b7c11 */ /* 0x000fe2000a0f1c25 */
[----:B------:R-:W-:Y:S01]  /*ae10*/  VIADD R32, R28, 0x7 ;  /* 0x000000071c207836 */ /* 0x000fe20000000000 */
[----:B------:R-:W-:Y:S01]  /*ae20*/  LEA.HI.X R25, R34, UR5, R35, 0x3, P3 ;  /* 0x0000000522197c11 */ /* 0x000fe200098f1c23 */
[----:B------:R-:W-:Y:S01]  /*ae30*/  IMAD.MOV.U32 R33, RZ, RZ, RZ ;  /* 0x000000ffff217224 */ /* 0x000fe200078e00ff */
[----:B------:R-:W3:Y:S01]  /*ae40*/  LDG.E.64 R18, desc[UR8][R18.64] ;  /* 0x0000000812127981 */ /* 0x000ee2000c1e1b00 */
[----:B------:R-:W-:-:S03]  /*ae50*/  IMAD.WIDE.U32 R30, R5, R0, R30 ;  /* 0x00000000051e7225 */ /* 0x000fc600078e001e */
[----:B------:R-:W4:Y:S01]  /*ae60*/  LDG.E.64 R24, desc[UR8][R24.64] ;  /* 0x0000000818187981 */ /* 0x000f22000c1e1b00 */
[C---:B------:R-:W-:Y:S02]  /*ae70*/  VIADD R36, R28.reuse, 0x8 ;  /* 0x000000081c247836 */ /* 0x040fe40000000000 */
[----:B------:R-:W-:Y:S01]  /*ae80*/  VIADD R40, R28, 0x9 ;  /* 0x000000091c287836 */ /* 0x000fe20000000000 */
[----:B------:R-:W4:Y:S01]  /*ae90*/  LDG.E.64 R26, desc[UR8][R26.64] ;  /* 0x000000081a1a7981 */ /* 0x000f22000c1e1b00 */
[----:B------:R-:W-:Y:S02]  /*aea0*/  IMAD.MOV.U32 R37, RZ, RZ, RZ ;  /* 0x000000ffff257224 */ /* 0x000fe400078e00ff */
[----:B------:R-:W-:Y:S02]  /*aeb0*/  IMAD.MOV.U32 R41, RZ, RZ, RZ ;  /* 0x000000ffff297224 */ /* 0x000fe400078e00ff */
[----:B------:R-:W-:Y:S01]  /*aec0*/  IMAD.WIDE.U32 R34, R5, R0, R32 ;  /* 0x0000000005227225 */ /* 0x000fe200078e0020 */
[----:B------:R-:W-:-:S03]  /*aed0*/  LEA R32, P1, R30, UR4, 0x3 ;  /* 0x000000041e207c11 */ /* 0x000fc6000f8218ff */
[CC--:B------:R-:W-:Y:S01]  /*aee0*/  IMAD.WIDE.U32 R38, R5.reuse, R0.reuse, R36 ;  /* 0x0000000005267225 */ /* 0x0c0fe200078e0024 */
[----:B------:R-:W-:Y:S02]  /*aef0*/  LEA.HI.X R33, R30, UR5, R31, 0x3, P1 ;  /* 0x000000051e217c11 */ /* 0x000fe400088f1c1f */
[----:B------:R-:W-:Y:S01]  /*af00*/  LEA R48, P1, R34, UR4, 0x3 ;  /* 0x0000000422307c11 */ /* 0x000fe2000f8218ff */
        /* <DEDUP_REMOVED lines=10> */
[----:B------:R-:W5:Y:S01]  /*afb0*/  LDG.E.64 R32, desc[UR8][R32.64] ;  /* 0x0000000820207981 */ /* 0x000f62000c1e1b00 */
[----:B------:R-:W-:-:S04]  /*afc0*/  IMAD.WIDE.U32 R42, R5, R0, R42 ;  /* 0x00000000052a7225 */ /* 0x000fc800078e002a */
[----:B------:R-:W-:Y:S01]  /*afd0*/  VIADD R34, R28, 0xc ;  /* 0x0000000c1c227836 */ /* 0x000fe20000000000 */
[----:B------:R-:W-:Y:S01]  /*afe0*/  LEA R36, P4, R42, UR4, 0x3 ;  /* 0x000000042a247c11 */ /* 0x000fe2000f8818ff */
[C---:B------:R-:W-:Y:S02]  /*aff0*/  VIADD R38, R28.reuse, 0xd ;  /* 0x0000000d1c267836 */ /* 0x040fe40000000000 */
[----:B------:R-:W-:Y:S01]  /*b000*/  VIADD R40, R28, 0xe ;  /* 0x0000000e1c287836 */ /* 0x000fe20000000000 */
[----:B------:R-:W-:Y:S01]  /*b010*/  LEA.HI.X R37, R42, UR5, R43, 0x3, P4 ;  /* 0x000000052a257c11 */ /* 0x000fe2000a0f1c2b */
[----:B------:R-:W-:Y:S02]  /*b020*/  VIADD R28, R28, 0xf ;  /* 0x0000000f1c1c7836 */ /* 0x000fe40000000000 */
[----:B------:R-:W-:-:S03]  /*b030*/  IMAD.WIDE.U32 R30, R5, R0, R30 ;  /* 0x00000000051e7225 */ /* 0x000fc600078e001e */
[----:B------:R-:W5:Y:S01]  /*b040*/  LDG.E.64 R36, desc[UR8][R36.64] ;  /* 0x0000000824247981 */ /* 0x000f62000c1e1b00 */
[----:B------:R-:W-:Y:S01]  /*b050*/  IMAD.MOV.U32 R39, RZ, RZ, RZ ;  /* 0x000000ffff277224 */ /* 0x000fe200078e00ff */
[C---:B------:R-:W-:Y:S01]  /*b060*/  LEA R56, P1, R30.reuse, UR4, 0x3 ;  /* 0x000000041e387c11 */ /* 0x040fe2000f8218ff */
[----:B------:R-:W-:Y:S02]  /*b070*/  IMAD.MOV.U32 R41, RZ, RZ, RZ ;  /* 0x000000ffff297224 */ /* 0x000fe400078e00ff */
[----:B------:R-:W-:Y:S01]  /*b080*/  IMAD.MOV.U32 R35, RZ, RZ, RZ ;  /* 0x000000ffff237224 */ /* 0x000fe200078e00ff */
[----:B------:R-:W-:Y:S01]  /*b090*/  LEA.HI.X R57, R30, UR5, R31, 0x3, P1 ;  /* 0x000000051e397c11 */ /* 0x000fe200088f1c1f */
[CC--:B------:R-:W-:Y:S01]  /*b0a0*/  IMAD.WIDE.U32 R38, R5.reuse, R0.reuse, R38 ;  /* 0x0000000005267225 */ /* 0x0c0fe200078e0026 */
[----:B------:R-:W5:Y:S03]  /*b0b0*/  LDG.E.64 R30, desc[UR8][R52.64] ;  /* 0x00000008341e7981 */ /* 0x000f66000c1e1b00 */
[----:B------:R-:W-:Y:S01]  /*b0c0*/  IMAD.WIDE.U32 R40, R5, R0, R40 ;  /* 0x0000000005287225 */ /* 0x000fe200078e0028 */
[----:B------:R-:W-:-:S03]  /*b0d0*/  LEA R42, P2, R38, UR4, 0x3 ;  /* 0x00000004262a7c11 */ /* 0x000fc6000f8418ff */
[CC--:B------:R-:W-:Y:S01]  /*b0e0*/  IMAD.WIDE.U32 R28, R5.reuse, R0.reuse, R28 ;  /* 0x00000000051c7225 */ /* 0x0c0fe200078e001c */
[----:B------:R-:W-:Y:S02]  /*b0f0*/  LEA R44, P3, R40, UR4, 0x3 ;  /* 0x00000004282c7c11 */ /* 0x000fe4000f8618ff */
[----:B------:R-:W-:Y:S01]  /*b100*/  LEA.HI.X R43, R38, UR5, R39, 0x3, P2 ;  /* 0x00000005262b7c11 */ /* 0x000fe200090f1c27 */
[----:B------:R-:W-:Y:S01]  /*b110*/  IMAD.WIDE.U32 R34, R5, R0, R34 ;  /* 0x0000000005227225 */ /* 0x000fe200078e0022 */
[----:B------:R-:W-:Y:S01]  /*b120*/  LEA R46, P4, R28, UR4, 0x3 ;  /* 0x000000041c2e7c11 */ /* 0x000fe2000f8818ff */
[----:B------:R-:W5:Y:S01]  /*b130*/  LDG.E.64 R38, desc[UR8][R56.64] ;  /* 0x0000000838267981 */ /* 0x000f62000c1e1b00 */
[----:B------:R-:W-:Y:S02]  /*b140*/  LEA.HI.X R45, R40, UR5, R41, 0x3, P3 ;  /* 0x00000005282d7c11 */ /* 0x000fe400098f1c29 */
[----:B------:R-:W-:Y:S01]  /*b150*/  LEA R62, P1, R34, UR4, 0x3 ;  /* 0x00000004223e7c11 */ /* 0x000fe2000f8218ff */
[----:B------:R-:W5:Y:S01]  /*b160*/  LDG.E.64 R42, desc[UR8][R42.64] ;  /* 0x000000082a2a7981 */ /* 0x000f62000c1e1b00 */
[----:B------:R-:W-:-:S02]  /*b170*/  LEA.HI.X R47, R28, UR5, R29, 0x3, P4 ;  /* 0x000000051c2f7c11 */ /* 0x000fc4000a0f1c1d */
[----:B------:R-:W-:Y:S01]  /*b180*/  LEA.HI.X R63, R34, UR5, R35, 0x3, P1 ;  /* 0x00000005223f7c11 */ /* 0x000fe200088f1c23 */
[----:B------:R-:W5:Y:S04]  /*b190*/  LDG.E.64 R28, desc[UR8][R50.64] ;  /* 0x00000008321c7981 */ /* 0x000f68000c1e1b00 */
[----:B------:R0:W5:Y:S04]  /*b1a0*/  LDG.E.64 R34, desc[UR8][R48.64] ;  /* 0x0000000830227981 */ /* 0x000168000c1e1b00 */
[----:B------:R-:W5:Y:S04]  /*b1b0*/  LDG.E.64 R40, desc[UR8][R62.64] ;  /* 0x000000083e287981 */ /* 0x000f68000c1e1b00 */
[----:B------:R-:W5:Y:S04]  /*b1c0*/  LDG.E.64 R44, desc[UR8][R44.64] ;  /* 0x000000082c2c7981 */ /* 0x000f68000c1e1b00 */
[----:B------:R-:W5:Y:S01]  /*b1d0*/  LDG.E.64 R46, desc[UR8][R46.64] ;  /* 0x000000082e2e7981 */ /* 0x000f62000c1e1b00 */
[----:B------:R-:W-:-:S02]  /*b1e0*/  VIADD R58, R4, 0x4 ;  /* 0x00000004043a7836 */ /* 0x000fc40000000000 */
[C---:B0-----:R-:W-:Y:S02]  /*b1f0*/  VIADD R48, R4.reuse, 0x8 ;  /* 0x0000000804307836 */ /* 0x041fe40000000000 */
[C---:B------:R-:W-:Y:S02]  /*b200*/  VIADD R50, R4.reuse, 0xc ;  /* 0x0000000c04327836 */ /* 0x040fe40000000000 */
[--C-:B------:R-:W-:Y:S02]  /*b210*/  IMAD R21, R4, 0x8, R1.reuse ;  /* 0x0000000804157824 */ /* 0x100fe400078e0201 */
[--C-:B------:R-:W-:Y:S02]  /*b220*/  IMAD R49, R58, 0x8, R1.reuse ;  /* 0x000000083a317824 */ /* 0x100fe400078e0201 */
[--C-:B------:R-:W-:Y:S02]  /*b230*/  IMAD R51, R48, 0x8, R1.reuse ;  /* 0x0000000830337824 */ /* 0x100fe400078e0201 */
[----:B------:R-:W-:-:S02]  /*b240*/  IMAD R53, R50, 0x8, R1 ;  /* 0x0000000832357824 */ /* 0x000fc400078e0201 */
[----:B------:R-:W-:-:S05]  /*b250*/  VIADD R6, R6, 0xfffffff0 ;  /* 0xfffffff006067836 */ /* 0x000fca0000000000 */
[----:B------:R-:W-:Y:S01]  /*b260*/  ISETP.GT.AND P1, PT, R6, 0xc, PT ;  /* 0x0000000c0600780c */ /* 0x000fe20003f24270 */
[----:B------:R-:W-:Y:S01]  /*b270*/  VIADD R4, R4, 0x10 ;  /* 0x0000001004047836 */ /* 0x000fe20000000000 */
[----:B--2---:R1:W-:Y:S04]  /*b280*/  STL.128 [R21], R12 ;  /* 0x0000000c15007387 */ /* 0x0043e80000100c00 */
[----:B---3--:R1:W-:Y:S04]  /*b290*/  STL.128 [R21+0x10], R16 ;  /* 0x0000101015007387 */ /* 0x0083e80000100c00 */
[----:B----4-:R1:W-:Y:S04]  /*b2a0*/  STL.128 [R49], R24 ;  /* 0x0000001831007387 */ /* 0x0103e80000100c00 */
[----:B-----5:R1:W-:Y:S04]  /*b2b0*/  STL.128 [R49+0x10], R32 ;  /* 0x0000102031007387 */ /* 0x0203e80000100c00 */
[----:B------:R1:W-:Y:S04]  /*b2c0*/  STL.128 [R51], R28 ;  /* 0x0000001c33007387 */ /* 0x0003e80000100c00 */
[----:B------:R1:W-:Y:S04]  /*b2d0*/  STL.128 [R51+0x10], R36 ;  /* 0x0000102433007387 */ /* 0x0003e80000100c00 */
[----:B------:R1:W-:Y:S04]  /*b2e0*/  STL.128 [R53], R40 ;  /* 0x0000002835007387 */ /* 0x0003e80000100c00 */
[----:B------:R1:W-:Y:S01]  /*b2f0*/  STL.128 [R53+0x10], R44 ;  /* 0x0000102c35007387 */ /* 0x0003e20000100c00 */
[----:B------:R-:W-:Y:S05]  /*b300*/  @P1 BRA `(.L_x_18) ;  /* 0xfffffff800381947 */ /* 0x000fea000383ffff */
.L_x_17:
[----:B------:R-:W-:-:S13]  /*b310*/  ISETP.GT.AND P1, PT, R6, 0x4, PT ;  /* 0x000000040600780c */ /* 0x000fda0003f24270 */
[----:B------:R-:W-:Y:S05]  /*b320*/  @!P1 BRA `(.L_x_19) ;  /* 0x0000000000e89947 */ /* 0x000fea0003800000 */
[----:B01----:R-:W-:Y:S01]  /*b330*/  IMAD R12, R3, 0xa, R4 ;  /* 0x0000000a030c7824 */ /* 0x003fe200078e0204 */
[----:B------:R-:W-:Y:S01]  /*b340*/  ULDC.64 UR4, c[0x0][0x210] ;  /* 0x0000840000047ab9 */ /* 0x000fe20000000a00 */
[----:B------:R-:W-:Y:S02]  /*b350*/  IMAD.MOV.U32 R15, RZ, RZ, RZ ;  /* 0x000000ffff0f7224 */ /* 0x000fe400078e00ff */
[C---:B------:R-:W-:Y:S02]  /*b360*/  VIADD R14, R12.reuse, 0x1 ;  /* 0x000000010c0e7836 */ /* 0x040fe40000000000 */
[----:B------:R-:W-:Y:S02]  /*b370*/  VIADD R16, R12, 0x2 ;  /* 0x000000020c107836 */ /* 0x000fe40000000000 */
[----:B------:R-:W-:Y:S02]  /*b380*/  IMAD.MOV.U32 R13, RZ, RZ, RZ ;  /* 0x000000ffff0d7224 */ /* 0x000fe400078e00ff */
[----:B------:R-:W-:-:S02]  /*b390*/  IMAD.MOV.U32 R17, RZ, RZ, RZ ;  /* 0x000000ffff117224 */ /* 0x000fc400078e00ff */
[----:B------:R-:W-:-:S04]  /*b3a0*/  IMAD.WIDE.U32 R14, R5, R0, R14 ;  /* 0x00000000050e7225 */ /* 0x000fc800078e000e */
[----:B------:R-:W-:Y:S01]  /*b3b0*/  IMAD.WIDE.U32 R18, R5, R0, R12 ;  /* 0x0000000005127225 */ /* 0x000fe200078e000c */
[----:B------:R-:W-:-:S03]  /*b3c0*/  LEA R34, P1, R14, UR4, 0x3 ;  /* 0x000000040e227c11 */ /* 0x000fc6000f8218ff */
[----:B------:R-:W-:Y:S01]  /*b3d0*/  IMAD.WIDE.U32 R16, R5, R0, R16 ;  /* 0x0000000005107225 */ /* 0x000fe200078e0010 */
        /* <DEDUP_REMOVED lines=8> */
[----:B------:R-:W-:-:S02]  /*b460*/  VIADD R16, R12, 0x4 ;  /* 0x000000040c107836 */ /* 0x000fc40000000000 */
[C---:B------:R-:W-:Y:S02]  /*b470*/  VIADD R24, R12.reuse, 0x6 ;  /* 0x000000060c187836 */ /* 0x040fe40000000000 */
[----:B------:R-:W-:Y:S02]  /*b480*/  VIADD R12, R12, 0x7 ;  /* 0x000000070c0c7836 */ /* 0x000fe40000000000 */
[----:B------:R-:W-:-:S04]  /*b490*/  IMAD.WIDE.U32 R14, R5, R0, R14 ;  /* 0x00000000050e7225 */ /* 0x000fc800078e000e */
[----:B------:R-:W-:Y:S01]  /*b4a0*/  IMAD.MOV.U32 R19, RZ, RZ, RZ ;  /* 0x000000ffff137224 */ /* 0x000fe200078e00ff */
[C---:B------:R-:W-:Y:S01]  /*b4b0*/  LEA R38, P0, R14.reuse, UR4, 0x3 ;  /* 0x000000040e267c11 */ /* 0x040fe2000f8018ff */
[----:B------:R-:W-:Y:S02]  /*b4c0*/  IMAD.MOV.U32 R25, RZ, RZ, RZ ;  /* 0x000000ffff197224 */ /* 0x000fe400078e00ff */
[----:B------:R-:W-:Y:S01]  /*b4d0*/  IMAD.MOV.U32 R17, RZ, RZ, RZ ;  /* 0x000000ffff117224 */ /* 0x000fe200078e00ff */
[----:B------:R-:W-:Y:S01]  /*b4e0*/  LEA.HI.X R39, R14, UR5, R15, 0x3, P0 ;  /* 0x000000050e277c11 */ /* 0x000fe200080f1c0f */
[CC--:B------:R-:W-:Y:S01]  /*b4f0*/  IMAD.WIDE.U32 R18, R5.reuse, R0.reuse, R18 ;  /* 0x0000000005127225 */ /* 0x0c0fe200078e0012 */
[----:B------:R-:W2:Y:S03]  /*b500*/  LDG.E.64 R14, desc[UR8][R34.64] ;  /* 0x00000008220e7981 */ /* 0x000ea6000c1e1b00 */
[----:B------:R-:W-:Y:S01]  /*b510*/  IMAD.WIDE.U32 R24, R5, R0, R24 ;  /* 0x0000000005187225 */ /* 0x000fe200078e0018 */
[----:B------:R-:W-:-:S03]  /*b520*/  LEA R26, P1, R18, UR4, 0x3 ;  /* 0x00000004121a7c11 */ /* 0x000fc6000f8218ff */
[CC--:B------:R-:W-:Y:S01]  /*b530*/  IMAD.WIDE.U32 R12, R5.reuse, R0.reuse, R12 ;  /* 0x00000000050c7225 */ /* 0x0c0fe200078e000c */
[----:B------:R-:W-:Y:S02]  /*b540*/  LEA R28, P2, R24, UR4, 0x3 ;  /* 0x00000004181c7c11 */ /* 0x000fe4000f8418ff */
[----:B------:R-:W-:Y:S01]  /*b550*/  LEA.HI.X R27, R18, UR5, R19, 0x3, P1 ;  /* 0x00000005121b7c11 */ /* 0x000fe200088f1c13 */
[----:B------:R-:W-:Y:S01]  /*b560*/  IMAD.WIDE.U32 R16, R5, R0, R16 ;  /* 0x0000000005107225 */ /* 0x000fe200078e0010 */
[----:B------:R-:W-:Y:S01]  /*b570*/  LEA R30, P3, R12, UR4, 0x3 ;  /* 0x000000040c1e7c11 */ /* 0x000fe2000f8618ff */
[----:B------:R-:W3:Y:S01]  /*b580*/  LDG.E.64 R18, desc[UR8][R38.64] ;  /* 0x0000000826127981 */ /* 0x000ee2000c1e1b00 */
[----:B------:R-:W-:Y:S02]  /*b590*/  LEA.HI.X R29, R24, UR5, R25, 0x3, P2 ;  /* 0x00000005181d7c11 */ /* 0x000fe400090f1c19 */
[----:B------:R-:W-:Y:S01]  /*b5a0*/  LEA R40, P0, R16, UR4, 0x3 ;  /* 0x0000000410287c11 */ /* 0x000fe2000f8018ff */
[----:B------:R-:W4:Y:S01]  /*b5b0*/  LDG.E.64 R26, desc[UR8][R26.64] ;  /* 0x000000081a1a7981 */ /* 0x000f22000c1e1b00 */
[----:B------:R-:W-:-:S02]  /*b5c0*/  LEA.HI.X R31, R12, UR5, R13, 0x3, P3 ;  /* 0x000000050c1f7c11 */ /* 0x000fc400098f1c0d */
[----:B------:R-:W-:Y:S01]  /*b5d0*/  LEA.HI.X R41, R16, UR5, R17, 0x3, P0 ;  /* 0x0000000510297c11 */ /* 0x000fe200080f1c11 */
[----:B------:R-:W2:Y:S04]  /*b5e0*/  LDG.E.64 R12, desc[UR8][R32.64] ;  /* 0x00000008200c7981 */ /* 0x000ea8000c1e1b00 */
[----:B------:R-:W3:Y:S04]  /*b5f0*/  LDG.E.64 R16, desc[UR8][R36.64] ;  /* 0x0000000824107981 */ /* 0x000ee8000c1e1b00 */
[----:B------:R-:W4:Y:S04]  /*b600*/  LDG.E.64 R24, desc[UR8][R40.64] ;  /* 0x0000000828187981 */ /* 0x000f28000c1e1b00 */
[----:B------:R-:W5:Y:S04]  /*b610*/  LDG.E.64 R28, desc[UR8][R28.64] ;  /* 0x000000081c1c7981 */ /* 0x000f68000c1e1b00 */
[----:B------:R-:W5:Y:S01]  /*b620*/  LDG.E.64 R30, desc[UR8][R30.64] ;  /* 0x000000081e1e7981 */ /* 0x000f62000c1e1b00 */
[----:B------:R-:W-:-:S02]  /*b630*/  VIADD R42, R4, 0x4 ;  /* 0x00000004042a7836 */ /* 0x000fc40000000000 */
[--C-:B------:R-:W-:Y:S02]  /*b640*/  IMAD R21, R4, 0x8, R1.reuse ;  /* 0x0000000804157824 */ /* 0x100fe400078e0201 */
[----:B------:R-:W-:Y:S01]  /*b650*/  IMAD R43, R42, 0x8, R1 ;  /* 0x000000082a2b7824 */ /* 0x000fe200078e0201 */
[----:B------:R-:W-:Y:S01]  /*b660*/  PLOP3.LUT P0, PT, PT, PT, PT, 0x8, 0x0 ;  /* 0x000000000000781c */ /* 0x000fe20003f0e170 */
[----:B------:R-:W-:Y:S02]  /*b670*/  VIADD R6, R6, 0xfffffff8 ;  /* 0xfffffff806067836 */ /* 0x000fe40000000000 */
[----:B------:R-:W-:Y:S01]  /*b680*/  VIADD R4, R4, 0x8 ;  /* 0x0000000804047836 */ /* 0x000fe20000000000 */
[----:B--2---:R2:W-:Y:S04]  /*b690*/  STL.128 [R21], R12 ;  /* 0x0000000c15007387 */ /* 0x0045e80000100c00 */
[----:B---3--:R2:W-:Y:S04]  /*b6a0*/  STL.128 [R21+0x10], R16 ;  /* 0x0000101015007387 */ /* 0x0085e80000100c00 */
[----:B----4-:R2:W-:Y:S04]  /*b6b0*/  STL.128 [R43], R24 ;  /* 0x000000182b007387 */ /* 0x0105e80000100c00 */
[----:B-----5:R2:W-:Y:S02]  /*b6c0*/  STL.128 [R43+0x10], R28 ;  /* 0x0000101c2b007387 */ /* 0x0205e40000100c00 */
.L_x_19:
[----:B------:R-:W-:-:S13]  /*b6d0*/  ISETP.NE.OR P0, PT, R6, RZ, P0 ;  /* 0x000000ff0600720c */ /* 0x000fda0000705670 */
[----:B------:R-:W-:Y:S05]  /*b6e0*/  @!P0 BRA `(.L_x_15) ;  /* 0x00000000007c8947 */ /* 0x000fea0003800000 */
.L_x_16:
[----:B012-4-:R-:W-:Y:S02]  /*b6f0*/  IMAD R12, R3, 0xa, R4 ;  /* 0x0000000a030c7824 */ /* 0x017fe400078e0204 */
[----:B------:R-:W-:Y:S02]  /*b700*/  IMAD.MOV.U32 R13, RZ, RZ, RZ ;  /* 0x000000ffff0d7224 */ /* 0x000fe400078e00ff */
[C---:B------:R-:W-:Y:S02]  /*b710*/  VIADD R14, R12.reuse, 0x1 ;  /* 0x000000010c0e7836 */ /* 0x040fe40000000000 */
[C---:B------:R-:W-:Y:S02]  /*b720*/  VIADD R16, R12.reuse, 0x2 ;  /* 0x000000020c107836 */ /* 0x040fe40000000000 */
[----:B------:R-:W-:Y:S02]  /*b730*/  VIADD R18, R12, 0x3 ;  /* 0x000000030c127836 */ /* 0x000fe40000000000 */
[----:B------:R-:W-:-:S02]  /*b740*/  IMAD.MOV.U32 R15, RZ, RZ, RZ ;  /* 0x000000ffff0f7224 */ /* 0x000fc400078e00ff */
[----:B------:R-:W-:Y:S02]  /*b750*/  IMAD.MOV.U32 R17, RZ, RZ, RZ ;  /* 0x000000ffff117224 */ /* 0x000fe400078e00ff */
[----:B------:R-:W-:Y:S02]  /*b760*/  IMAD.MOV.U32 R19, RZ, RZ, RZ ;  /* 0x000000ffff137224 */ /* 0x000fe400078e00ff */
[----:B------:R-:W-:-:S04]  /*b770*/  IMAD.WIDE.U32 R12, R5, R0, R12 ;  /* 0x00000000050c7225 */ /* 0x000fc800078e000c */
[----:B------:R-:W-:Y:S01]  /*b780*/  IMAD.WIDE.U32 R14, R5, R0, R14 ;  /* 0x00000000050e7225 */ /* 0x000fe200078e000e */
[----:B------:R-:W-:-:S03]  /*b790*/  LEA R24, P0, R12, UR6, 0x3 ;  /* 0x000000060c187c11 */ /* 0x000fc6000f8018ff */
[CC--:B------:R-:W-:Y:S01]  /*b7a0*/  IMAD.WIDE.U32 R16, R5.reuse, R0.reuse, R16 ;  /* 0x0000000005107225 */ /* 0x0c0fe200078e0010 */
[----:B------:R-:W-:Y:S02]  /*b7b0*/  LEA R26, P1, R14, UR6, 0x3 ;  /* 0x000000060e1a7c11 */ /* 0x000fe4000f8218ff */
[----:B------:R-:W-:Y:S01]  /*b7c0*/  LEA.HI.X R25, R12, UR7, R13, 0x3, P0 ;  /* 0x000000070c197c11 */ /* 0x000fe200080f1c0d */
[----:B------:R-:W-:Y:S01]  /*b7d0*/  IMAD.WIDE.U32 R18, R5, R0, R18 ;  /* 0x0000000005127225 */ /* 0x000fe200078e0012 */
[----:B------:R-:W-:Y:S02]  /*b7e0*/  LEA R28, P2, R16, UR6, 0x3 ;  /* 0x00000006101c7c11 */ /* 0x000fe4000f8418ff */
[----:B------:R-:W-:Y:S01]  /*b7f0*/  LEA.HI.X R27, R14, UR7, R15, 0x3, P1 ;  /* 0x000000070e1b7c11 */ /* 0x000fe200088f1c0f */
[----:B------:R-:W2:Y:S01]  /*b800*/  LDG.E.64 R12, desc[UR8][R24.64] ;  /* 0x00000008180c7981 */ /* 0x000ea2000c1e1b00 */
[----:B------:R-:W-:Y:S02]  /*b810*/  LEA R30, P3, R18, UR6, 0x3 ;  /* 0x00000006121e7c11 */ /* 0x000fe4000f8618ff */
[----:B------:R-:W-:Y:S01]  /*b820*/  LEA.HI.X R29, R16, UR7, R17, 0x3, P2 ;  /* 0x00000007101d7c11 */ /* 0x000fe200090f1c11 */
[----:B------:R-:W2:Y:S01]  /*b830*/  LDG.E.64 R14, desc[UR8][R26.64] ;  /* 0x000000081a0e7981 */ /* 0x000ea2000c1e1b00 */
[----:B------:R-:W-:-:S03]  /*b840*/  LEA.HI.X R31, R18, UR7, R19, 0x3, P3 ;  /* 0x00000007121f7c11 */ /* 0x000fc600098f1c13 */
[----:B------:R-:W3:Y:S04]  /*b850*/  LDG.E.64 R16, desc[UR8][R28.64] ;  /* 0x000000081c107981 */ /* 0x000ee8000c1e1b00 */
[----:B------:R-:W3:Y:S01]  /*b860*/  LDG.E.64 R18, desc[UR8][R30.64] ;  /* 0x000000081e127981 */ /* 0x000ee2000c1e1b00 */
[----:B------:R-:W-:Y:S02]  /*b870*/  IMAD R21, R4, 0x8, R1 ;  /* 0x0000000804157824 */ /* 0x000fe400078e0201 */
[----:B------:R-:W-:-:S05]  /*b880*/  VIADD R6, R6, 0xfffffffc ;  /* 0xfffffffc06067836 */ /* 0x000fca0000000000 */
[----:B------:R-:W-:Y:S01]  /*b890*/  ISETP.NE.AND P0, PT, R6, RZ, PT ;  /* 0x000000ff0600720c */ /* 0x000fe20003f05270 */
[----:B------:R-:W-:Y:S01]  /*b8a0*/  VIADD R4, R4, 0x4 ;  /* 0x0000000404047836 */ /* 0x000fe20000000000 */
[----:B--2---:R4:W-:Y:S04]  /*b8b0*/  STL.128 [R21], R12 ;  /* 0x0000000c15007387 */ /* 0x0049e80000100c00 */
[----:B---3--:R4:W-:Y:S07]  /*b8c0*/  STL.128 [R21+0x10], R16 ;  /* 0x0000101015007387 */ /* 0x0089ee0000100c00 */
[----:B------:R-:W-:Y:S05]  /*b8d0*/  @P0 BRA `(.L_x_16) ;  /* 0xfffffffc00840947 */ /* 0x000fea000383ffff */
.L_x_15:
[----:B------:R-:W-:-:S13]  /*b8e0*/  ISETP.NE.AND P0, PT, R7, RZ, PT ;  /* 0x000000ff0700720c */ /* 0x000fda0003f05270 */
[----:B------:R-:W-:Y:S05]  /*b8f0*/  @!P0 BRA `(.L_x_14) ;  /* 0x00000000003c8947 */ /* 0x000fea0003800000 */
[----:B------:R-:W-:Y:S01]  /*b900*/  IMAD R3, R3, 0xa, R4 ;  /* 0x0000000a03037824 */ /* 0x000fe200078e0204 */
[----:B------:R-:W-:Y:S01]  /*b910*/  ULDC.64 UR4, c[0x0][0x210] ;  /* 0x0000840000047ab9 */ /* 0x000fe20000000a00 */
[----:B012-4-:R-:W-:-:S07]  /*b920*/  IMAD R15, R4, 0x8, R1 ;  /* 0x00000008040f7824 */ /* 0x017fce00078e0201 */
.L_x_20:
[----:B------:R-:W-:Y:S02]  /*b930*/  IMAD.MOV.U32 R12, RZ, RZ, R3 ;  /* 0x000000ffff0c7224 */ /* 0x000fe400078e0003 */
[----:B------:R-:W-:Y:S02]  /*b940*/  IMAD.MOV.U32 R13, RZ, RZ, RZ ;  /* 0x000000ffff0d7224 */ /* 0x000fe400078e00ff */
[----:B------:R-:W-:-:S03]  /*b950*/  IMAD.WIDE.U32 R16, R5, R0, R12 ;  /* 0x0000000005107225 */ /* 0x000fc600078e000c */
[----:B------:R-:W-:-:S04]  /*b960*/  LEA R12, P0, R16, UR4, 0x3 ;  /* 0x00000004100c7c11 */ /* 0x000fc8000f8018ff */
[----:B------:R-:W-:-:S06]  /*b970*/  LEA.HI.X R13, R16, UR5, R17, 0x3, P0 ;  /* 0x00000005100d7c11 */ /* 0x000fcc00080f1c11 */
[----:B------:R-:W2:Y:S01]  /*b980*/  LDG.E.64 R12, desc[UR8][R12.64] ;  /* 0x000000080c0c7981 */ /* 0x000ea2000c1e1b00 */
[----:B------:R-:W-:Y:S02]  /*b990*/  VIADD R7, R7, 0xffffffff ;  /* 0xffffffff07077836 */ /* 0x000fe40000000000 */
[----:B------:R-:W-:-:S03]  /*b9a0*/  VIADD R3, R3, 0x1 ;  /* 0x0000000103037836 */ /* 0x000fc60000000000 */
[----:B------:R-:W-:Y:S01]  /*b9b0*/  ISETP.NE.AND P0, PT, R7, RZ, PT ;  /* 0x000000ff0700720c */ /* 0x000fe20003f05270 */
[----:B--2---:R0:W-:Y:S02]  /*b9c0*/  STL.64 [R15], R12 ;  /* 0x0000000c0f007387 */ /* 0x0041e40000100a00 */
[----:B0-----:R-:W-:-:S10]  /*b9d0*/  VIADD R15, R15, 0x8 ;  /* 0x000000080f0f7836 */ /* 0x001fd40000000000 */
[----:B------:R-:W-:Y:S05]  /*b9e0*/  @P0 BRA `(.L_x_20) ;  /* 0xfffffffc00d00947 */ /* 0x000fea000383ffff */
.L_x_14:
[----:B-12-4-:R-:W-:-:S05]  /*b9f0*/  IMAD R21, R2, 0x8, R1 ;  /* 0x0000000802157824 */ /* 0x016fca00078e0201 */
[----:B------:R1:W-:Y:S04]  /*ba00*/  STL.64 [R21], R22 ;  /* 0x0000001615007387 */ /* 0x0003e80000100a00 */
[----:B0-----:R-:W2:Y:S04]  /*ba10*/  LDL.128 R24, [R1+0x20] ;  /* 0x0000200001187983 */ /* 0x001ea80000100c00 */
[----:B------:R1:W5:Y:S04]  /*ba20*/  LDL.128 R28, [R1] ;  /* 0x00000000011c7983 */ /* 0x0003680000100c00 */
[----:B------:R1:W5:Y:S04]  /*ba30*/  LDL.128 R4, [R1+0x10] ;  /* 0x0000100001047983 */ /* 0x0003680000100c00 */
[----:B------:R1:W5:Y:S04]  /*ba40*/  LDL.128 R16, [R1+0x30] ;  /* 0x0000300001107983 */ /* 0x0003680000100c00 */
[----:B------:R1:W5:Y:S01]  /*ba50*/  LDL.128 R12, [R1+0x40] ;  /* 0x00004000010c7983 */ /* 0x0003620000100c00 */
[----:B------:R-:W-:Y:S01]  /*ba60*/  ULDC UR4, c[0x0][0x0] ;  /* 0x0000000000047ab9 */ /* 0x000fe20000000800 */
[----:B------:R-:W-:Y:S01]  /*ba70*/  IMAD.MOV.U32 R0, RZ, RZ, 0x100 ;  /* 0x00000100ff007424 */ /* 0x000fe200078e00ff */
[----:B------:R-:W0:Y:S01]  /*ba80*/  S2R R2, SR_TID.X ;  /* 0x0000000000027919 */ /* 0x000e220000002100 */
[----:B------:R-:W0:Y:S02]  /*ba90*/  S2R R3, SR_CTAID.X ;  /* 0x0000000000037919 */ /* 0x000e240000002500 */
[----:B0-----:R-:W-:-:S02]  /*baa0*/  IMAD R2, R3, UR4, R2 ;  /* 0x0000000403027c24 */ /* 0x001fc4000f8e0202 */
[----:B------:R-:W-:Y:S02]  /*bab0*/  IMAD.MOV.U32 R3, RZ, RZ, RZ ;  /* 0x000000ffff037224 */ /* 0x000fe400078e00ff */
[----:B--2---:R-:W-:Y:S02]  /*bac0*/  IMAD.MOV.U32 R40, RZ, RZ, R26 ;  /* 0x000000ffff287224 */ /* 0x004fe400078e001a */
[----:B-1----:R-:W-:-:S07]  /*bad0*/  IMAD.MOV.U32 R91, RZ, RZ, R27 ;  /* 0x000000ffff5b7224 */ /* 0x002fce00078e001b */
.L_x_21:
[----:B------:R-:W-:Y:S01]  /*bae0*/  IMAD.WIDE.U32 R34, R25, R24, RZ ;  /* 0x0000001819227225 */ /* 0x000fe200078e00ff */
[C-C-:B-----5:R-:W-:Y:S02]  /*baf0*/  SHF.R.U64 R48, R28.reuse, 0x8, R29.reuse ;  /* 0x000000081c307819 */ /* 0x160fe4000000121d */
[C---:B------:R-:W-:Y:S01]  /*bb00*/  LOP3.LUT R51, R28.reuse, 0xff, RZ, 0xc0, !PT ;  /* 0x000000ff1c337812 */ /* 0x040fe200078ec0ff */
[----:B------:R-:W-:Y:S01]  /*bb10*/  IMAD.WIDE.U32 R62, R91, R40, RZ ;  /* 0x000000285b3e7225 */ /* 0x000fe200078e00ff */
[C-C-:B------:R-:W-:Y:S02]  /*bb20*/  SHF.R.U64 R46, R28.reuse, 0x10, R29.reuse ;  /* 0x000000101c2e7819 */ /* 0x140fe4000000121d */
[----:B------:R-:W-:Y:S01]  /*bb30*/  SHF.R.U64 R47, R28, 0x18, R29 ;  /* 0x000000181c2f7819 */ /* 0x000fe2000000121d */
[C---:B------:R-:W-:Y:S01]  /*bb40*/  IMAD.WIDE.U32 R56, P0, R24.reuse, R25, R34 ;  /* 0x0000001918387225 */ /* 0x040fe20007800022 */
[--C-:B------:R-:W-:Y:S01]  /*bb50*/  SHF.R.U32.HI R38, RZ, 0x18, R29.reuse ;  /* 0x00000018ff267819 */ /* 0x100fe2000001161d */
[----:B------:R-:W0:Y:S01]  /*bb60*/  LDC.U8 R51, c[0x3][R51] ;  /* 0x00c0000033337b82 */ /* 0x000e220000000000 */
[----:B------:R-:W-:Y:S01]  /*bb70*/  SHF.R.U32.HI R37, RZ, 0x8, R29 ;  /* 0x00000008ff257819 */ /* 0x000fe2000001161d */
[----:B------:R-:W-:Y:S01]  /*bb80*/  IMAD.WIDE.U32 R52, R24, R24, RZ ;  /* 0x0000001818347225 */ /* 0x000fe200078e00ff */
[----:B------:R-:W-:-:S02]  /*bb90*/  LOP3.LUT R39, R29, 0xff, RZ, 0xc0, !PT ;  /* 0x000000ff1d277812 */ /* 0x000fc400078ec0ff */
[----:B------:R-:W-:Y:S01]  /*bba0*/  SHF.R.U32.HI R36, RZ, 0x10, R29 ;  /* 0x00000010ff247819 */ /* 0x000fe2000001161d */
[----:B------:R-:W-:Y:S01]  /*bbb0*/  IMAD.WIDE.U32 R68, R17, R16, RZ ;  /* 0x0000001011447225 */ /* 0x000fe200078e00ff */
[C-C-:B------:R-:W-:Y:S01]  /*bbc0*/  SHF.R.U64 R33, R4.reuse, 0x8, R5.reuse ;  /* 0x0000000804217819 */ /* 0x140fe20000001205 */
[----:B------:R-:W1:Y:S01]  /*bbd0*/  LDC.U8 R38, c[0x3][R38] ;  /* 0x00c0000026267b82 */ /* 0x000e620000000000 */
[----:B------:R-:W-:Y:S01]  /*bbe0*/  SHF.R.U64 R32, R4, 0x10, R5 ;  /* 0x0000001004207819 */ /* 0x000fe20000001205 */
[----:B------:R-:W-:Y:S01]  /*bbf0*/  IMAD.WIDE.U32 R66, P3, R40, R91, R62 ;  /* 0x0000005b28427225 */ /* 0x000fe2000786003e */
[--C-:B------:R-:W-:Y:S02]  /*bc00*/  SHF.R.U64 R29, R4, 0x18, R5.reuse ;  /* 0x00000018041d7819 */ /* 0x100fe40000001205 */
[--C-:B------:R-:W-:Y:S01]  /*bc10*/  SHF.R.U32.HI R28, RZ, 0x18, R5.reuse ;  /* 0x00000018ff1c7819 */ /* 0x100fe20000011605 */
[----:B------:R-:W-:Y:S01]  /*bc20*/  IMAD.WIDE.U32 R64, R40, R40, RZ ;  /* 0x0000002828407225 */ /* 0x000fe200078e00ff */
[--C-:B------:R-:W-:Y:S01]  /*bc30*/  SHF.R.U32.HI R23, RZ, 0x8, R5.reuse ;  /* 0x00000008ff177819 */ /* 0x100fe20000011605 */
[----:B------:R-:W2:Y:S01]  /*bc40*/  LDC.U8 R39, c[0x3][R39] ;  /* 0x00c0000027277b82 */ /* 0x000ea20000000000 */
[----:B------:R-:W-:Y:S01]  /*bc50*/  LOP3.LUT R35, R5, 0xff, RZ, 0xc0, !PT ;  /* 0x000000ff05237812 */ /* 0x000fe200078ec0ff */
[----:B------:R-:W-:Y:S01]  /*bc60*/  VIADD R3, R3, 0x1 ;  /* 0x0000000103037836 */ /* 0x000fe20000000000 */
[----:B------:R-:W-:Y:S01]  /*bc70*/  SHF.R.U32.HI R34, RZ, 0x10, R5 ;  /* 0x00000010ff227819 */ /* 0x000fe20000011605 */
[----:B------:R-:W-:Y:S01]  /*bc80*/  IMAD.X R5, RZ, RZ, RZ, P0 ;  /* 0x000000ffff057224 */ /* 0x000fe200000e06ff */
[----:B------:R-:W-:-:S02]  /*bc90*/  IADD3 R50, P1, RZ, R52, RZ ;  /* 0x00000034ff327210 */ /* 0x000fc40007f3e0ff */
[----:B------:R-:W-:Y:S01]  /*bca0*/  IADD3 R55, P0, R53, R56, RZ ;  /* 0x0000003835377210 */ /* 0x000fe20007f1e0ff */
[----:B------:R-:W-:Y:S01]  /*bcb0*/  IMAD.X R53, RZ, RZ, RZ, P3 ;  /* 0x000000ffff357224 */ /* 0x000fe200018e06ff */
[----:B------:R-:W-:Y:S02]  /*bcc0*/  IADD3 R22, P4, RZ, R64, RZ ;  /* 0x00000040ff167210 */ /* 0x000fe40007f9e0ff */
[----:B------:R-:W-:Y:S01]  /*bcd0*/  IADD3 R45, P3, R65, R66, RZ ;  /* 0x00000042412d7210 */ /* 0x000fe20007f7e0ff */
[----:B------:R-:W-:Y:S01]  /*bce0*/  IMAD.X R75, R55, 0x1, R52, P1 ;  /* 0x00000001374b7824 */ /* 0x000fe200008e0634 */
[----:B------:R-:W-:Y:S01]  /*bcf0*/  SHF.R.U64 R44, R30, 0x8, R31 ;  /* 0x000000081e2c7819 */ /* 0x000fe2000000121f */
[----:B------:R-:W-:Y:S01]  /*bd00*/  IMAD.WIDE.U32 R62, P1, R16, R17, R68 ;  /* 0x00000011103e7225 */ /* 0x000fe20007820044 */
[C---:B------:R-:W-:Y:S02]  /*bd10*/  LOP3.LUT R43, R30.reuse, 0xff, RZ, 0xc0, !PT ;  /* 0x000000ff1e2b7812 */ /* 0x040fe400078ec0ff */
[C-C-:B------:R-:W-:Y:S01]  /*bd20*/  SHF.R.U64 R41, R30.reuse, 0x10, R31.reuse ;  /* 0x000000101e297819 */ /* 0x140fe2000000121f */
[----:B------:R-:W-:Y:S01]  /*bd30*/  IMAD.X R65, RZ, RZ, RZ, P1 ;  /* 0x000000ffff417224 */ /* 0x000fe200008e06ff */
[----:B------:R-:W-:Y:S01]  /*bd40*/  SHF.R.U64 R42, R30, 0x18, R31 ;  /* 0x000000181e2a7819 */ /* 0x000fe2000000121f */
[----:B------:R-:W-:Y:S01]  /*bd50*/  IMAD.X R69, R45, 0x1, R64, P4 ;  /* 0x000000012d457824 */ /* 0x000fe200020e0640 */
[----:B------:R-:W-:Y:S01]  /*bd60*/  LOP3.LUT R30, R4, 0xff, RZ, 0xc0, !PT ;  /* 0x000000ff041e7812 */ /* 0x000fe200078ec0ff */
[----:B------:R-:W-:Y:S01]  /*bd70*/  IMAD.MOV.U32 R4, RZ, RZ, R57 ;  /* 0x000000ffff047224 */ /* 0x000fe200078e0039 */
[----:B------:R-:W-:Y:S01]  /*bd80*/  ISETP.LT.U32.AND P2, PT, R50, R52, PT ;  /* 0x000000343200720c */ /* 0x000fe20003f41070 */
[----:B------:R-:W-:Y:S01]  /*bd90*/  IMAD.WIDE.U32 R56, R16, R16, RZ ;  /* 0x0000001010387225 */ /* 0x000fe200078e00ff */
[----:B------:R-:W-:Y:S01]  /*bda0*/  ISETP.LT.U32.AND P1, PT, R22, R64, PT ;  /* 0x000000401600720c */ /* 0x000fe20003f21070 */
[----:B------:R-:W3:Y:S01]  /*bdb0*/  LDC.U8 R43, c[0x3][R43] ;  /* 0x00c000002b2b7b82 */ /* 0x000ee20000000000 */
[----:B------:R-:W-:Y:S01]  /*bdc0*/  ISETP.LT.U32.AND.EX P2, PT, R75, R55, PT, P2 ;  /* 0x000000374b00720c */ /* 0x000fe20003f41120 */
[----:B------:R-:W-:Y:S01]  /*bdd0*/  IMAD.MOV.U32 R52, RZ, RZ, R67 ;  /* 0x000000ffff347224 */ /* 0x000fe200078e0043 */
[----:B------:R-:W-:Y:S01]  /*bde0*/  IADD3 R49, P4, R57, R62, RZ ;  /* 0x0000003e39317210 */ /* 0x000fe20007f9e0ff */
[----:B------:R-:W-:Y:S01]  /*bdf0*/  IMAD.WIDE.U32 R66, R19, R18, RZ ;  /* 0x0000001213427225 */ /* 0x000fe200078e00ff */
[----:B------:R-:W-:-:S02]  /*be00*/  IADD3 R55, P6, RZ, R56, RZ ;  /* 0x00000038ff377210 */ /* 0x000fc40007fde0ff */
[----:B------:R-:W-:Y:S01]  /*be10*/  ISETP.LT.U32.AND.EX P1, PT, R69, R45, PT, P1 ;  /* 0x0000002d4500720c */ /* 0x000fe20003f21110 */
[----:B------:R-:W-:Y:S01]  /*be20*/  IMAD.MOV.U32 R64, RZ, RZ, R63 ;  /* 0x000000ffff407224 */ /* 0x000fe200078e003f */
[----:B------:R-:W-:Y:S01]  /*be30*/  SEL R73, RZ, 0x1, !P2 ;  /* 0x00000001ff497807 */ /* 0x000fe20005000000 */
[----:B------:R-:W-:Y:S01]  /*be40*/  IMAD.WIDE.U32 R62, P5, R18, R19, R66 ;  /* 0x00000013123e7225 */ /* 0x000fe200078a0042 */
[----:B------:R-:W-:Y:S01]  /*be50*/  SEL R67, RZ, 0x1, !P1 ;  /* 0x00000001ff437807 */ /* 0x000fe20004800000 */
[----:B------:R-:W4:Y:S01]  /*be60*/  LDC.U8 R30, c[0x3][R30] ;  /* 0x00c000001e1e7b82 */ /* 0x000f220000000000 */
[----:B------:R-:W-:Y:S01]  /*be70*/  ISETP.LT.U32.AND P2, PT, R55, R56, PT ;  /* 0x000000383700720c */ /* 0x000fe20003f41070 */
[----:B------:R-:W-:Y:S01]  /*be80*/  IMAD.X R58, R49, 0x1, R56, P6 ;  /* 0x00000001313a7824 */ /* 0x000fe200030e0638 */
[----:B------:R-:W-:Y:S01]  /*be90*/  IADD3 R73, P1, P6, -R73, R50, -R75 ;  /* 0x0000003249497210 */ /* 0x000fe20007e3e94b */
[----:B------:R-:W-:Y:S01]  /*bea0*/  IMAD.WIDE.U32.X R4, R25, R25, R4, P0 ;  /* 0x0000001919047225 */ /* 0x000fe200000e0404 */
[----:B------:R-:W-:-:S02]  /*beb0*/  LOP3.LUT R44, R44, 0xff, RZ, 0xc0, !PT ;  /* 0x000000ff2c2c7812 */ /* 0x000fc400078ec0ff */
[----:B------:R-:W-:Y:S01]  /*bec0*/  IADD3.X R75, R8, -0x1, R75, P1, P6 ;  /* 0xffffffff084b7810 */ /* 0x000fe20000fec44b */
[----:B------:R-:W-:Y:S01]  /*bed0*/  IMAD.WIDE.U32.X R52, R91, R91, R52, P3 ;  /* 0x0000005b5b347225 */ /* 0x000fe200018e0434 */
[----:B------:R-:W-:Y:S02]  /*bee0*/  IADD3 R67, P0, P3, -R67, R22, -R69 ;  /* 0x0000001643437210 */ /* 0x000fe40007b1e945 */
[----:B------:R-:W-:Y:S01]  /*bef0*/  ISETP.LT.U32.AND P6, PT, R4, R73, PT ;  /* 0x000000490400720c */ /* 0x000fe20003fc1070 */
[----:B------:R-:W-:Y:S01]  /*bf00*/  IMAD.WIDE.U32 R56, R18, R18, RZ ;  /* 0x0000001212387225 */ /* 0x000fe200078e00ff */
[----:B------:R-:W-:Y:S01]  /*bf10*/  ISETP.LT.U32.AND.EX P2, PT, R58, R49, PT, P2 ;  /* 0x000000313a00720c */ /* 0x000fe20003f41120 */
[----:B------:R-:W2:Y:S01]  /*bf20*/  LDC.U8 R44, c[0x3][R44] ;  /* 0x00c000002c2c7b82 */ /* 0x000ea20000000000 */
[----:B------:R-:W-:Y:S01]  /*bf30*/  LOP3.LUT R37, R37, 0xff, RZ, 0xc0, !PT ;  /* 0x000000ff25257812 */ /* 0x000fe200078ec0ff */
[----:B------:R-:W-:Y:S01]  /*bf40*/  IMAD.MOV.U32 R70, RZ, RZ, R63 ;  /* 0x000000ffff467224 */ /* 0x000fe200078e003f */
[----:B------:R-:W-:Y:S01]  /*bf50*/  IADD3.X R63, R8, -0x1, R69, P0, P3 ;  /* 0xffffffff083f7810 */ /* 0x000fe200007e6445 */
[----:B------:R-:W-:Y:S01]  /*bf60*/  IMAD.X R71, RZ, RZ, RZ, P5 ;  /* 0x000000ffff477224 */ /* 0x000fe200028e06ff */
[----:B------:R-:W-:Y:S01]  /*bf70*/  IADD3 R45, P5, R57, R62, RZ ;  /* 0x0000003e392d7210 */ /* 0x000fe20007fbe0ff */
[----:B------:R-:W-:Y:S01]  /*bf80*/  IMAD.WIDE.U32.X R64, R17, R17, R64, P4 ;  /* 0x0000001111407225 */ /* 0x000fe200020e0440 */
[----:B------:R-:W-:Y:S01]  /*bf90*/  IADD3 R22, P1, RZ, R56, RZ ;  /* 0x00000038ff167210 */ /* 0x000fe20007f3e0ff */
[----:B------:R-:W4:Y:S01]  /*bfa0*/  LDC.U8 R37, c[0x3][R37] ;  /* 0x00c0000025257b82 */ /* 0x000f220000000000 */
[----:B------:R-:W-:Y:S01]  /*bfb0*/  ISETP.LT.U32.AND.EX P3, PT, R5, R75, PT, P6 ;  /* 0x0000004b0500720c */ /* 0x000fe20003f61160 */
[----:B------:R-:W-:Y:S01]  /*bfc0*/  IMAD.WIDE.U32.X R70, R19, R19, R70, P5 ;  /* 0x0000001313467225 */ /* 0x000fe200028e0446 */
[----:B------:R-:W-:-:S02]  /*bfd0*/  ISETP.LT.U32.AND P6, PT, R52, R67, PT ;  /* 0x000000433400720c */ /* 0x000fc40003fc1070 */
[----:B------:R-:W-:Y:S01]  /*bfe0*/  SEL R57, RZ, 0x1, !P3 ;  /* 0x00000001ff397807 */ /* 0x000fe20005800000 */
[----:B------:R-:W-:Y:S01]  /*bff0*/  IMAD.X R81, R45, 0x1, R56, P1 ;  /* 0x000000012d517824 */ /* 0x000fe200008e0638 */
[----:B------:R-:W-:Y:S01]  /*c000*/  ISETP.LT.U32.AND.EX P1, PT, R53, R63, PT, P6 ;  /* 0x0000003f3500720c */ /* 0x000fe20003f21160 */
[----:B-1----:R-:W-:Y:S01]  /*c010*/  IMAD.SHL.U32 R38, R38, 0x1000000, RZ ;  /* 0x0100000026267824 */ /* 0x002fe200078e00ff */
[----:B------:R-:W-:Y:S02]  /*c020*/  SEL R105, RZ, 0xffffffff, !P3 ;  /* 0xffffffffff697807 */ /* 0x000fe40005800000 */
[----:B------:R-:W-:Y:S02]  /*c030*/  IADD3 R49, P3, P6, R57, R4, -R73 ;  /* 0x0000000439317210 */ /* 0x000fe40007e7e849 */
[----:B------:R-:W-:Y:S02]  /*c040*/  ISETP.LT.U32.AND P0, PT, R22, R56, PT ;  /* 0x000000381600720c */ /* 0x000fe40003f01070 */
[----:B------:R-:W-:-:S02]  /*c050*/  SEL R57, RZ, 0x1, !P1 ;  /* 0x00000001ff397807 */ /* 0x000fc40004800000 */
[----:B------:R-:W-:Y:S01]  /*c060*/  IADD3.X R105, R105, R5, ~R75, P3, P6 ;  /* 0x0000000569697210 */ /* 0x000fe20001fecc4b */
[----:B------:R-:W-:Y:S01]  /*c070*/  IMAD.WIDE.U32 R4, R13, R12, RZ ;  /* 0x0000000c0d047225 */ /* 0x000fe200078e00ff */
[----:B------:R-:W-:Y:S02]  /*c080*/  SEL R73, RZ, 0x1, !P2 ;  /* 0x00000001ff497807 */ /* 0x000fe40005000000 */
[----:B------:R-:W-:Y:S02]  /*c090*/  ISETP.LT.U32.AND.EX P0, PT, R81, R45, PT, P0 ;  /* 0x0000002d5100720c */ /* 0x000fe40003f01100 */
[----:B------:R-:W-:Y:S01]  /*c0a0*/  IADD3 R50, P2, P6, R57, R52, -R67 ;  /* 0x0000003439327210 */ /* 0x000fe20007e5e843 */
[----:B------:R-:W-:Y:S01]  /*c0b0*/  IMAD.WIDE.U32 R56, R15, R14, RZ ;  /* 0x0000000e0f387225 */ /* 0x000fe200078e00ff */
[----:B------:R-:W-:Y:S02]  /*c0c0*/  SEL R85, RZ, 0xffffffff, !P1 ;  /* 0xffffffffff557807 */ /* 0x000fe40004800000 */
[----:B------:R-:W-:Y:S01]  /*c0d0*/  SEL R77, RZ, 0x1, !P0 ;  /* 0x00000001ff4d7807 */ /* 0x000fe20004000000 */
[----:B------:R-:W-:Y:S01]  /*c0e0*/  IMAD.WIDE.U32 R4, P0, R12, R13, R4 ;  /* 0x0000000d0c047225 */ /* 0x000fe20007800004 */
[----:B------:R-:W-:-:S02]  /*c0f0*/  IADD3.X R85, R85, R53, ~R63, P2, P6 ;  /* 0x0000003555557210 */ /* 0x000fc400017ecc3f */
[--C-:B------:R-:W-:Y:S01]  /*c100*/  IADD3 R73, P1, P3, -R73, R55, -R58.reuse ;  /* 0x0000003749497210 */ /* 0x100fe20007b3e93a */
[----:B------:R-:W-:Y:S01]  /*c110*/  IMAD.WIDE.U32 R62, R12, R12, RZ ;  /* 0x0000000c0c3e7225 */ /* 0x000fe200078e00ff */
[----:B------:R-:W-:Y:S02]  /*c120*/  IADD3 R77, P6, P2, -R77, R22, -R81 ;  /* 0x000000164d4d7210 */ /* 0x000fe40007ade951 */
[----:B------:R-:W-:Y:S01]  /*c130*/  IADD3.X R83, R8, -0x1, R58, P1, P3 ;  /* 0xffffffff08537810 */ /* 0x000fe20000fe643a */
[C---:B------:R-:W-:Y:S01]  /*c140*/  IMAD.WIDE.U32 R52, R14.reuse, R14, RZ ;  /* 0x0000000e0e347225 */ /* 0x040fe200078e00ff */
[----:B------:R-:W-:Y:S02]  /*c150*/  IADD3 R45, P1, RZ, R62, RZ ;  /* 0x0000003eff2d7210 */ /* 0x000fe40007f3e0ff */
[----:B------:R-:W-:Y:S01]  /*c160*/  IADD3 R55, P4, R63, R4, RZ ;  /* 0x000000043f377210 */ /* 0x000fe20007f9e0ff */
[----:B------:R-:W-:Y:S01]  /*c170*/  IMAD.WIDE.U32 R56, P3, R14, R15, R56 ;  /* 0x0000000f0e387225 */ /* 0x000fe20007860038 */
[----:B------:R-:W-:-:S02]  /*c180*/  IADD3.X R81, R8, -0x1, R81, P6, P2 ;  /* 0xffffffff08517810 */ /* 0x000fc400037e4451 */
[----:B------:R-:W-:Y:S01]  /*c190*/  IADD3 R75, P5, RZ, R52, RZ ;  /* 0x00000034ff4b7210 */ /* 0x000fe20007fbe0ff */
[----:B------:R-:W-:Y:S01]  /*c1a0*/  IMAD.X R72, R55, 0x1, R62, P1 ;  /* 0x0000000137487824 */ /* 0x000fe200008e063e */
[----:B------:R-:W-:Y:S01]  /*c1b0*/  ISETP.LT.U32.AND P1, PT, R64, R73, PT ;  /* 0x000000494000720c */ /* 0x000fe20003f21070 */
[----:B------:R-:W-:Y:S01]  /*c1c0*/  IMAD.X R63, RZ, RZ, RZ, P0 ;  /* 0x000000ffff3f7224 */ /* 0x000fe200000e06ff */
[----:B------:R-:W-:Y:S01]  /*c1d0*/  IADD3 R22, P6, R53, R56, RZ ;  /* 0x0000003835167210 */ /* 0x000fe20007fde0ff */
[----:B------:R-:W-:Y:S01]  /*c1e0*/  IMAD.X R53, RZ, RZ, RZ, P3 ;  /* 0x000000ffff357224 */ /* 0x000fe200018e06ff */
[----:B------:R-:W-:Y:S01]  /*c1f0*/  ISETP.LT.U32.AND.EX P1, PT, R65, R83, PT, P1 ;  /* 0x000000534100720c */ /* 0x000fe20003f21110 */
[----:B------:R-:W-:Y:S01]  /*c200*/  IMAD.WIDE.U32 R66, R89, R80, RZ ;  /* 0x0000005059427225 */ /* 0x000fe200078e00ff */
[----:B------:R-:W-:Y:S02]  /*c210*/  ISETP.LT.U32.AND P3, PT, R70, R77, PT ;  /* 0x0000004d4600720c */ /* 0x000fe40003f61070 */
[----:B------:R-:W-:Y:S01]  /*c220*/  SEL R69, RZ, 0x1, !P1 ;  /* 0x00000001ff457807 */ /* 0x000fe20004800000 */
[----:B------:R-:W-:Y:S01]  /*c230*/  IMAD.X R79, R22, 0x1, R52, P5 ;  /* 0x00000001164f7824 */ /* 0x000fe200028e0634 */
[----:B------:R-:W-:-:S02]  /*c240*/  ISETP.LT.U32.AND.EX P3, PT, R71, R81, PT, P3 ;  /* 0x000000514700720c */ /* 0x000fc40003f61130 */
[----:B------:R-:W-:Y:S01]  /*c250*/  ISETP.LT.U32.AND P0, PT, R45, R62, PT ;  /* 0x0000003e2d00720c */ /* 0x000fe20003f01070 */
[----:B------:R-:W-:Y:S01]  /*c260*/  IMAD.MOV.U32 R62, RZ, RZ, R5 ;  /* 0x000000ffff3e7224 */ /* 0x000fe200078e0005 */
[----:B------:R-:W-:Y:S02]  /*c270*/  SEL R103, RZ, 0xffffffff, !P1 ;  /* 0xffffffffff677807 */ /* 0x000fe40004800000 */
[----:B------:R-:W-:Y:S01]  /*c280*/  IADD3 R69, P1, P5, R69, R64, -R73 ;  /* 0x0000004045457210 */ /* 0x000fe20007d3e849 */
[----:B------:R-:W-:Y:S01]  /*c290*/  IMAD.WIDE.U32.X R62, R13, R13, R62, P4 ;  /* 0x0000000d0d3e7225 */ /* 0x000fe200020e043e */
[----:B------:R-:W-:Y:S02]  /*c2a0*/  SEL R5, RZ, 0x1, !P3 ;  /* 0x00000001ff057807 */ /* 0x000fe40005800000 */
[----:B------:R-:W-:Y:S01]  /*c2b0*/  IADD3.X R103, R103, R65, ~R83, P1, P5 ;  /* 0x0000004167677210 */ /* 0x000fe20000feac53 */
[----:B------:R-:W-:Y:S01]  /*c2c0*/  IMAD.WIDE.U32 R64, P5, R80, R89, R66 ;  /* 0x0000005950407225 */ /* 0x000fe200078a0042 */
[----:B------:R-:W-:-:S02]  /*c2d0*/  SEL R73, RZ, 0xffffffff, !P3 ;  /* 0xffffffffff497807 */ /* 0x000fc40005800000 */
[----:B------:R-:W-:Y:S01]  /*c2e0*/  IADD3 R68, P1, P3, R5, R70, -R77 ;  /* 0x0000004605447210 */ /* 0x000fe20007b3e84d */
[----:B------:R-:W-:Y:S01]  /*c2f0*/  IMAD.WIDE.U32 R4, R80, R80, RZ ;  /* 0x0000005050047225 */ /* 0x000fe200078e00ff */
[----:B------:R-:W-:Y:S02]  /*c300*/  ISETP.LT.U32.AND P2, PT, R75, R52, PT ;  /* 0x000000344b00720c */ /* 0x000fe40003f41070 */
[----:B------:R-:W-:Y:S01]  /*c310*/  ISETP.LT.U32.AND.EX P0, PT, R72, R55, PT, P0 ;  /* 0x000000374800720c */ /* 0x000fe20003f01100 */
[----:B------:R-:W-:Y:S01]  /*c320*/  IMAD.WIDE.U32 R66, R87, R60, RZ ;  /* 0x0000003c57427225 */ /* 0x000fe200078e00ff */
[----:B------:R-:W-:Y:S02]  /*c330*/  IADD3.X R73, R73, R71, ~R81, P1, P3 ;  /* 0x0000004749497210 */ /* 0x000fe40000fe6c51 */
[----:B------:R-:W-:Y:S01]  /*c340*/  IADD3 R55, P1, RZ, R4, RZ ;  /* 0x00000004ff377210 */ /* 0x000fe20007f3e0ff */
[----:B------:R-:W-:Y:S01]  /*c350*/  IMAD.MOV.U32 R52, RZ, RZ, R57 ;  /* 0x000000ffff347224 */ /* 0x000fe200078e0039 */
[----:B------:R-:W-:Y:S01]  /*c360*/  IADD3 R71, P3, R5, R64, RZ ;  /* 0x0000004005477210 */ /* 0x000fe20007f7e0ff */
[----:B------:R-:W-:Y:S01]  /*c370*/  IMAD.X R57, RZ, RZ, RZ, P5 ;  /* 0x000000ffff397224 */ /* 0x000fe200028e06ff */
[----:B------:R-:W-:Y:S01]  /*c380*/  SEL R81, RZ, 0x1, !P0 ;  /* 0x00000001ff517807 */ /* 0x000fe20004000000 */
[----:B------:R-:W-:Y:S01]  /*c390*/  IMAD.MOV.U32 R56, RZ, RZ, R65 ;  /* 0x000000ffff387224 */ /* 0x000fe200078e0041 */
[----:B------:R-:W-:Y:S01]  /*c3a0*/  ISETP.LT.U32.AND.EX P2, PT, R79, R22, PT, P2 ;  /* 0x000000164f00720c */ /* 0x000fe20003f41120 */
[----:B------:R-:W-:Y:S01]  /*c3b0*/  IMAD.WIDE.U32 R64, P5, R60, R87, R66 ;  /* 0x000000573c407225 */ /* 0x000fe200078a0042 */
[----:B------:R-:W-:-:S02]  /*c3c0*/  ISETP.LT.U32.AND P0, PT, R55, R4, PT ;  /* 0x000000043700720c */ /* 0x000fc40003f01070 */
[----:B------:R-:W-:Y:S01]  /*c3d0*/  SEL R70, RZ, 0x1, !P2 ;  /* 0x00000001ff467807 */ /* 0x000fe20005000000 */
[----:B------:R-:W-:Y:S01]  /*c3e0*/  IMAD.WIDE.U32 R66, R60, R60, RZ ;  /* 0x0000003c3c427225 */ /* 0x000fe200078e00ff */
[----:B------:R-:W-:Y:S02]  /*c3f0*/  SHF.R.U32.HI R27, RZ, 0x8, R31 ;  /* 0x00000008ff1b7819 */ /* 0x000fe4000001161f */
[----:B------:R-:W-:Y:S01]  /*c400*/  LOP3.LUT R26, R31, 0xff, RZ, 0xc0, !PT ;  /* 0x000000ff1f1a7812 */ /* 0x000fe200078ec0ff */
[----:B------:R-:W-:Y:S01]  /*c410*/  IMAD.X R58, R71, 0x1, R4, P1 ;  /* 0x00000001473a7824 */ /* 0x000fe200008e0604 */
[----:B------:R-:W-:Y:S01]  /*c420*/  IADD3 R81, P4, P1, -R81, R45, -R72 ;  /* 0x0000002d51517210 */ /* 0x000fe2000799e948 */
[----:B------:R-:W-:Y:S01]  /*c430*/  IMAD.X R5, RZ, RZ, RZ, P5 ;  /* 0x000000ffff057224 */ /* 0x000fe200028e06ff */
[----:B------:R-:W-:Y:S01]  /*c440*/  IADD3 R22, P2, RZ, R66, RZ ;  /* 0x00000042ff167210 */ /* 0x000fe20007f5e0ff */
[----:B------:R-:W-:Y:S01]  /*c450*/  IMAD.WIDE.U32.X R52, R15, R15, R52, P6 ;  /* 0x0000000f0f347225 */ /* 0x000fe200030e0434 */
[----:B------:R-:W-:-:S02]  /*c460*/  IADD3 R45, P5, R67, R64, RZ ;  /* 0x00000040432d7210 */ /* 0x000fc40007fbe0ff */
[----:B------:R-:W-:Y:S01]  /*c470*/  ISETP.LT.U32.AND.EX P0, PT, R58, R71, PT, P0 ;  /* 0x000000473a00720c */ /* 0x000fe20003f01100 */
[----:B------:R-:W-:Y:S01]  /*c480*/  IMAD.MOV.U32 R4, RZ, RZ, R65 ;  /* 0x000000ffff047224 */ /* 0x000fe200078e0041 */
[----:B------:R-:W-:Y:S01]  /*c490*/  IADD3.X R93, R8, -0x1, R72, P4, P1 ;  /* 0xffffffff085d7810 */ /* 0x000fe200027e2448 */
[----:B------:R-:W-:Y:S01]  /*c4a0*/  IMAD.X R67, R45, 0x1, R66, P2 ;  /* 0x000000012d437824 */ /* 0x000fe200010e0642 */
[----:B------:R-:W-:Y:S01]  /*c4b0*/  IADD3 R71, P2, P6, -R70, R75, -R79 ;  /* 0x0000004b46477210 */ /* 0x000fe20007e5e94f */
[----:B------:R-:W-:Y:S01]  /*c4c0*/  IMAD.WIDE.U32.X R56, R89, R89, R56, P3 ;  /* 0x0000005959387225 */ /* 0x000fe200018e0438 */
[----:B------:R-:W-:Y:S02]  /*c4d0*/  ISETP.LT.U32.AND P4, PT, R62, R81, PT ;  /* 0x000000513e00720c */ /* 0x000fe40003f81070 */
[----:B------:R-:W-:Y:S01]  /*c4e0*/  ISETP.LT.U32.AND P1, PT, R22, R66, PT ;  /* 0x000000421600720c */ /* 0x000fe20003f21070 */
[----:B------:R-:W-:Y:S01]  /*c4f0*/  IMAD.WIDE.U32.X R4, R87, R87, R4, P5 ;  /* 0x0000005757047225 */ /* 0x000fe200028e0404 */
[----:B------:R-:W-:-:S02]  /*c500*/  IADD3.X R79, R8, -0x1, R79, P2, P6 ;  /* 0xffffffff084f7810 */ /* 0x000fc400017ec44f */
[----:B------:R-:W-:Y:S02]  /*c510*/  ISETP.LT.U32.AND.EX P4, PT, R63, R93, PT, P4 ;  /* 0x0000005d3f00720c */ /* 0x000fe40003f81140 */
[----:B------:R-:W-:Y:S02]  /*c520*/  ISETP.LT.U32.AND P6, PT, R52, R71, PT ;  /* 0x000000473400720c */ /* 0x000fe40003fc1070 */
[----:B------:R-:W-:Y:S02]  /*c530*/  ISETP.LT.U32.AND.EX P1, PT, R67, R45, PT, P1 ;  /* 0x0000002d4300720c */ /* 0x000fe40003f21110 */
[----:B------:R-:W-:Y:S02]  /*c540*/  SEL R45, RZ, 0x1, !P0 ;  /* 0x00000001ff2d7807 */ /* 0x000fe40004000000 */
[----:B------:R-:W-:Y:S02]  /*c550*/  SEL R77, RZ, 0x1, !P4 ;  /* 0x00000001ff4d7807 */ /* 0x000fe40006000000 */
[----:B------:R-:W-:-:S02]  /*c560*/  ISETP.LT.U32.AND.EX P0, PT, R53, R79, PT, P6 ;  /* 0x0000004f3500720c */ /* 0x000fc40003f01160 */
[----:B------:R-:W-:Y:S02]  /*c570*/  SEL R83, RZ, 0xffffffff, !P4 ;  /* 0xffffffffff537807 */ /* 0x000fe40006000000 */
[----:B------:R-:W-:Y:S02]  /*c580*/  SEL R65, RZ, 0x1, !P1 ;  /* 0x00000001ff417807 */ /* 0x000fe40004800000 */
[--C-:B------:R-:W-:Y:S02]  /*c590*/  IADD3 R45, P4, P1, -R45, R55, -R58.reuse ;  /* 0x000000372d2d7210 */ /* 0x100fe4000799e93a */
[----:B------:R-:W-:Y:S02]  /*c5a0*/  IADD3 R77, P2, P3, R77, R62, -R81 ;  /* 0x0000003e4d4d7210 */ /* 0x000fe40007b5e851 */
[----:B------:R-:W-:Y:S02]  /*c5b0*/  SEL R55, RZ, 0x1, !P0 ;  /* 0x00000001ff377807 */ /* 0x000fe40004000000 */
[----:B------:R-:W-:-:S02]  /*c5c0*/  IADD3.X R75, R8, -0x1, R58, P4, P1 ;  /* 0xffffffff084b7810 */ /* 0x000fc400027e243a */
[----:B------:R-:W-:Y:S01]  /*c5d0*/  IADD3.X R83, R83, R63, ~R93, P2, P3 ;  /* 0x0000003f53537210 */ /* 0x000fe200017e6c5d */
[----:B------:R-:W-:Y:S01]  /*c5e0*/  IMAD.WIDE.U32 R62, R59, R54, RZ ;  /* 0x000000363b3e7225 */ /* 0x000fe200078e00ff */
[----:B------:R-:W-:Y:S02]  /*c5f0*/  IADD3 R76, P1, P4, R55, R52, -R71 ;  /* 0x00000034374c7210 */ /* 0x000fe40007c3e847 */
[----:B------:R-:W-:Y:S01]  /*c600*/  ISETP.LT.U32.AND P2, PT, R56, R45, PT ;  /* 0x0000002d3800720c */ /* 0x000fe20003f41070 */
[----:B------:R-:W-:Y:S01]  /*c610*/  IMAD.WIDE.U32 R70, R61, R88, RZ ;  /* 0x000000583d467225 */ /* 0x000fe200078e00ff */
[----:B------:R-:W-:Y:S02]  /*c620*/  IADD3 R65, P3, P6, -R65, R22, -R67 ;  /* 0x0000001641417210 */ /* 0x000fe40007e7e943 */
[----:B------:R-:W-:Y:S02]  /*c630*/  SEL R97, RZ, 0xffffffff, !P0 ;  /* 0xffffffffff617807 */ /* 0x000fe40004000000 */
[----:B------:R-:W-:-:S02]  /*c640*/  ISETP.LT.U32.AND.EX P2, PT, R57, R75, PT, P2 ;  /* 0x0000004b3900720c */ /* 0x000fc40003f41120 */
[----:B------:R-:W-:Y:S01]  /*c650*/  IADD3.X R97, R97, R53, ~R79, P1, P4 ;  /* 0x0000003561617210 */ /* 0x000fe20000fe8c4f */
[----:B------:R-:W-:Y:S01]  /*c660*/  IMAD.WIDE.U32 R52, R88, R88, RZ ;  /* 0x0000005858347225 */ /* 0x000fe200078e00ff */
[----:B------:R-:W-:Y:S02]  /*c670*/  IADD3.X R67, R8, -0x1, R67, P3, P6 ;  /* 0xffffffff08437810 */ /* 0x000fe40001fec443 */
[----:B------:R-:W-:Y:S01]  /*c680*/  ISETP.LT.U32.AND P0, PT, R4, R65, PT ;  /* 0x000000410400720c */ /* 0x000fe20003f01070 */
[----:B------:R-:W-:Y:S01]  /*c690*/  IMAD.WIDE.U32 R70, P1, R88, R61, R70 ;  /* 0x0000003d58467225 */ /* 0x000fe20007820046 */
[----:B------:R-:W-:Y:S02]  /*c6a0*/  SEL R81, RZ, 0x1, !P2 ;  /* 0x00000001ff517807 */ /* 0x000fe40005000000 */
[----:B------:R-:W-:Y:S02]  /*c6b0*/  ISETP.LT.U32.AND.EX P0, PT, R5, R67, PT, P0 ;  /* 0x000000430500720c */ /* 0x000fe40003f01100 */
[----:B------:R-:W-:-:S02]  /*c6c0*/  IADD3 R22, P6, RZ, R52, RZ ;  /* 0x00000034ff167210 */ /* 0x000fc40007fde0ff */
[----:B------:R-:W-:Y:S02]  /*c6d0*/  IADD3 R55, P5, R53, R70, RZ ;  /* 0x0000004635377210 */ /* 0x000fe40007fbe0ff */
[----:B------:R-:W-:Y:S01]  /*c6e0*/  IADD3 R81, P3, P4, R81, R56, -R45 ;  /* 0x0000003851517210 */ /* 0x000fe20007c7e82d */
[----:B------:R-:W-:Y:S01]  /*c6f0*/  IMAD.MOV.U32 R56, RZ, RZ, R71 ;  /* 0x000000ffff387224 */ /* 0x000fe200078e0047 */
[----:B------:R-:W-:Y:S01]  /*c700*/  SEL R93, RZ, 0xffffffff, !P2 ;  /* 0xffffffffff5d7807 */ /* 0x000fe20005000000 */
[----:B------:R-:W-:Y:S01]  /*c710*/  IMAD.X R45, R55, 0x1, R52, P6 ;  /* 0x00000001372d7824 */ /* 0x000fe200030e0634 */
[----:B------:R-:W-:Y:S02]  /*c720*/  SEL R53, RZ, 0x1, !P0 ;  /* 0x00000001ff357807 */ /* 0x000fe40004000000 */
[----:B------:R-:W-:Y:S01]  /*c730*/  IADD3.X R93, R93, R57, ~R75, P3, P4 ;  /* 0x000000395d5d7210 */ /* 0x000fe20001fe8c4b */
[----:B------:R-:W-:Y:S01]  /*c740*/  IMAD.WIDE.U32 R62, P3, R54, R59, R62 ;  /* 0x0000003b363e7225 */ /* 0x000fe2000786003e */
[----:B------:R-:W-:-:S02]  /*c750*/  ISETP.LT.U32.AND P2, PT, R22, R52, PT ;  /* 0x000000341600720c */ /* 0x000fc40003f41070 */
[----:B------:R-:W-:Y:S01]  /*c760*/  IADD3 R72, P4, P6, R53, R4, -R65 ;  /* 0x0000000435487210 */ /* 0x000fe20007e9e841 */
[----:B------:R-:W-:Y:S01]  /*c770*/  IMAD.WIDE.U32 R52, R54, R54, RZ ;  /* 0x0000003636347225 */ /* 0x000fe200078e00ff */
[----:B------:R-:W-:Y:S02]  /*c780*/  SEL R95, RZ, 0xffffffff, !P0 ;  /* 0xffffffffff5f7807 */ /* 0x000fe40004000000 */
[----:B------:R-:W-:Y:S01]  /*c790*/  ISETP.LT.U32.AND.EX P2, PT, R45, R55, PT, P2 ;  /* 0x000000372d00720c */ /* 0x000fe20003f41120 */
[----:B------:R-:W-:Y:S01]  /*c7a0*/  IMAD.WIDE.U32 R64, R11, R20, RZ ;  /* 0x000000140b407225 */ /* 0x000fe200078e00ff */
[----:B------:R-:W-:Y:S02]  /*c7b0*/  IADD3.X R95, R95, R5, ~R67, P4, P6 ;  /* 0x000000055f5f7210 */ /* 0x000fe400027ecc43 */
[----:B------:R-:W-:Y:S01]  /*c7c0*/  IADD3 R74, P6, RZ, R52, RZ ;  /* 0x00000034ff4a7210 */ /* 0x000fe20007fde0ff */
[----:B------:R-:W-:Y:S01]  /*c7d0*/  IMAD.X R57, RZ, RZ, RZ, P1 ;  /* 0x000000ffff397224 */ /* 0x000fe200008e06ff */
[----:B------:R-:W-:Y:S01]  /*c7e0*/  IADD3 R78, P4, R53, R62, RZ ;  /* 0x0000003e354e7210 */ /* 0x000fe20007f9e0ff */
[----:B------:R-:W-:Y:S01]  /*c7f0*/  IMAD.WIDE.U32 R4, R20, R20, RZ ;  /* 0x0000001414047225 */ /* 0x000fe200078e00ff */
[----:B------:R-:W-:-:S02]  /*c800*/  ISETP.LT.U32.AND P0, PT, R74, R52, PT ;  /* 0x000000344a00720c */ /* 0x000fc40003f01070 */
[----:B------:R-:W-:Y:S01]  /*c810*/  SEL R71, RZ, 0x1, !P2 ;  /* 0x00000001ff477807 */ /* 0x000fe20005000000 */
[----:B------:R-:W-:Y:S01]  /*c820*/  IMAD.WIDE.U32 R64, P1, R20, R11, R64 ;  /* 0x0000000b14407225 */ /* 0x000fe20007820040 */
[--C-:B------:R-:W-:Y:S02]  /*c830*/  SHF.R.U32.HI R21, RZ, 0x18, R31.reuse ;  /* 0x00000018ff157819 */ /* 0x100fe4000001161f */
[----:B------:R-:W-:Y:S01]  /*c840*/  SHF.R.U32.HI R31, RZ, 0x10, R31 ;  /* 0x00000010ff1f7819 */ /* 0x000fe2000001161f */
[----:B------:R-:W-:Y:S01]  /*c850*/  IMAD.X R107, R78, 0x1, R52, P6 ;  /* 0x000000014e6b7824 */ /* 0x000fe200030e0634 */
[----:B------:R-:W-:Y:S01]  /*c860*/  IADD3 R58, P6, RZ, R4, RZ ;  /* 0x00000004ff3a7210 */ /* 0x000fe20007fde0ff */
[----:B------:R-:W-:Y:S01]  /*c870*/  IMAD.X R67, RZ, RZ, RZ, P3 ;  /* 0x000000ffff437224 */ /* 0x000fe200018e06ff */
[----:B------:R-:W-:Y:S01]  /*c880*/  IADD3 R70, P3, R5, R64, RZ ;  /* 0x0000004005467210 */ /* 0x000fe20007f7e0ff */
[----:B------:R-:W-:Y:S01]  /*c890*/  IMAD.WIDE.U32 R52, R10, R9, RZ ;  /* 0x000000090a347225 */ /* 0x000fe200078e00ff */
[----:B------:R-:W1:Y:S03]  /*c8a0*/  LDC.U8 R21, c[0x3][R21] ;  /* 0x00c0000015157b82 */ /* 0x000e660000000000 */
[----:B------:R-:W-:-:S02]  /*c8b0*/  IMAD.X R75, R70, 0x1, R4, P6 ;  /* 0x00000001464b7824 */ /* 0x000fc400030e0604 */
[----:B------:R-:W-:Y:S02]  /*c8c0*/  IMAD.MOV.U32 R66, RZ, RZ, R63 ;  /* 0x000000ffff427224 */ /* 0x000fe400078e003f */
[----:B------:R-:W-:-:S04]  /*c8d0*/  IMAD.WIDE.U32 R52, P6, R9, R10, R52 ;  /* 0x0000000a09347225 */ /* 0x000fc800078c0034 */
[----:B------:R-:W-:-:S04]  /*c8e0*/  IMAD.WIDE.U32 R62, R9, R9, RZ ;  /* 0x00000009093e7225 */ /* 0x000fc800078e00ff */
[----:B------:R-:W-:Y:S01]  /*c8f0*/  IMAD.X R5, RZ, RZ, RZ, P1 ;  /* 0x000000ffff057224 */ /* 0x000fe200008e06ff */
[----:B------:R-:W-:Y:S01]  /*c900*/  ISETP.LT.U32.AND P1, PT, R58, R4, PT ;  /* 0x000000043a00720c */ /* 0x000fe20003f21070 */
[----:B------:R-:W-:Y:S01]  /*c910*/  IMAD.WIDE.U32.X R56, R61, R61, R56, P5 ;  /* 0x0000003d3d387225 */ /* 0x000fe200028e0438 */
[----:B------:R-:W-:Y:S02]  /*c920*/  IADD3 R55, P5, RZ, R62, RZ ;  /* 0x0000003eff377210 */ /* 0x000fe40007fbe0ff */
[----:B------:R-:W-:Y:S01]  /*c930*/  IADD3 R63, P2, R63, R52, RZ ;  /* 0x000000343f3f7210 */ /* 0x000fe20007f5e0ff */
[----:B------:R-:W-:Y:S01]  /*c940*/  IMAD.MOV.U32 R4, RZ, RZ, R65 ;  /* 0x000000ffff047224 */ /* 0x000fe200078e0041 */
[----:B------:R-:W-:Y:S01]  /*c950*/  ISETP.LT.U32.AND.EX P1, PT, R75, R70, PT, P1 ;  /* 0x000000464b00720c */ /* 0x000fe20003f21110 */
[----:B------:R-:W-:Y:S01]  /*c960*/  IMAD.X R65, RZ, RZ, RZ, P6 ;  /* 0x000000ffff417224 */ /* 0x000fe200030e06ff */
[----:B------:R-:W-:Y:S01]  /*c970*/  ISETP.LT.U32.AND.EX P6, PT, R107, R78, PT, P0 ;  /* 0x0000004e6b00720c */ /* 0x000fe20003fc1100 */
[----:B------:R-:W-:Y:S01]  /*c980*/  IMAD.MOV.U32 R64, RZ, RZ, R53 ;  /* 0x000000ffff407224 */ /* 0x000fe200078e0035 */
[----:B------:R-:W-:Y:S01]  /*c990*/  ISETP.LT.U32.AND P0, PT, R55, R62, PT ;  /* 0x0000003e3700720c */ /* 0x000fe20003f01070 */
[----:B------:R-:W-:Y:S01]  /*c9a0*/  IMAD.X R62, R63, 0x1, R62, P5 ;  /* 0x000000013f3e7824 */ /* 0x000fe200028e063e */
[----:B------:R-:W-:Y:S01]  /*c9b0*/  SEL R99, RZ, 0x1, !P6 ;  /* 0x00000001ff637807 */ /* 0x000fe20007000000 */
[----:B------:R-:W-:Y:S01]  /*c9c0*/  IMAD.WIDE.U32.X R52, R59, R59, R66, P4 ;  /* 0x0000003b3b347225 */ /* 0x000fe200020e0442 */
[----:B------:R-:W-:-:S02]  /*c9d0*/  IADD3 R71, P5, P4, -R71, R22, -R45 ;  /* 0x0000001647477210 */ /* 0x000fc40007cbe92d */
[----:B------:R-:W-:Y:S01]  /*c9e0*/  ISETP.LT.U32.AND.EX P0, PT, R62, R63, PT, P0 ;  /* 0x0000003f3e00720c */ /* 0x000fe20003f01100 */
[----:B------:R-:W-:Y:S01]  /*c9f0*/  IMAD.WIDE.U32.X R4, R11, R11, R4, P3 ;  /* 0x0000000b0b047225 */ /* 0x000fe200018e0404 */
[----:B------:R-:W-:Y:S02]  /*ca00*/  IADD3.X R109, R8, -0x1, R45, P5, P4 ;  /* 0xffffffff086d7810 */ /* 0x000fe40002fe842d */
[----:B------:R-:W-:Y:S01]  /*ca10*/  SEL R63, RZ, 0x1, !P1 ;  /* 0x00000001ff3f7807 */ /* 0x000fe20004800000 */
[----:B------:R-:W-:Y:S01]  /*ca20*/  IMAD.WIDE.U32.X R64, R10, R10, R64, P2 ;  /* 0x0000000a0a407225 */ /* 0x000fe200010e0440 */
[----:B------:R-:W-:Y:S02]  /*ca30*/  ISETP.LT.U32.AND P4, PT, R56, R71, PT ;  /* 0x000000473800720c */ /* 0x000fe40003f81070 */
[----:B------:R-:W-:Y:S02]  /*ca40*/  SEL R67, RZ, 0x1, !P0 ;  /* 0x00000001ff437807 */ /* 0x000fe40004000000 */
[----:B------:R-:W-:-:S02]  /*ca50*/  IADD3 R63, P3, P0, -R63, R58, -R75 ;  /* 0x0000003a3f3f7210 */ /* 0x000fc4000787e94b */
[----:B------:R-:W-:Y:S02]  /*ca60*/  ISETP.LT.U32.AND.EX P4, PT, R57, R109, PT, P4 ;  /* 0x0000006d3900720c */ /* 0x000fe40003f81140 */
[----:B------:R-:W-:Y:S02]  /*ca70*/  IADD3 R99, P6, P1, -R99, R74, -R107 ;  /* 0x0000004a63637210 */ /* 0x000fe400079de96b */
[----:B------:R-:W-:Y:S01]  /*ca80*/  SEL R79, RZ, 0x1, !P4 ;  /* 0x00000001ff4f7807 */ /* 0x000fe20006000000 */
[----:B-1----:R-:W-:Y:S01]  /*ca90*/  IMAD.SHL.U32 R21, R21, 0x1000000, RZ ;  /* 0x0100000015157824 */ /* 0x002fe200078e00ff */
[C---:B------:R-:W-:Y:S02]  /*caa0*/  IADD3.X R75, R8.reuse, -0x1, R75, P3, P0 ;  /* 0xffffffff084b7810 */ /* 0x040fe40001fe044b */
[----:B------:R-:W-:Y:S02]  /*cab0*/  IADD3 R67, P2, P5, -R67, R55, -R62 ;  /* 0x0000003743437210 */ /* 0x000fe40007d5e93e */
[----:B------:R-:W-:-:S02]  /*cac0*/  IADD3.X R107, R8, -0x1, R107, P6, P1 ;  /* 0xffffffff086b7810 */ /* 0x000fc400037e246b */
[----:B------:R-:W-:Y:S02]  /*cad0*/  ISETP.LT.U32.AND P0, PT, R4, R63, PT ;  /* 0x0000003f0400720c */ /* 0x000fe40003f01070 */
[----:B------:R-:W-:Y:S02]  /*cae0*/  ISETP.LT.U32.AND P1, PT, R52, R99, PT ;  /* 0x000000633400720c */ /* 0x000fe40003f21070 */
[----:B------:R-:W-:Y:S02]  /*caf0*/  IADD3 R79, P3, P6, R79, R56, -R71 ;  /* 0x000000384f4f7210 */ /* 0x000fe40007e7e847 */
[----:B------:R-:W-:Y:S02]  /*cb00*/  IADD3.X R71, R8, -0x1, R62, P2, P5 ;  /* 0xffffffff08477810 */ /* 0x000fe400017ea43e */
[----:B------:R-:W-:Y:S02]  /*cb10*/  ISETP.LT.U32.AND.EX P0, PT, R5, R75, PT, P0 ;  /* 0x0000004b0500720c */ /* 0x000fe40003f01100 */
[----:B------:R-:W-:-:S02]  /*cb20*/  ISETP.LT.U32.AND.EX P1, PT, R53, R107, PT, P1 ;  /* 0x0000006b3500720c */ /* 0x000fc40003f21110 */
[----:B------:R-:W-:Y:S02]  /*cb30*/  ISETP.LT.U32.AND P2, PT, R64, R67, PT ;  /* 0x000000434000720c */ /* 0x000fe40003f41070 */
[----:B------:R-:W-:Y:S02]  /*cb40*/  SEL R101, RZ, 0xffffffff, !P4 ;  /* 0xffffffffff657807 */ /* 0x000fe40006000000 */
[----:B------:R-:W-:Y:S02]  /*cb50*/  SEL R45, RZ, 0x1, !P0 ;  /* 0x00000001ff2d7807 */ /* 0x000fe40004000000 */
[----:B------:R-:W-:Y:S02]  /*cb60*/  SEL R55, RZ, 0x1, !P1 ;  /* 0x00000001ff377807 */ /* 0x000fe40004800000 */
[----:B------:R-:W-:Y:S02]  /*cb70*/  ISETP.LT.U32.AND.EX P2, PT, R65, R71, PT, P2 ;  /* 0x000000474100720c */ /* 0x000fe40003f41120 */
[----:B------:R-:W-:Y:S01]  /*cb80*/  IADD3.X R101, R101, R57, ~R109, P3, P6 ;  /* 0x0000003965657210 */ /* 0x000fe20001fecc6d */
[----:B------:R-:W-:Y:S01]  /*cb90*/  IMAD.WIDE.U32 R56, R105, R24, RZ ;  /* 0x0000001869387225 */ /* 0x000fe200078e00ff */
[----:B------:R-:W-:-:S02]  /*cba0*/  IADD3 R58, P6, P3, R45, R4, -R63 ;  /* 0x000000042d3a7210 */ /* 0x000fc40007bde83f */
[----:B------:R-:W-:Y:S01]  /*cbb0*/  IADD3 R55, P5, P4, R55, R52, -R99 ;  /* 0x0000003437377210 */ /* 0x000fe20007cbe863 */
[----:B------:R-:W-:Y:S01]  /*cbc0*/  IMAD.WIDE.U32 R62, R105, R49, RZ ;  /* 0x00000031693e7225 */ /* 0x000fe200078e00ff */
[----:B------:R-:W-:Y:S02]  /*cbd0*/  SEL R45, RZ, 0x1, !P2 ;  /* 0x00000001ff2d7807 */ /* 0x000fe40005000000 */
[----:B------:R-:W-:Y:S02]  /*cbe0*/  SEL R99, RZ, 0xffffffff, !P1 ;  /* 0xffffffffff637807 */ /* 0x000fe40004800000 */
[----:B------:R-:W-:Y:S02]  /*cbf0*/  SEL R4, RZ, 0xffffffff, !P0 ;  /* 0xffffffffff047807 */ /* 0x000fe40004000000 */
[----:B------:R-:W-:Y:S02]  /*cc00*/  IADD3 R22, P0, P1, R45, R64, -R67 ;  /* 0x000000402d167210 */ /* 0x000fe4000791e843 */
[----:B------:R-:W-:Y:S01]  /*cc10*/  IADD3.X R99, R99, R53, ~R107, P5, P4 ;  /* 0x0000003563637210 */ /* 0x000fe20002fe8c6b */
[----:B------:R-:W-:Y:S01]  /*cc20*/  IMAD.WIDE.U32 R52, R49, R24, RZ ;  /* 0x0000001831347225 */ /* 0x000fe200078e00ff */
[----:B------:R-:W-:-:S02]  /*cc30*/  SEL R64, RZ, 0xffffffff, !P2 ;  /* 0xffffffffff407807 */ /* 0x000fc40005000000 */
[----:B------:R-:W-:Y:S01]  /*cc40*/  IADD3.X R45, R4, R5, ~R75, P6, P3 ;  /* 0x00000005042d7210 */ /* 0x000fe200037e6c4b */
[----:B------:R-:W-:-:S04]  /*cc50*/  IMAD.WIDE.U32 R56, P2, R25, R49, R56 ;  /* 0x0000003119387225 */ /* 0x000fc80007840038 */
[----:B------:R-:W-:-:S04]  /*cc60*/  IMAD.WIDE.U32 R62, P4, R49, R105, R62 ;  /* 0x00000069313e7225 */ /* 0x000fc8000788003e */
[----:B------:R-:W-:Y:S01]  /*cc70*/  IMAD.WIDE.U32 R4, R49, R49, RZ ;  /* 0x0000003131047225 */ /* 0x000fe200078e00ff */
[----:B------:R-:W-:Y:S02]  /*cc80*/  IADD3.X R49, R64, R65, ~R71, P0, P1 ;  /* 0x0000004140317210 */ /* 0x000fe400007e2c47 */
[----:B------:R-:W-:Y:S01]  /*cc90*/  IADD3 R111, P0, RZ, R52, RZ ;  /* 0x00000034ff6f7210 */ /* 0x000fe20007f1e0ff */
[----:B------:R-:W-:Y:S01]  /*cca0*/  IMAD.X R71, RZ, RZ, RZ, P2 ;  /* 0x000000ffff477224 */ /* 0x000fe200010e06ff */
[----:B------:R-:W-:Y:S01]  /*ccb0*/  IADD3 R113, P2, R53, R56, RZ ;  /* 0x0000003835717210 */ /* 0x000fe20007f5e0ff */
[----:B------:R-:W-:Y:S01]  /*ccc0*/  IMAD.X R67, RZ, RZ, RZ, P4 ;  /* 0x000000ffff437224 */ /* 0x000fe200020e06ff */
[----:B------:R-:W-:Y:S01]  /*ccd0*/  IADD3 R115, P1, R5, R62, RZ ;  /* 0x0000003e05737210 */ /* 0x000fe20007f3e0ff */
[----:B------:R-:W-:Y:S01]  /*cce0*/  IMAD.MOV.U32 R70, RZ, RZ, R57 ;  /* 0x000000ffff467224 */ /* 0x000fe200078e0039 */
[----:B------:R-:W-:Y:S01]  /*ccf0*/  IADD3 R109, P4, RZ, R4, RZ ;  /* 0x00000004ff6d7210 */ /* 0x000fe20007f9e0ff */
[----:B------:R-:W-:Y:S01]  /*cd00*/  IMAD.WIDE.U32 R56, R85, R40, RZ ;  /* 0x0000002855387225 */ /* 0x000fe200078e00ff */
[----:B------:R-:W-:-:S03]  /*cd10*/  ISETP.LT.U32.AND P3, PT, R111, R52, PT ;  /* 0x000000346f00720c */ /* 0x000fc60003f61070 */
[----:B------:R-:W-:Y:S02]  /*cd20*/  IMAD.MOV.U32 R66, RZ, RZ, R63 ;  /* 0x000000ffff427224 */ /* 0x000fe400078e003f */
[----:B------:R-:W-:-:S04]  /*cd30*/  IMAD.WIDE.U32 R62, R85, R50, RZ ;  /* 0x00000032553e7225 */ /* 0x000fc800078e00ff */
[----:B------:R-:W-:Y:S01]  /*cd40*/  IMAD.X R78, R113, 0x1, R52, P0 ;  /* 0x00000001714e7824 */ /* 0x000fe200000e0634 */
[----:B------:R-:W-:Y:S01]  /*cd50*/  ISETP.LT.U32.AND P0, PT, R109, R4, PT ;  /* 0x000000046d00720c */ /* 0x000fe20003f01070 */
[----:B------:R-:W-:Y:S02]  /*cd60*/  IMAD.X R82, R115, 0x1, R4, P4 ;  /* 0x0000000173527824 */ /* 0x000fe400020e0604 */
[----:B------:R-:W-:Y:S01]  /*cd70*/  IMAD.WIDE.U32 R56, P5, R91, R50, R56 ;  /* 0x000000325b387225 */ /* 0x000fe200078a0038 */
[----:B------:R-:W-:Y:S02]  /*cd80*/  ISETP.LT.U32.AND.EX P3, PT, R78, R113, PT, P3 ;  /* 0x000000714e00720c */ /* 0x000fe40003f61130 */
[----:B------:R-:W-:Y:S01]  /*cd90*/  ISETP.LT.U32.AND.EX P0, PT, R82, R115, PT, P0 ;  /* 0x000000735200720c */ /* 0x000fe20003f01100 */
[----:B------:R-:W-:Y:S01]  /*cda0*/  IMAD.WIDE.U32 R4, R50, R40, RZ ;  /* 0x0000002832047225 */ /* 0x000fe200078e00ff */
[----:B------:R-:W-:-:S03]  /*cdb0*/  SEL R113, RZ, 0x1, !P3 ;  /* 0x00000001ff717807 */ /* 0x000fc60005800000 */
[----:B------:R-:W-:-:S04]  /*cdc0*/  IMAD.WIDE.U32 R62, P6, R50, R85, R62 ;  /* 0x00000055323e7225 */ /* 0x000fc800078c003e */
[----:B------:R-:W-:-:S04]  /*cdd0*/  IMAD.WIDE.U32 R52, R50, R50, RZ ;  /* 0x0000003232347225 */ /* 0x000fc800078e00ff */
[----:B------:R-:W-:Y:S01]  /*cde0*/  IMAD.X R65, RZ, RZ, RZ, P5 ;  /* 0x000000ffff417224 */ /* 0x000fe200028e06ff */
[----:B------:R-:W-:Y:S01]  /*cdf0*/  IADD3 R50, P5, R5, R56, RZ ;  /* 0x0000003805327210 */ /* 0x000fe20007fbe0ff */
[-C--:B------:R-:W-:Y:S01]  /*ce00*/  IMAD.WIDE.U32.X R24, R25, R105.reuse, R70, P2 ;  /* 0x0000006919187225 */ /* 0x080fe200010e0446 */
[----:B------:R-:W-:Y:S02]  /*ce10*/  IADD3 R40, P2, RZ, R4, RZ ;  /* 0x00000004ff287210 */ /* 0x000fe40007f5e0ff */
[----:B------:R-:W-:Y:S01]  /*ce20*/  IADD3 R107, P4, R53, R62, RZ ;  /* 0x0000003e356b7210 */ /* 0x000fe20007f9e0ff */
[----:B------:R-:W-:Y:S02]  /*ce30*/  IMAD.MOV.U32 R74, RZ, RZ, R63 ;  /* 0x000000ffff4a7224 */ /* 0x000fe400078e003f */
[----:B------:R-:W-:Y:S01]  /*ce40*/  IMAD.WIDE.U32.X R66, R105, R105, R66, P1 ;  /* 0x0000006969427225 */ /* 0x000fe200008e0442 */
[----:B------:R-:W-:-:S03]  /*ce50*/  ISETP.LT.U32.AND P1, PT, R40, R4, PT ;  /* 0x000000042800720c */ /* 0x000fc60003f21070 */
[----:B------:R-:W-:Y:S01]  /*ce60*/  IMAD.X R75, RZ, RZ, RZ, P6 ;  /* 0x000000ffff4b7224 */ /* 0x000fe200030e06ff */
[-C--:B------:R-:W-:Y:S01]  /*ce70*/  IADD3 R105, P6, RZ, R52.reuse, RZ ;  /* 0x00000034ff697210 */ /* 0x080fe20007fde0ff */
[----:B------:R-:W-:Y:S02]  /*ce80*/  IMAD.X R63, R50, 0x1, R4, P2 ;  /* 0x00000001323f7824 */ /* 0x000fe400010e0604 */
[----:B------:R-:W-:Y:S01]  /*ce90*/  IMAD.WIDE.U32 R4, R103, R69, RZ ;  /* 0x0000004567047225 */ /* 0x000fe200078e00ff */
[----:B------:R-:W-:Y:S02]  /*cea0*/  ISETP.LT.U32.AND P2, PT, R105, R52, PT ;  /* 0x000000346900720c */ /* 0x000fe40003f41070 */
[----:B------:R-:W-:Y:S01]  /*ceb0*/  ISETP.LT.U32.AND.EX P1, PT, R63, R50, PT, P1 ;  /* 0x000000323f00720c */ /* 0x000fe20003f21110 */
[----:B------:R-:W-:Y:S02]  /*cec0*/  IMAD.MOV.U32 R64, RZ, RZ, R57 ;  /* 0x000000ffff407224 */ /* 0x000fe400078e0039 */
[----:B------:R-:W-:-:S02]  /*ced0*/  IMAD.X R70, R107, 0x1, R52, P6 ;  /* 0x000000016b467824 */ /* 0x000fc400030e0634 */
[----:B------:R-:W-:Y:S01]  /*cee0*/  IMAD.WIDE.U32 R52, P3, R69, R103, R4 ;  /* 0x0000006745347225 */ /* 0x000fe20007860004 */
[----:B------:R-:W-:Y:S02]  /*cef0*/  SEL R4, RZ, 0x1, !P0 ;  /* 0x00000001ff047807 */ /* 0x000fe40004000000 */
[----:B------:R-:W-:Y:S01]  /*cf00*/  ISETP.LT.U32.AND.EX P2, PT, R70, R107, PT, P2 ;  /* 0x0000006b4600720c */ /* 0x000fe20003f41120 */
[----:B------:R-:W-:Y:S01]  /*cf10*/  IMAD.WIDE.U32.X R64, R91, R85, R64, P5 ;  /* 0x000000555b407225 */ /* 0x000fe200028e0440 */
[----:B------:R-:W-:Y:S02]  /*cf20*/  IADD3 R113, P0, P5, -R113, R111, -R78 ;  /* 0x0000006f71717210 */ /* 0x000fe40007d1e94e */
[----:B------:R-:W-:Y:S01]  /*cf30*/  SEL R91, RZ, 0x1, !P1 ;  /* 0x00000001ff5b7807 */ /* 0x000fe20004800000 */
[----:B------:R-:W-:Y:S01]  /*cf40*/  IMAD.WIDE.U32.X R74, R85, R85, R74, P4 ;  /* 0x00000055554a7225 */ /* 0x000fe200020e044a */
[----:B------:R-:W-:Y:S02]  /*cf50*/  IADD3.X R115, R8, -0x1, R78, P0, P5 ;  /* 0xffffffff08737810 */ /* 0x000fe400007ea44e */
[----:B------:R-:W-:Y:S01]  /*cf60*/  IADD3 R109, P5, P6, -R4, R109, -R82 ;  /* 0x0000006d046d7210 */ /* 0x000fe20007ebe952 */
[----:B------:R-:W-:Y:S01]  /*cf70*/  IMAD.WIDE.U32 R56, R69, R69, RZ ;  /* 0x0000004545387225 */ /* 0x000fe200078e00ff */
[----:B------:R-:W-:-:S02]  /*cf80*/  ISETP.LT.U32.AND P0, PT, R24, R113, PT ;  /* 0x000000711800720c */ /* 0x000fc40003f01070 */
[----:B------:R-:W-:Y:S01]  /*cf90*/  IADD3.X R111, R8, -0x1, R82, P5, P6 ;  /* 0xffffffff086f7810 */ /* 0x000fe20002fec452 */
[----:B------:R-:W-:Y:S01]  /*cfa0*/  IMAD.MOV.U32 R4, RZ, RZ, R53 ;  /* 0x000000ffff047224 */ /* 0x000fe200078e0035 */
[----:B------:R-:W-:Y:S01]  /*cfb0*/  ISETP.LT.U32.AND.EX P0, PT, R25, R115, PT, P0 ;  /* 0x000000731900720c */ /* 0x000fe20003f01100 */
[----:B------:R-:W-:Y:S01]  /*cfc0*/  IMAD.X R5, RZ, RZ, RZ, P3 ;  /* 0x000000ffff057224 */ /* 0x000fe200018e06ff */
[--C-:B------:R-:W-:Y:S02]  /*cfd0*/  IADD3 R91, P1, P5, -R91, R40, -R63.reuse ;  /* 0x000000285b5b7210 */ /* 0x100fe40007d3e93f */
[----:B------:R-:W-:Y:S02]  /*cfe0*/  ISETP.LT.U32.AND P4, PT, R66, R109, PT ;  /* 0x0000006d4200720c */ /* 0x000fe40003f81070 */
[----:B------:R-:W-:Y:S02]  /*cff0*/  SEL R53, RZ, 0x1, !P0 ;  /* 0x00000001ff357807 */ /* 0x000fe40004000000 */
[----:B------:R-:W-:-:S02]  /*d000*/  IADD3.X R85, R8, -0x1, R63, P1, P5 ;  /* 0xffffffff08557810 */ /* 0x000fc40000fea43f */
[----:B------:R-:W-:Y:S02]  /*d010*/  ISETP.LT.U32.AND P6, PT, R64, R91, PT ;  /* 0x0000005b4000720c */ /* 0x000fe40003fc1070 */
[----:B------:R-:W-:Y:S02]  /*d020*/  ISETP.LT.U32.AND.EX P1, PT, R67, R111, PT, P4 ;  /* 0x0000006f4300720c */ /* 0x000fe40003f21140 */
[----:B------:R-:W-:Y:S02]  /*d030*/  IADD3 R71, P3, R57, R52, RZ ;  /* 0x0000003439477210 */ /* 0x000fe40007f7e0ff */
[----:B------:R-:W-:Y:S02]  /*d040*/  SEL R57, RZ, 0xffffffff, !P0 ;  /* 0xffffffffff397807 */ /* 0x000fe40004000000 */
[----:B------:R-:W-:Y:S01]  /*d050*/  IADD3 R50, P4, P5, R53, R24, -R113 ;  /* 0x0000001835327210 */ /* 0x000fe20007d9e871 */
[----:B------:R-:W-:Y:S01]  /*d060*/  IMAD.WIDE.U32 R52, R103, R16, RZ ;  /* 0x0000001067347225 */ /* 0x000fe200078e00ff */
[----:B------:R-:W-:-:S02]  /*d070*/  ISETP.LT.U32.AND.EX P0, PT, R65, R85, PT, P6 ;  /* 0x000000554100720c */ /* 0x000fc40003f01160 */
[----:B------:R-:W-:Y:S01]  /*d080*/  SEL R63, RZ, 0x1, !P1 ;  /* 0x00000001ff3f7807 */ /* 0x000fe20004800000 */
[----:B------:R-:W-:Y:S01]  /*d090*/  IMAD.WIDE.U32.X R4, R103, R103, R4, P3 ;  /* 0x0000006767047225 */ /* 0x000fe200018e0404 */
[----:B------:R-:W-:Y:S02]  /*d0a0*/  IADD3.X R40, R57, R25, ~R115, P4, P5 ;  /* 0x0000001939287210 */ /* 0x000fe400027eac73 */
[----:B------:R-:W-:Y:S01]  /*d0b0*/  SEL R25, RZ, 0x1, !P0 ;  /* 0x00000001ff197807 */ /* 0x000fe20004000000 */
[----:B------:R-:W-:Y:S01]  /*d0c0*/  IMAD.WIDE.U32 R52, P6, R17, R69, R52 ;  /* 0x0000004511347225 */ /* 0x000fe200078c0034 */
[----:B------:R-:W-:Y:S02]  /*d0d0*/  IADD3 R63, P4, P5, R63, R66, -R109 ;  /* 0x000000423f3f7210 */ /* 0x000fe40007d9e86d */
[----:B------:R-:W-:Y:S01]  /*d0e0*/  SEL R66, RZ, 0xffffffff, !P1 ;  /* 0xffffffffff427807 */ /* 0x000fe20004800000 */
[----:B------:R-:W-:Y:S01]  /*d0f0*/  IMAD.MOV.U32 R90, RZ, RZ, R53 ;  /* 0x000000ffff5a7224 */ /* 0x000fe200078e0035 */
[----:B------:R-:W-:-:S02]  /*d100*/  SEL R57, RZ, 0x1, !P2 ;  /* 0x00000001ff397807 */ /* 0x000fc40005000000 */
[----:B------:R-:W-:Y:S01]  /*d110*/  IADD3 R62, P1, P2, R25, R64, -R91 ;  /* 0x00000040193e7210 */ /* 0x000fe20007a3e85b */
[----:B------:R-:W-:Y:S01]  /*d120*/  IMAD.WIDE.U32 R24, R69, R16, RZ ;  /* 0x0000001045187225 */ /* 0x000fe200078e00ff */
[----:B------:R-:W-:Y:S02]  /*d130*/  IADD3.X R69, R66, R67, ~R111, P4, P5 ;  /* 0x0000004342457210 */ /* 0x000fe400027eac6f */
[----:B------:R-:W-:Y:S01]  /*d140*/  SEL R64, RZ, 0xffffffff, !P0 ;  /* 0xffffffffff407807 */ /* 0x000fe20004000000 */
[----:B------:R-:W-:Y:S01]  /*d150*/  IMAD.X R91, RZ, RZ, RZ, P6 ;  /* 0x000000ffff5b7224 */ /* 0x000fe200030e06ff */
[--C-:B------:R-:W-:Y:S02]  /*d160*/  IADD3 R105, P0, P5, -R57, R105, -R70.reuse ;  /* 0x0000006939697210 */ /* 0x100fe40007d1e946 */
[----:B------:R-:W-:Y:S02]  /*d170*/  IADD3.X R64, R64, R65, ~R85, P1, P2 ;  /* 0x0000004140407210 */ /* 0x000fe40000fe4c55 */
[----:B------:R-:W-:-:S02]  /*d180*/  IADD3.X R85, R8, -0x1, R70, P0, P5 ;  /* 0xffffffff08557810 */ /* 0x000fc400007ea446 */
[----:B------:R-:W-:Y:S02]  /*d190*/  ISETP.LT.U32.AND P5, PT, R74, R105, PT ;  /* 0x000000694a00720c */ /* 0x000fe40003fa1070 */
[----:B------:R-:W-:Y:S01]  /*d1a0*/  IADD3 R25, P4, R25, R52, RZ ;  /* 0x0000003419197210 */ /* 0x000fe20007f9e0ff */
[----:B------:R-:W-:Y:S01]  /*d1b0*/  IMAD.WIDE.U32 R52, R73, R68, RZ ;  /* 0x0000004449347225 */ /* 0x000fe200078e00ff */
[----:B------:R-:W-:Y:S02]  /*d1c0*/  IADD3 R66, P1, RZ, R24, RZ ;  /* 0x00000018ff427210 */ /* 0x000fe40007f3e0ff */
[----:B------:R-:W-:Y:S02]  /*d1d0*/  IADD3 R16, P2, RZ, R56, RZ ;  /* 0x00000038ff107210 */ /* 0x000fe40007f5e0ff */
[----:B------:R-:W-:Y:S01]  /*d1e0*/  ISETP.LT.U32.AND.EX P5, PT, R75, R85, PT, P5 ;  /* 0x000000554b00720c */ /* 0x000fe20003fa1150 */
[----:B------:R-:W-:Y:S01]  /*d1f0*/  IMAD.X R117, R25, 0x1, R24, P1 ;  /* 0x0000000119757824 */ /* 0x000fe200008e0618 */
[----:B------:R-:W-:Y:S01]  /*d200*/  ISETP.LT.U32.AND P0, PT, R66, R24, PT ;  /* 0x000000184200720c */ /* 0x000fe20003f01070 */
[----:B------:R-:W-:Y:S01]  /*d210*/  IMAD.X R113, R71, 0x1, R56, P2 ;  /* 0x0000000147717824 */ /* 0x000fe200010e0638 */
[----:B------:R-:W-:Y:S01]  /*d220*/  SEL R67, RZ, 0x1, !P5 ;  /* 0x00000001ff437807 */ /* 0x000fe20006800000 */
[----:B------:R-:W-:Y:S01]  /*d230*/  IMAD.WIDE.U32 R52, P2, R68, R73, R52 ;  /* 0x0000004944347225 */ /* 0x000fe20007840034 */
[----:B------:R-:W-:-:S02]  /*d240*/  ISETP.LT.U32.AND P1, PT, R16, R56, PT ;  /* 0x000000381000720c */ /* 0x000fc40003f21070 */
[----:B------:R-:W-:Y:S01]  /*d250*/  SEL R65, RZ, 0xffffffff, !P5 ;  /* 0xffffffffff417807 */ /* 0x000fe20006800000 */
[----:B------:R-:W-:Y:S01]  /*d260*/  IMAD.WIDE.U32 R56, R73, R18, RZ ;  /* 0x0000001249387225 */ /* 0x000fe200078e00ff */
[----:B------:R-:W-:Y:S02]  /*d270*/  ISETP.LT.U32.AND.EX P0, PT, R117, R25, PT, P0 ;  /* 0x000000197500720c */ /* 0x000fe40003f01100 */
[----:B------:R-:W-:Y:S01]  /*d280*/  IADD3 R67, P5, P6, R67, R74, -R105 ;  /* 0x0000004a43437210 */ /* 0x000fe20007ebe869 */
[-C--:B------:R-:W-:Y:S01]  /*d290*/  IMAD.WIDE.U32 R24, R68, R68.reuse, RZ ;  /* 0x0000004444187225 */ /* 0x080fe200078e00ff */
[----:B------:R-:W-:Y:S02]  /*d2a0*/  ISETP.LT.U32.AND.EX P1, PT, R113, R71, PT, P1 ;  /* 0x000000477100720c */ /* 0x000fe40003f21110 */
[----:B------:R-:W-:Y:S01]  /*d2b0*/  IADD3.X R65, R65, R75, ~R85, P5, P6 ;  /* 0x0000004b41417210 */ /* 0x000fe20002fecc55 */
[----:B------:R-:W-:Y:S01]  /*d2c0*/  IMAD.WIDE.U32 R56, P6, R19, R68, R56 ;  /* 0x0000004413387225 */ /* 0x000fe200078c0038 */
[----:B------:R-:W-:-:S02]  /*d2d0*/  SEL R115, RZ, 0x1, !P0 ;  /* 0x00000001ff737807 */ /* 0x000fc40004000000 */
[----:B------:R-:W-:Y:S01]  /*d2e0*/  SEL R111, RZ, 0x1, !P1 ;  /* 0x00000001ff6f7807 */ /* 0x000fe20004800000 */
[----:B------:R-:W-:Y:S01]  /*d2f0*/  IMAD.X R71, RZ, RZ, RZ, P2 ;  /* 0x000000ffff477224 */ /* 0x000fe200010e06ff */
[----:B------:R-:W-:Y:S01]  /*d300*/  IADD3 R105, P2, R25, R52, RZ ;  /* 0x0000003419697210 */ /* 0x000fe20007f5e0ff */
[----:B------:R-:W-:Y:S01]  /*d310*/  IMAD.MOV.U32 R70, RZ, RZ, R53 ;  /* 0x000000ffff467224 */ /* 0x000fe200078e0035 */
[----:B------:R-:W-:Y:S01]  /*d320*/  IADD3 R115, P0, P5, -R115, R66, -R117 ;  /* 0x0000004273737210 */ /* 0x000fe20007d1e975 */
[----:B------:R-:W-:-:S03]  /*d330*/  IMAD.WIDE.U32 R52, R68, R18, RZ ;  /* 0x0000001244347225 */ /* 0x000fc600078e00ff */
[C---:B------:R-:W-:Y:S01]  /*d340*/  IADD3.X R117, R8.reuse, -0x1, R117, P0, P5 ;  /* 0xffffffff08757810 */ /* 0x040fe200007ea475 */
[----:B------:R-:W-:Y:S01]  /*d350*/  IMAD.X R75, RZ, RZ, RZ, P6 ;  /* 0x000000ffff4b7224 */ /* 0x000fe200030e06ff */
[----:B------:R-:W-:Y:S01]  /*d360*/  IADD3 R111, P1, P6, -R111, R16, -R113 ;  /* 0x000000106f6f7210 */ /* 0x000fe20007e3e971 */
[----:B------:R-:W-:Y:S01]  /*d370*/  IMAD.MOV.U32 R74, RZ, RZ, R57 ;  /* 0x000000ffff4a7224 */ /* 0x000fe200078e0039 */
[----:B------:R-:W-:Y:S01]  /*d380*/  IADD3 R66, P5, R53, R56, RZ ;  /* 0x0000003835427210 */ /* 0x000fe20007fbe0ff */
[----:B------:R-:W-:Y:S01]  /*d390*/  IMAD.WIDE.U32.X R56, R17, R103, R90, P4 ;  /* 0x0000006711387225 */ /* 0x000fe200020e045a */
[----:B------:R-:W-:Y:S02]  /*d3a0*/  IADD3.X R113, R8, -0x1, R113, P1, P6 ;  /* 0xffffffff08717810 */ /* 0x000fe40000fec471 */
[----:B------:R-:W-:Y:S01]  /*d3b0*/  IADD3 R91, P1, RZ, R24, RZ ;  /* 0x00000018ff5b7210 */ /* 0x000fe20007f3e0ff */
[----:B------:R-:W-:Y:S01]  /*d3c0*/  IMAD.WIDE.U32 R84, R83, R77, RZ ;  /* 0x0000004d53547225 */ /* 0x000fe200078e00ff */
[----:B------:R-:W-:-:S03]  /*d3d0*/  IADD3 R109, P0, RZ, R52, RZ ;  /* 0x00000034ff6d7210 */ /* 0x000fc60007f1e0ff */
[----:B------:R-:W-:Y:S01]  /*d3e0*/  IMAD.X R78, R105, 0x1, R24, P1 ;  /* 0x00000001694e7824 */ /* 0x000fe200008e0618 */
[----:B------:R-:W-:Y:S01]  /*d3f0*/  ISETP.LT.U32.AND P1, PT, R56, R115, PT ;  /* 0x000000733800720c */ /* 0x000fe20003f21070 */
[----:B------:R-:W-:Y:S01]  /*d400*/  IMAD.WIDE.U32 R16, P6, R77, R83, R84 ;  /* 0x000000534d107225 */ /* 0x000fe200078c0054 */
[----:B------:R-:W-:Y:S02]  /*d410*/  ISETP.LT.U32.AND P4, PT, R109, R52, PT ;  /* 0x000000346d00720c */ /* 0x000fe40003f81070 */
[----:B------:R-:W-:Y:S01]  /*d420*/  ISETP.LT.U32.AND.EX P1, PT, R57, R117, PT, P1 ;  /* 0x000000753900720c */ /* 0x000fe20003f21110 */
[----:B------:R-:W-:Y:S01]  /*d430*/  IMAD.X R107, R66, 0x1, R52, P0 ;  /* 0x00000001426b7824 */ /* 0x000fe200000e0634 */
[----:B------:R-:W-:Y:S01]  /*d440*/  ISETP.LT.U32.AND P0, PT, R91, R24, PT ;  /* 0x000000185b00720c */ /* 0x000fe20003f01070 */
[----:B------:R-:W-:-:S03]  /*d450*/  IMAD.WIDE.U32 R52, R77, R77, RZ ;  /* 0x0000004d4d347225 */ /* 0x000fc600078e00ff */
[----:B------:R-:W-:Y:S01]  /*d460*/  ISETP.LT.U32.AND.EX P4, PT, R107, R66, PT, P4 ;  /* 0x000000426b00720c */ /* 0x000fe20003f81140 */
[----:B------:R-:W-:Y:S01]  /*d470*/  IMAD.WIDE.U32.X R74, R19, R73, R74, P5 ;  /* 0x00000049134a7225 */ /* 0x000fe200028e044a */
[----:B------:R-:W-:Y:S02]  /*d480*/  ISETP.LT.U32.AND P5, PT, R4, R111, PT ;  /* 0x0000006f0400720c */ /* 0x000fe40003fa1070 */
[----:B------:R-:W-:Y:S01]  /*d490*/  IADD3 R85, P3, R53, R16, RZ ;  /* 0x0000001035557210 */ /* 0x000fe20007f7e0ff */
[----:B------:R-:W-:Y:S01]  /*d4a0*/  IMAD.MOV.U32 R24, RZ, RZ, R17 ;  /* 0x000000ffff187224 */ /* 0x000fe200078e0011 */
[----:B------:R-:W-:Y:S01]  /*d4b0*/  SEL R17, RZ, 0x1, !P1 ;  /* 0x00000001ff117807 */ /* 0x000fe20004800000 */
[----:B------:R-:W-:Y:S01]  /*d4c0*/  IMAD.WIDE.U32.X R18, R73, R73, R70, P2 ;  /* 0x0000004949127225 */ /* 0x000fe200010e0446 */
[----:B------:R-:W-:Y:S02]  /*d4d0*/  ISETP.LT.U32.AND.EX P2, PT, R5, R113, PT, P5 ;  /* 0x000000710500720c */ /* 0x000fe40003f41150 */
[----:B------:R-:W-:Y:S01]  /*d4e0*/  SEL R53, RZ, 0xffffffff, !P1 ;  /* 0xffffffffff357807 */ /* 0x000fe20004800000 */
[----:B------:R-:W-:Y:S01]  /*d4f0*/  IMAD.X R25, RZ, RZ, RZ, P6 ;  /* 0x000000ffff197224 */ /* 0x000fe200030e06ff */
[----:B------:R-:W-:Y:S01]  /*d500*/  IADD3 R68, P1, P5, R17, R56, -R115 ;  /* 0x0000003811447210 */ /* 0x000fe20007d3e873 */
[----:B------:R-:W-:Y:S01]  /*d510*/  IMAD.WIDE.U32 R16, R83, R12, RZ ;  /* 0x0000000c53107225 */ /* 0x000fe200078e00ff */
[----:B------:R-:W-:-:S02]  /*d520*/  SEL R71, RZ, 0x1, !P2 ;  /* 0x00000001ff477807 */ /* 0x000fc40005000000 */
[----:B------:R-:W-:Y:S01]  /*d530*/  SEL R56, RZ, 0x1, !P4 ;  /* 0x00000001ff387807 */ /* 0x000fe20006000000 */
[----:B------:R-:W-:Y:S01]  /*d540*/  IMAD.WIDE.U32.X R24, R83, R83, R24, P3 ;  /* 0x0000005353187225 */ /* 0x000fe200018e0418 */
[----:B------:R-:W-:Y:S02]  /*d550*/  ISETP.LT.U32.AND.EX P0, PT, R78, R105, PT, P0 ;  /* 0x000000694e00720c */ /* 0x000fe40003f01100 */
[----:B------:R-:W-:Y:S02]  /*d560*/  IADD3.X R66, R53, R57, ~R117, P1, P5 ;  /* 0x0000003935427210 */ /* 0x000fe40000feac75 */
[----:B------:R-:W-:Y:S02]  /*d570*/  IADD3 R71, P6, P1, R71, R4, -R111 ;  /* 0x0000000447477210 */ /* 0x000fe400079de86f */
[----:B------:R-:W-:Y:S01]  /*d580*/  SEL R73, RZ, 0xffffffff, !P2 ;  /* 0xffffffffff497807 */ /* 0x000fe20005000000 */
[----:B------:R-:W-:Y:S01]  /*d590*/  IMAD.WIDE.U32 R16, P2, R13, R77, R16 ;  /* 0x0000004d0d107225 */ /* 0x000fe20007840010 */
[----:B------:R-:W-:-:S02]  /*d5a0*/  IADD3 R103, P4, P5, -R56, R109, -R107 ;  /* 0x0000006d38677210 */ /* 0x000fc40007d9e96b */
[----:B------:R-:W-:Y:S01]  /*d5b0*/  SEL R53, RZ, 0x1, !P0 ;  /* 0x00000001ff357807 */ /* 0x000fe20004000000 */
[----:B------:R-:W-:Y:S01]  /*d5c0*/  IMAD.WIDE.U32 R56, R77, R12, RZ ;  /* 0x0000000c4d387225 */ /* 0x000fe200078e00ff */
[----:B------:R-:W-:Y:S02]  /*d5d0*/  IADD3.X R73, R73, R5, ~R113, P6, P1 ;  /* 0x0000000549497210 */ /* 0x000fe400037e2c71 */
[----:B------:R-:W-:Y:S01]  /*d5e0*/  IADD3.X R107, R8, -0x1, R107, P4, P5 ;  /* 0xffffffff086b7810 */ /* 0x000fe200027ea46b */
[----:B------:R-:W-:Y:S01]  /*d5f0*/  IMAD.X R5, RZ, RZ, RZ, P2 ;  /* 0x000000ffff057224 */ /* 0x000fe200010e06ff */
[----:B------:R-:W-:Y:S01]  /*d600*/  ISETP.LT.U32.AND P0, PT, R74, R103, PT ;  /* 0x000000674a00720c */ /* 0x000fe20003f01070 */
[----:B------:R-:W-:Y:S01]  /*d610*/  IMAD.MOV.U32 R4, RZ, RZ, R17 ;  /* 0x000000ffff047224 */ /* 0x000fe200078e0011 */
[----:B------:R-:W-:Y:S02]  /*d620*/  IADD3 R53, P1, P2, -R53, R91, -R78 ;  /* 0x0000005b35357210 */ /* 0x000fe40007a3e94e */
[----:B------:R-:W-:-:S02]  /*d630*/  IADD3 R12, P4, R57, R16, RZ ;  /* 0x00000010390c7210 */ /* 0x000fc40007f9e0ff */
[----:B------:R-:W-:Y:S02]  /*d640*/  ISETP.LT.U32.AND.EX P0, PT, R75, R107, PT, P0 ;  /* 0x0000006b4b00720c */ /* 0x000fe40003f01100 */
[----:B------:R-:W-:Y:S01]  /*d650*/  IADD3.X R57, R8, -0x1, R78, P1, P2 ;  /* 0xffffffff08397810 */ /* 0x000fe20000fe444e */
[----:B------:R-:W-:Y:S01]  /*d660*/  IMAD.WIDE.U32.X R4, R13, R83, R4, P4 ;  /* 0x000000530d047225 */ /* 0x000fe200020e0404 */
[----:B------:R-:W-:Y:S02]  /*d670*/  IADD3 R84, P5, RZ, R56, RZ ;  /* 0x00000038ff547210 */ /* 0x000fe40007fbe0ff */
[----:B------:R-:W-:Y:S02]  /*d680*/  ISETP.LT.U32.AND P1, PT, R18, R53, PT ;  /* 0x000000351200720c */ /* 0x000fe40003f21070 */
[----:B------:R-:W-:Y:S01]  /*d690*/  SEL R17, RZ, 0x1, !P0 ;  /* 0x00000001ff117807 */ /* 0x000fe20004000000 */
[----:B------:R-:W-:Y:S01]  /*d6a0*/  IMAD.X R111, R12, 0x1, R56, P5 ;  /* 0x000000010c6f7824 */ /* 0x000fe200028e0638 */
[----:B------:R-:W-:-:S02]  /*d6b0*/  ISETP.LT.U32.AND.EX P1, PT, R19, R57, PT, P1 ;  /* 0x000000391300720c */ /* 0x000fc40003f21110 */
[----:B------:R-:W-:Y:S02]  /*d6c0*/  ISETP.LT.U32.AND P2, PT, R84, R56, PT ;  /* 0x000000385400720c */ /* 0x000fe40003f41070 */
[----:B------:R-:W-:Y:S01]  /*d6d0*/  IADD3 R70, P5, P6, R17, R74, -R103 ;  /* 0x0000004a11467210 */ /* 0x000fe20007ebe867 */
[----:B------:R-:W-:Y:S01]  /*d6e0*/  IMAD.WIDE.U32 R16, R97, R76, RZ ;  /* 0x0000004c61107225 */ /* 0x000fe200078e00ff */
[----:B------:R-:W-:Y:S02]  /*d6f0*/  SEL R77, RZ, 0xffffffff, !P0 ;  /* 0xffffffffff4d7807 */ /* 0x000fe40004000000 */
[----:B------:R-:W-:Y:S02]  /*d700*/  SEL R13, RZ, 0x1, !P1 ;  /* 0x00000001ff0d7807 */ /* 0x000fe40004800000 */
[----:B------:R-:W-:Y:S02]  /*d710*/  ISETP.LT.U32.AND.EX P0, PT, R111, R12, PT, P2 ;  /* 0x0000000c6f00720c */ /* 0x000fe40003f01120 */
[----:B------:R-:W-:-:S02]  /*d720*/  IADD3.X R74, R77, R75, ~R107, P5, P6 ;  /* 0x0000004b4d4a7210 */ /* 0x000fc40002fecc6b */
[----:B------:R-:W-:Y:S01]  /*d730*/  IADD3 R75, P4, P5, R13, R18, -R53 ;  /* 0x000000120d4b7210 */ /* 0x000fe20007d9e835 */
[----:B------:R-:W-:Y:S01]  /*d740*/  IMAD.WIDE.U32 R12, R97, R14, RZ ;  /* 0x0000000e610c7225 */ /* 0x000fe200078e00ff */
[----:B------:R-:W-:Y:S02]  /*d750*/  SEL R77, RZ, 0xffffffff, !P1 ;  /* 0xffffffffff4d7807 */ /* 0x000fe40004800000 */
[----:B------:R-:W-:Y:S01]  /*d760*/  SEL R103, RZ, 0x1, !P0 ;  /* 0x00000001ff677807 */ /* 0x000fe20004000000 */
[----:B------:R-:W-:Y:S01]  /*d770*/  IMAD.WIDE.U32 R16, P1, R76, R97, R16 ;  /* 0x000000614c107225 */ /* 0x000fe20007820010 */
[----:B------:R-:W-:Y:S02]  /*d780*/  IADD3.X R77, R77, R19, ~R57, P4, P5 ;  /* 0x000000134d4d7210 */ /* 0x000fe400027eac39 */
[----:B------:R-:W-:Y:S01]  /*d790*/  IADD3 R91, P6, RZ, R52, RZ ;  /* 0x00000034ff5b7210 */ /* 0x000fe20007fde0ff */
[----:B------:R-:W-:Y:S01]  /*d7a0*/  IMAD.X R19, RZ, RZ, RZ, P1 ;  /* 0x000000ffff137224 */ /* 0x000fe200008e06ff */
[----:B------:R-:W-:Y:S01]  /*d7b0*/  IADD3 R103, P0, P1, -R103, R84, -R111 ;  /* 0x0000005467677210 */ /* 0x000fe2000791e96f */
[----:B------:R-:W-:Y:S01]  /*d7c0*/  IMAD.WIDE.U32 R12, P5, R15, R76, R12 ;  /* 0x0000004c0f0c7225 */ /* 0x000fe200078a000c */
[----:B------:R-:W-:-:S02]  /*d7d0*/  ISETP.LT.U32.AND P2, PT, R91, R52, PT ;  /* 0x000000345b00720c */ /* 0x000fc40003f41070 */
[----:B------:R-:W-:Y:S01]  /*d7e0*/  IADD3.X R111, R8, -0x1, R111, P0, P1 ;  /* 0xffffffff086f7810 */ /* 0x000fe200007e246f */
[----:B------:R-:W-:Y:S01]  /*d7f0*/  IMAD.WIDE.U32 R56, R76, R14, RZ ;  /* 0x0000000e4c387225 */ /* 0x000fe200078e00ff */
[----:B------:R-:W-:-:S03]  /*d800*/  ISETP.LT.U32.AND P1, PT, R4, R103, PT ;  /* 0x000000670400720c */ /* 0x000fc60003f21070 */
[----:B------:R-:W-:Y:S01]  /*d810*/  IMAD.MOV.U32 R18, RZ, RZ, R17 ;  /* 0x000000ffff127224 */ /* 0x000fe200078e0011 */
[----:B------:R-:W-:Y:S01]  /*d820*/  ISETP.LT.U32.AND.EX P1, PT, R5, R111, PT, P1 ;  /* 0x0000006f0500720c */ /* 0x000fe20003f21110 */
[----:B------:R-:W-:Y:S01]  /*d830*/  IMAD.X R82, R85, 0x1, R52, P6 ;  /* 0x0000000155527824 */ /* 0x000fe200030e0634 */
[----:B------:R-:W-:Y:S01]  /*d840*/  IADD3 R14, P6, RZ, R56, RZ ;  /* 0x00000038ff0e7210 */ /* 0x000fe20007fde0ff */
[----:B------:R-:W-:Y:S01]  /*d850*/  IMAD.X R17, RZ, RZ, RZ, P5 ;  /* 0x000000ffff117224 */ /* 0x000fe200028e06ff */
[----:B------:R-:W-:Y:S01]  /*d860*/  IADD3 R57, P5, R57, R12, RZ ;  /* 0x0000000c39397210 */ /* 0x000fe20007fbe0ff */
[----:B------:R-:W-:Y:S01]  /*d870*/  IMAD.WIDE.U32 R52, R76, R76, RZ ;  /* 0x0000004c4c347225 */ /* 0x000fe200078e00ff */
[----:B------:R-:W-:Y:S02]  /*d880*/  ISETP.LT.U32.AND P0, PT, R14, R56, PT ;  /* 0x000000380e00720c */ /* 0x000fe40003f01070 */
[----:B------:R-:W-:Y:S01]  /*d890*/  SEL R83, RZ, 0xffffffff, !P1 ;  /* 0xffffffffff537807 */ /* 0x000fe20004800000 */
[----:B------:R-:W-:Y:S01]  /*d8a0*/  IMAD.X R109, R57, 0x1, R56, P6 ;  /* 0x00000001396d7824 */ /* 0x000fe200030e0638 */
[----:B------:R-:W-:Y:S01]  /*d8b0*/  IADD3 R53, P4, R53, R16, RZ ;  /* 0x0000001035357210 */ /* 0x000fe20007f9e0ff */
[----:B------:R-:W-:Y:S01]  /*d8c0*/  IMAD.MOV.U32 R16, RZ, RZ, R13 ;  /* 0x000000ffff107224 */ /* 0x000fe200078e000d */
[----:B------:R-:W-:-:S02]  /*d8d0*/  ISETP.LT.U32.AND.EX P6, PT, R82, R85, PT, P2 ;  /* 0x000000555200720c */ /* 0x000fc40003fc1120 */
[----:B------:R-:W-:Y:S01]  /*d8e0*/  SEL R13, RZ, 0x1, !P1 ;  /* 0x00000001ff0d7807 */ /* 0x000fe20004800000 */
[-C--:B------:R-:W-:Y:S01]  /*d8f0*/  IMAD.WIDE.U32.X R16, R15, R97.reuse, R16, P5 ;  /* 0x000000610f107225 */ /* 0x080fe200028e0410 */
[----:B------:R-:W-:Y:S02]  /*d900*/  IADD3 R107, P2, RZ, R52, RZ ;  /* 0x00000034ff6b7210 */ /* 0x000fe40007f5e0ff */
[----:B------:R-:W-:Y:S01]  /*d910*/  SEL R56, RZ, 0x1, !P6 ;  /* 0x00000001ff387807 */ /* 0x000fe20007000000 */
[----:B------:R-:W-:Y:S01]  /*d920*/  IMAD.WIDE.U32.X R18, R97, R97, R18, P4 ;  /* 0x0000006161127225 */ /* 0x000fe200020e0412 */
[----:B------:R-:W-:Y:S02]  /*d930*/  IADD3 R86, P3, P6, R13, R4, -R103 ;  /* 0x000000040d567210 */ /* 0x000fe40007e7e867 */
[----:B------:R-:W-:Y:S01]  /*d940*/  ISETP.LT.U32.AND.EX P0, PT, R109, R57, PT, P0 ;  /* 0x000000396d00720c */ /* 0x000fe20003f01100 */
[----:B------:R-:W-:Y:S01]  /*d950*/  IMAD.X R105, R53, 0x1, R52, P2 ;  /* 0x0000000135697824 */ /* 0x000fe200010e0634 */
[----:B------:R-:W-:Y:S01]  /*d960*/  IADD3.X R78, R83, R5, ~R111, P3, P6 ;  /* 0x00000005534e7210 */ /* 0x000fe20001fecc6f */
[----:B------:R-:W-:Y:S01]  /*d970*/  IMAD.WIDE.U32 R12, R93, R81, RZ ;  /* 0x000000515d0c7225 */ /* 0x000fe200078e00ff */
[----:B------:R-:W-:-:S02]  /*d980*/  IADD3 R91, P2, P5, -R56, R91, -R82 ;  /* 0x0000005b385b7210 */ /* 0x000fc40007d5e952 */
[----:B------:R-:W-:Y:S01]  /*d990*/  SEL R83, RZ, 0x1, !P0 ;  /* 0x00000001ff537807 */ /* 0x000fe20004000000 */
[----:B------:R-:W-:Y:S01]  /*d9a0*/  IMAD.WIDE.U32 R4, R81, R81, RZ ;  /* 0x0000005151047225 */ /* 0x000fe200078e00ff */
[----:B------:R-:W-:Y:S02]  /*d9b0*/  IADD3.X R113, R8, -0x1, R82, P2, P5 ;  /* 0xffffffff08717810 */ /* 0x000fe400017ea452 */
[----:B------:R-:W-:Y:S01]  /*d9c0*/  IADD3 R83, P2, P5, -R83, R14, -R109 ;  /* 0x0000000e53537210 */ /* 0x000fe20007d5e96d */
[----:B------:R-:W-:Y:S01]  /*d9d0*/  IMAD.WIDE.U32 R12, P3, R81, R93, R12 ;  /* 0x0000005d510c7225 */ /* 0x000fe2000786000c */
[----:B------:R-:W-:Y:S02]  /*d9e0*/  ISETP.LT.U32.AND P0, PT, R24, R91, PT ;  /* 0x0000005b1800720c */ /* 0x000fe40003f01070 */
[----:B------:R-:W-:Y:S01]  /*d9f0*/  IADD3.X R109, R8, -0x1, R109, P2, P5 ;  /* 0xffffffff086d7810 */ /* 0x000fe200017ea46d */
[----:B------:R-:W-:Y:S01]  /*da00*/  IMAD.WIDE.U32 R14, R93, R80, RZ ;  /* 0x000000505d0e7225 */ /* 0x000fe200078e00ff */
[----:B------:R-:W-:-:S02]  /*da10*/  ISETP.LT.U32.AND P2, PT, R16, R83, PT ;  /* 0x000000531000720c */ /* 0x000fc40003f41070 */
[----:B------:R-:W-:Y:S01]  /*da20*/  ISETP.LT.U32.AND.EX P0, PT, R25, R113, PT, P0 ;  /* 0x000000711900720c */ /* 0x000fe20003f01100 */
[----:B------:R-:W-:Y:S01]  /*da30*/  IMAD.X R57, RZ, RZ, RZ, P3 ;  /* 0x000000ffff397224 */ /* 0x000fe200018e06ff */
[----:B------:R-:W-:Y:S01]  /*da40*/  ISETP.LT.U32.AND P1, PT, R107, R52, PT ;  /* 0x000000346b00720c */ /* 0x000fe20003f21070 */
[----:B------:R-:W-:Y:S01]  /*da50*/  IMAD.MOV.U32 R56, RZ, RZ, R13 ;  /* 0x000000ffff387224 */ /* 0x000fe200078e000d */
[----:B------:R-:W-:Y:S02]  /*da60*/  ISETP.LT.U32.AND.EX P2, PT, R17, R109, PT, P2 ;  /* 0x0000006d1100720c */ /* 0x000fe40003f41120 */
[----:B------:R-:W-:Y:S02]  /*da70*/  SEL R85, RZ, 0x1, !P0 ;  /* 0x00000001ff557807 */ /* 0x000fe40004000000 */
[----:B------:R-:W-:Y:S01]  /*da80*/  IADD3 R103, P3, R5, R12, RZ ;  /* 0x0000000c05677210 */ /* 0x000fe20007f7e0ff */
[----:B------:R-:W-:Y:S01]  /*da90*/  IMAD.WIDE.U32 R12, R81, R80, RZ ;  /* 0x00000050510c7225 */ /* 0x000fe200078e00ff */
[----:B------:R-:W-:-:S02]  /*daa0*/  ISETP.LT.U32.AND.EX P1, PT, R105, R53, PT, P1 ;  /* 0x000000356900720c */ /* 0x000fc40003f21110 */
[----:B------:R-:W-:Y:S01]  /*dab0*/  SEL R5, RZ, 0x1, !P2 ;  /* 0x00000001ff057807 */ /* 0x000fe20005000000 */
[----:B------:R-:W-:Y:S01]  /*dac0*/  IMAD.WIDE.U32.X R56, R93, R93, R56, P3 ;  /* 0x0000005d5d387225 */ /* 0x000fe200018e0438 */
[----:B------:R-:W-:Y:S02]  /*dad0*/  IADD3 R85, P6, P5, R85, R24, -R91 ;  /* 0x0000001855557210 */ /* 0x000fe40007dde85b */
[----:B------:R-:W-:Y:S01]  /*dae0*/  SEL R111, RZ, 0xffffffff, !P0 ;  /* 0xffffffffff6f7807 */ /* 0x000fe20004000000 */
[----:B------:R-:W-:Y:S01]  /*daf0*/  IMAD.WIDE.U32 R14, P0, R89, R81, R14 ;  /* 0x00000051590e7225 */ /* 0x000fe2000780000e */
[----:B------:R-:W-:Y:S02]  /*db00*/  SEL R24, RZ, 0x1, !P1 ;  /* 0x00000001ff187807 */ /* 0x000fe40004800000 */
[----:B------:R-:W-:Y:S01]  /*db10*/  SEL R53, RZ, 0xffffffff, !P2 ;  /* 0xffffffffff357807 */ /* 0x000fe20005000000 */
[----:B------:R-:W-:Y:S01]  /*db20*/  IMAD.X R91, RZ, RZ, RZ, P0 ;  /* 0x000000ffff5b7224 */ /* 0x000fe200000e06ff */
[----:B------:R-:W-:Y:S01]  /*db30*/  IADD3 R76, P1, P2, R5, R16, -R83 ;  /* 0x00000010054c7210 */ /* 0x000fe20007a3e853 */
[----:B------:R-:W-:Y:S01]  /*db40*/  IMAD.MOV.U32 R90, RZ, RZ, R15 ;  /* 0x000000ffff5a7224 */ /* 0x000fe200078e000f */
[----:B------:R-:W-:-:S02]  /*db50*/  IADD3.X R83, R111, R25, ~R113, P6, P5 ;  /* 0x000000196f537210 */ /* 0x000fc400037eac71 */
[----:B------:R-:W-:Y:S01]  /*db60*/  IADD3 R107, P0, P5, -R24, R107, -R105 ;  /* 0x0000006b186b7210 */ /* 0x000fe20007d1e969 */
[----:B------:R-:W-:Y:S01]  /*db70*/  IMAD.WIDE.U32 R24, R95, R60, RZ ;  /* 0x0000003c5f187225 */ /* 0x000fe200078e00ff */
[----:B------:R-:W-:Y:S02]  /*db80*/  IADD3.X R81, R53, R17, ~R109, P1, P2 ;  /* 0x0000001135517210 */ /* 0x000fe40000fe4c6d */
[----:B------:R-:W-:Y:S01]  /*db90*/  IADD3 R82, P2, R13, R14, RZ ;  /* 0x0000000e0d527210 */ /* 0x000fe20007f5e0ff */
[----:B------:R-:W-:Y:S01]  /*dba0*/  IMAD.WIDE.U32 R52, R95, R72, RZ ;  /* 0x000000485f347225 */ /* 0x000fe200078e00ff */
[----:B------:R-:W-:Y:S02]  /*dbb0*/  IADD3 R109, P6, RZ, R12, RZ ;  /* 0x0000000cff6d7210 */ /* 0x000fe40007fde0ff */
[----:B------:R-:W-:Y:S01]  /*dbc0*/  IADD3.X R113, R8, -0x1, R105, P0, P5 ;  /* 0xffffffff08717810 */ /* 0x000fe200007ea469 */
[----:B------:R-:W-:Y:S01]  /*dbd0*/  IMAD.WIDE.U32 R16, R72, R72, RZ ;  /* 0x0000004848107225 */ /* 0x000fe200078e00ff */
[----:B------:R-:W-:-:S02]  /*dbe0*/  IADD3 R105, P5, RZ, R4, RZ ;  /* 0x00000004ff697210 */ /* 0x000fc40007fbe0ff */
[----:B------:R-:W-:Y:S01]  /*dbf0*/  ISETP.LT.U32.AND P1, PT, R109, R12, PT ;  /* 0x0000000c6d00720c */ /* 0x000fe20003f21070 */
[----:B------:R-:W-:Y:S01]  /*dc00*/  IMAD.X R111, R82, 0x1, R12, P6 ;  /* 0x00000001526f7824 */ /* 0x000fe200030e060c */
[----:B------:R-:W-:Y:S01]  /*dc10*/  ISETP.LT.U32.AND P0, PT, R105, R4, PT ;  /* 0x000000046900720c */ /* 0x000fe20003f01070 */
[----:B------:R-:W-:-:S03]  /*dc20*/  IMAD.WIDE.U32 R52, P6, R72, R95, R52 ;  /* 0x0000005f48347225 */ /* 0x000fc600078c0034 */
[----:B------:R-:W-:Y:S01]  /*dc30*/  ISETP.LT.U32.AND.EX P1, PT, R111, R82, PT, P1 ;  /* 0x000000526f00720c */ /* 0x000fe20003f21110 */
[----:B------:R-:W-:Y:S01]  /*dc40*/  IMAD.X R80, R103, 0x1, R4, P5 ;  /* 0x0000000167507824 */ /* 0x000fe200028e0604 */
[----:B------:R-:W-:Y:S01]  /*dc50*/  IADD3 R92, P4, R17, R52, RZ ;  /* 0x00000034115c7210 */ /* 0x000fe20007f9e0ff */
[----:B------:R-:W-:-:S04]  /*dc60*/  IMAD.WIDE.U32 R24, P5, R87, R72, R24 ;  /* 0x0000004857187225 */ /* 0x000fc800078a0018 */
[----:B------:R-:W-:Y:S01]  /*dc70*/  IMAD.X R5, RZ, RZ, RZ, P6 ;  /* 0x000000ffff057224 */ /* 0x000fe200030e06ff */
[----:B------:R-:W-:Y:S01]  /*dc80*/  ISETP.LT.U32.AND P6, PT, R18, R107, PT ;  /* 0x0000006b1200720c */ /* 0x000fe20003fc1070 */
[----:B------:R-:W-:-:S04]  /*dc90*/  IMAD.WIDE.U32 R14, R72, R60, RZ ;  /* 0x0000003c480e7225 */ /* 0x000fc800078e00ff */
[----:B------:R-:W-:Y:S01]  /*dca0*/  IMAD.X R13, RZ, RZ, RZ, P5 ;  /* 0x000000ffff0d7224 */ /* 0x000fe200028e06ff */
[----:B------:R-:W-:Y:S01]  /*dcb0*/  ISETP.LT.U32.AND.EX P5, PT, R19, R113, PT, P6 ;  /* 0x000000711300720c */ /* 0x000fe20003fa1160 */
[----:B------:R-:W-:Y:S01]  /*dcc0*/  IMAD.MOV.U32 R4, RZ, RZ, R53 ;  /* 0x000000ffff047224 */ /* 0x000fe200078e0035 */
[----:B------:R-:W-:Y:S01]  /*dcd0*/  ISETP.LT.U32.AND.EX P6, PT, R80, R103, PT, P0 ;  /* 0x000000675000720c */ /* 0x000fe20003fc1100 */
[----:B------:R-:W-:Y:S01]  /*dce0*/  IMAD.WIDE.U32.X R52, R89, R93, R90, P2 ;  /* 0x0000005d59347225 */ /* 0x000fe200010e045a */
[----:B------:R-:W-:Y:S02]  /*dcf0*/  IADD3 R90, P2, R15, R24, RZ ;  /* 0x000000180f5a7210 */ /* 0x000fe40007f5e0ff */
[----:B------:R-:W-:Y:S01]  /*dd00*/  SEL R15, RZ, 0x1, !P5 ;  /* 0x00000001ff0f7807 */ /* 0x000fe20006800000 */
[----:B------:R-:W-:Y:S01]  /*dd10*/  IMAD.MOV.U32 R12, RZ, RZ, R25 ;  /* 0x000000ffff0c7224 */ /* 0x000fe200078e0019 */
[----:B------:R-:W-:Y:S01]  /*dd20*/  SEL R17, RZ, 0xffffffff, !P5 ;  /* 0xffffffffff117807 */ /* 0x000fe20006800000 */
[----:B------:R-:W-:Y:S01]  /*dd30*/  IMAD.WIDE.U32 R24, R101, R88, RZ ;  /* 0x0000005865187225 */ /* 0x000fe200078e00ff */
[----:B------:R-:W-:-:S02]  /*dd40*/  IADD3 R82, P3, P5, R15, R18, -R107 ;  /* 0x000000120f527210 */ /* 0x000fc40007d7e86b */
[----:B------:R-:W-:Y:S01]  /*dd50*/  SEL R18, RZ, 0x1, !P1 ;  /* 0x00000001ff127807 */ /* 0x000fe20004800000 */
[----:B------:R-:W-:Y:S01]  /*dd60*/  IMAD.WIDE.U32.X R12, R87, R95, R12, P2 ;  /* 0x0000005f570c7225 */ /* 0x000fe200010e040c */
[-C--:B------:R-:W-:Y:S02]  /*dd70*/  IADD3 R107, P1, RZ, R14.reuse, RZ ;  /* 0x0000000eff6b7210 */ /* 0x080fe40007f3e0ff */
[----:B------:R-:W-:Y:S01]  /*dd80*/  IADD3.X R84, R17, R19, ~R113, P3, P5 ;  /* 0x0000001311547210 */ /* 0x000fe20001feac71 */
[----:B------:R-:W-:Y:S01]  /*dd90*/  IMAD.WIDE.U32.X R4, R95, R95, R4, P4 ;  /* 0x0000005f5f047225 */ /* 0x000fe200020e0404 */
[--C-:B------:R-:W-:Y:S02]  /*dda0*/  IADD3 R19, P3, P5, -R18, R109, -R111.reuse ;  /* 0x0000006d12137210 */ /* 0x100fe40007d7e96f */
[----:B------:R-:W-:Y:S01]  /*ddb0*/  ISETP.LT.U32.AND P0, PT, R107, R14, PT ;  /* 0x0000000e6b00720c */ /* 0x000fe20003f01070 */
[----:B------:R-:W-:Y:S01]  /*ddc0*/  IMAD.X R109, R90, 0x1, R14, P1 ;  /* 0x000000015a6d7824 */ /* 0x000fe200008e060e */
[----:B------:R-:W-:-:S02]  /*ddd0*/  IADD3.X R111, R8, -0x1, R111, P3, P5 ;  /* 0xffffffff086f7810 */ /* 0x000fc40001fea46f */
[----:B------:R-:W-:Y:S02]  /*dde0*/  ISETP.LT.U32.AND P1, PT, R52, R19, PT ;  /* 0x000000133400720c */ /* 0x000fe40003f21070 */
[----:B------:R-:W-:Y:S02]  /*ddf0*/  SEL R14, RZ, 0x1, !P6 ;  /* 0x00000001ff0e7807 */ /* 0x000fe40007000000 */
[----:B------:R-:W-:Y:S02]  /*de00*/  ISETP.LT.U32.AND.EX P1, PT, R53, R111, PT, P1 ;  /* 0x0000006f3500720c */ /* 0x000fe40003f21110 */
[----:B------:R-:W-:Y:S01]  /*de10*/  IADD3 R105, P5, P6, -R14, R105, -R80 ;  /* 0x000000690e697210 */ /* 0x000fe20007ebe950 */
[----:B------:R-:W-:Y:S01]  /*de20*/  IMAD.WIDE.U32 R14, R101, R79, RZ ;  /* 0x0000004f650e7225 */ /* 0x000fe200078e00ff */
[----:B------:R-:W-:Y:S02]  /*de30*/  SEL R17, RZ, 0x1, !P1 ;  /* 0x00000001ff117807 */ /* 0x000fe40004800000 */
[----:B------:R-:W-:-:S02]  /*de40*/  IADD3 R60, P3, RZ, R16, RZ ;  /* 0x00000010ff3c7210 */ /* 0x000fc40007f7e0ff */
[----:B------:R-:W-:Y:S02]  /*de50*/  IADD3.X R97, R8, -0x1, R80, P5, P6 ;  /* 0xffffffff08617810 */ /* 0x000fe40002fec450 */
[----:B------:R-:W-:Y:S01]  /*de60*/  SEL R89, RZ, 0xffffffff, !P1 ;  /* 0xffffffffff597807 */ /* 0x000fe20004800000 */
[----:B------:R-:W-:Y:S01]  /*de70*/  IMAD.X R87, R92, 0x1, R16, P3 ;  /* 0x000000015c577824 */ /* 0x000fe200018e0610 */
[----:B------:R-:W-:Y:S01]  /*de80*/  IADD3 R80, P5, P6, R17, R52, -R19 ;  /* 0x0000003411507210 */ /* 0x000fe20007ebe813 */
[C---:B------:R-:W-:Y:S01]  /*de90*/  IMAD.WIDE.U32 R14, P3, R79.reuse, R101, R14 ;  /* 0x000000654f0e7225 */ /* 0x040fe2000786000e */
[----:B------:R-:W-:Y:S02]  /*dea0*/  ISETP.LT.U32.AND P1, PT, R56, R105, PT ;  /* 0x000000693800720c */ /* 0x000fe40003f21070 */
[----:B------:R-:W-:Y:S01]  /*deb0*/  ISETP.LT.U32.AND P2, PT, R60, R16, PT ;  /* 0x000000103c00720c */ /* 0x000fe20003f41070 */
[----:B------:R-:W-:Y:S01]  /*dec0*/  IMAD.WIDE.U32 R16, R79, R79, RZ ;  /* 0x0000004f4f107225 */ /* 0x000fe200078e00ff */
[----:B------:R-:W-:-:S02]  /*ded0*/  IADD3.X R72, R89, R53, ~R111, P5, P6 ;  /* 0x0000003559487210 */ /* 0x000fc40002fecc6f */
[----:B------:R-:W-:Y:S01]  /*dee0*/  ISETP.LT.U32.AND.EX P5, PT, R57, R97, PT, P1 ;  /* 0x000000613900720c */ /* 0x000fe20003fa1110 */
[----:B------:R-:W-:Y:S01]  /*def0*/  IMAD.X R19, RZ, RZ, RZ, P3 ;  /* 0x000000ffff137224 */ /* 0x000fe200018e06ff */
[----:B------:R-:W-:Y:S01]  /*df00*/  IADD3 R89, P1, R17, R14, RZ ;  /* 0x0000000e11597210 */ /* 0x000fe20007f3e0ff */
[----:B------:R-:W-:Y:S01]  /*df10*/  IMAD.WIDE.U32 R24, P3, R61, R79, R24 ;  /* 0x0000004f3d187225 */ /* 0x000fe20007860018 */
[----:B------:R-:W-:Y:S02]  /*df20*/  SEL R17, RZ, 0x1, !P5 ;  /* 0x00000001ff117807 */ /* 0x000fe40006800000 */
[----:B------:R-:W-:Y:S01]  /*df30*/  ISETP.LT.U32.AND.EX P0, PT, R109, R90, PT, P0 ;  /* 0x0000005a6d00720c */ /* 0x000fe20003f01100 */
[----:B------:R-:W-:Y:S01]  /*df40*/  IMAD.MOV.U32 R18, RZ, RZ, R15 ;  /* 0x000000ffff127224 */ /* 0x000fe200078e000f */
[----:B------:R-:W-:Y:S01]  /*df50*/  SEL R93, RZ, 0xffffffff, !P5 ;  /* 0xffffffffff5d7807 */ /* 0x000fe20006800000 */
[----:B------:R-:W-:Y:S01]  /*df60*/  IMAD.WIDE.U32 R52, R79, R88, RZ ;  /* 0x000000584f347225 */ /* 0x000fe200078e00ff */
[----:B------:R-:W-:-:S03]  /*df70*/  ISETP.LT.U32.AND.EX P2, PT, R87, R92, PT, P2 ;  /* 0x0000005c5700720c */ /* 0x000fc60003f41120 */
[----:B------:R-:W-:Y:S01]  /*df80*/  IMAD.X R15, RZ, RZ, RZ, P3 ;  /* 0x000000ffff0f7224 */ /* 0x000fe200018e06ff */
[----:B------:R-:W-:Y:S01]  /*df90*/  IADD3 R79, P3, P6, R17, R56, -R105 ;  /* 0x00000038114f7210 */ /* 0x000fe20007e7e869 */
[----:B------:R-:W-:Y:S01]  /*dfa0*/  IMAD.MOV.U32 R14, RZ, RZ, R25 ;  /* 0x000000ffff0e7224 */ /* 0x000fe200078e0019 */
[----:B------:R-:W-:Y:S01]  /*dfb0*/  SEL R56, RZ, 0x1, !P0 ;  /* 0x00000001ff387807 */ /* 0x000fe20004000000 */
[----:B------:R-:W-:Y:S01]  /*dfc0*/  IMAD.WIDE.U32.X R18, R101, R101, R18, P1 ;  /* 0x0000006565127225 */ /* 0x000fe200008e0412 */
[----:B------:R-:W-:Y:S02]  /*dfd0*/  IADD3.X R93, R93, R57, ~R97, P3, P6 ;  /* 0x000000395d5d7210 */ /* 0x000fe40001fecc61 */
[----:B------:R-:W-:Y:S01]  /*dfe0*/  IADD3 R91, P5, R53, R24, RZ ;  /* 0x00000018355b7210 */ /* 0x000fe20007fbe0ff */
[C---:B------:R-:W-:Y:S01]  /*dff0*/  IMAD.WIDE.U32 R24, R99.reuse, R55, RZ ;  /* 0x0000003763187225 */ /* 0x040fe200078e00ff */
[----:B------:R-:W-:Y:S02]  /*e000*/  IADD3 R107, P3, P6, -R56, R107, -R109 ;  /* 0x0000006b386b7210 */ /* 0x000fe40007e7e96d */
[----:B------:R-:W-:Y:S01]  /*e010*/  IADD3 R95, P0, RZ, R52, RZ ;  /* 0x00000034ff5f7210 */ /* 0x000fe20007f1e0ff */
[----:B------:R-:W-:Y:S01]  /*e020*/  IMAD.WIDE.U32 R56, R99, R54, RZ ;  /* 0x0000003663387225 */ /* 0x000fe200078e00ff */
[----:B------:R-:W-:-:S02]  /*e030*/  IADD3 R97, P4, RZ, R16, RZ ;  /* 0x00000010ff617210 */ /* 0x000fc40007f9e0ff */
[----:B------:R-:W-:Y:S01]  /*e040*/  IADD3.X R109, R8, -0x1, R109, P3, P6 ;  /* 0xffffffff086d7810 */ /* 0x000fe20001fec46d */
[----:B------:R-:W-:Y:S01]  /*e050*/  IMAD.X R88, R91, 0x1, R52, P0 ;  /* 0x000000015b587824 */ /* 0x000fe200000e0634 */
[----:B------:R-:W-:Y:S01]  /*e060*/  ISETP.LT.U32.AND P0, PT, R97, R16, PT ;  /* 0x000000106100720c */ /* 0x000fe20003f01070 */
[----:B------:R-:W-:Y:S01]  /*e070*/  IMAD.X R90, R89, 0x1, R16, P4 ;  /* 0x00000001595a7824 */ /* 0x000fe200020e0610 */
[----:B------:R-:W-:Y:S01]  /*e080*/  ISETP.LT.U32.AND P3, PT, R95, R52, PT ;  /* 0x000000345f00720c */ /* 0x000fe20003f61070 */
[C---:B------:R-:W-:Y:S01]  /*e090*/  IMAD.WIDE.U32 R24, P6, R55.reuse, R99, R24 ;  /* 0x0000006337187225 */ /* 0x040fe200078c0018 */
[----:B------:R-:W-:Y:S02]  /*e0a0*/  ISETP.LT.U32.AND P1, PT, R12, R107, PT ;  /* 0x0000006b0c00720c */ /* 0x000fe40003f21070 */
[----:B------:R-:W-:Y:S01]  /*e0b0*/  SEL R111, RZ, 0x1, !P2 ;  /* 0x00000001ff6f7807 */ /* 0x000fe20005000000 */
[----:B------:R-:W-:Y:S01]  /*e0c0*/  IMAD.WIDE.U32 R16, R55, R55, RZ ;  /* 0x0000003737107225 */ /* 0x000fe200078e00ff */
[----:B------:R-:W-:-:S02]  /*e0d0*/  ISETP.LT.U32.AND.EX P3, PT, R88, R91, PT, P3 ;  /* 0x0000005b5800720c */ /* 0x000fc40003f61130 */
[----:B------:R-:W-:Y:S01]  /*e0e0*/  ISETP.LT.U32.AND.EX P0, PT, R90, R89, PT, P0 ;  /* 0x000000595a00720c */ /* 0x000fe20003f01100 */
[----:B------:R-:W-:Y:S01]  /*e0f0*/  IMAD.WIDE.U32 R56, P4, R59, R55, R56 ;  /* 0x000000373b387225 */ /* 0x000fe20007880038 */
[----:B------:R-:W-:-:S03]  /*e100*/  SEL R113, RZ, 0x1, !P3 ;  /* 0x00000001ff717807 */ /* 0x000fc60005800000 */
[----:B------:R-:W-:-:S04]  /*e110*/  IMAD.WIDE.U32 R54, R55, R54, RZ ;  /* 0x0000003637367225 */ /* 0x000fc800078e00ff */
[----:B------:R-:W-:Y:S02]  /*e120*/  IMAD.MOV.U32 R52, RZ, RZ, R25 ;  /* 0x000000ffff347224 */ /* 0x000fe400078e0019 */
[----:B------:R-:W-:Y:S01]  /*e130*/  IMAD.WIDE.U32.X R14, R61, R101, R14, P5 ;  /* 0x000000653d0e7225 */ /* 0x000fe200028e040e */
[----:B------:R-:W-:-:S03]  /*e140*/  IADD3 R103, P5, R17, R24, RZ ;  /* 0x0000001811677210 */ /* 0x000fc60007fbe0ff */
[----:B------:R-:W-:Y:S01]  /*e150*/  IMAD.X R25, RZ, RZ, RZ, P4 ;  /* 0x000000ffff197224 */ /* 0x000fe200020e06ff */
[----:B------:R-:W-:Y:S01]  /*e160*/  IADD3 R105, P4, R55, R56, RZ ;  /* 0x0000003837697210 */ /* 0x000fe20007f9e0ff */
[----:B------:R-:W-:Y:S02]  /*e170*/  IMAD.MOV.U32 R24, RZ, RZ, R57 ;  /* 0x000000ffff187224 */ /* 0x000fe400078e0039 */
[----:B------:R-:W-:Y:S01]  /*e180*/  IMAD.X R53, RZ, RZ, RZ, P6 ;  /* 0x000000ffff357224 */ /* 0x000fe200030e06ff */
[-C--:B------:R-:W-:Y:S01]  /*e190*/  IADD3 R101, P6, RZ, R54.reuse, RZ ;  /* 0x00000036ff657210 */ /* 0x080fe20007fde0ff */
[----:B------:R-:W-:Y:S01]  /*e1a0*/  IMAD.WIDE.U32.X R24, R59, R99, R24, P4 ;  /* 0x000000633b187225 */ /* 0x000fe200020e0418 */
[----:B------:R-:W-:Y:S02]  /*e1b0*/  ISETP.LT.U32.AND.EX P4, PT, R13, R109, PT, P1 ;  /* 0x0000006d0d00720c */ /* 0x000fe40003f81110 */
[----:B------:R-:W-:Y:S01]  /*e1c0*/  ISETP.LT.U32.AND P1, PT, R101, R54, PT ;  /* 0x000000366500720c */ /* 0x000fe20003f21070 */
[----:B------:R-:W-:Y:S01]  /*e1d0*/  IMAD.X R94, R105, 0x1, R54, P6 ;  /* 0x00000001695e7824 */ /* 0x000fe200030e0636 */
[----:B------:R-:W-:Y:S01]  /*e1e0*/  SEL R17, RZ, 0x1, !P4 ;  /* 0x00000001ff117807 */ /* 0x000fe20006000000 */
[----:B------:R-:W-:Y:S01]  /*e1f0*/  IMAD.WIDE.U32.X R52, R99, R99, R52, P5 ;  /* 0x0000006363347225 */ /* 0x000fe200028e0434 */
[----:B------:R-:W-:-:S02]  /*e200*/  SEL R59, RZ, 0xffffffff, !P4 ;  /* 0xffffffffff3b7807 */ /* 0x000fc40006000000 */
[----:B------:R-:W-:Y:S01]  /*e210*/  IADD3 R107, P4, P5, R17, R12, -R107 ;  /* 0x0000000c116b7210 */ /* 0x000fe20007d9e86b */
[----:B------:R-:W-:Y:S01]  /*e220*/  IMAD.WIDE.U32 R56, R45, R58, RZ ;  /* 0x0000003a2d387225 */ /* 0x000fe200078e00ff */
[----:B------:R-:W-:Y:S02]  /*e230*/  IADD3 R99, P6, RZ, R16, RZ ;  /* 0x00000010ff637210 */ /* 0x000fe40007fde0ff */
[----:B------:R-:W-:Y:S01]  /*e240*/  IADD3.X R109, R59, R13, ~R109, P4, P5 ;  /* 0x0000000d3b6d7210 */ /* 0x000fe200027eac6d */
[----:B------:R-:W-:Y:S01]  /*e250*/  IMAD.WIDE.U32 R54, R45, R20, RZ ;  /* 0x000000142d367225 */ /* 0x000fe200078e00ff */
[----:B------:R-:W-:Y:S02]  /*e260*/  IADD3 R111, P2, P4, -R111, R60, -R87 ;  /* 0x0000003c6f6f7210 */ /* 0x000fe40007c5e957 */
[----:B------:R-:W-:Y:S01]  /*e270*/  ISETP.LT.U32.AND.EX P1, PT, R94, R105, PT, P1 ;  /* 0x000000695e00720c */ /* 0x000fe20003f21110 */
[----:B------:R-:W-:Y:S01]  /*e280*/  IMAD.WIDE.U32 R12, P5, R58, R45, R56 ;  /* 0x0000002d3a0c7225 */ /* 0x000fe200078a0038 */
[----:B------:R-:W-:-:S02]  /*e290*/  IADD3.X R115, R8, -0x1, R87, P2, P4 ;  /* 0xffffffff08737810 */ /* 0x000fc400017e8457 */
[----:B------:R-:W-:Y:S01]  /*e2a0*/  ISETP.LT.U32.AND P2, PT, R4, R111, PT ;  /* 0x0000006f0400720c */ /* 0x000fe20003f41070 */
[----:B------:R-:W-:Y:S02]  /*e2b0*/  IMAD.X R92, R103, 0x1, R16, P6 ;  /* 0x00000001675c7824 */ /* 0x000fe400030e0610 */
[----:B------:R-:W-:Y:S01]  /*e2c0*/  IMAD.WIDE.U32 R54, P6, R11, R58, R54 ;  /* 0x0000003a0b367225 */ /* 0x000fe200078c0036 */
[----:B------:R-:W-:-:S03]  /*e2d0*/  ISETP.LT.U32.AND.EX P2, PT, R5, R115, PT, P2 ;  /* 0x000000730500720c */ /* 0x000fc60003f41120 */
[----:B------:R-:W-:-:S04]  /*e2e0*/  IMAD.WIDE.U32 R56, R58, R58, RZ ;  /* 0x0000003a3a387225 */ /* 0x000fc800078e00ff */
[----:B------:R-:W-:Y:S01]  /*e2f0*/  IMAD.WIDE.U32 R58, R58, R20, RZ ;  /* 0x000000143a3a7225 */ /* 0x000fe200078e00ff */
[----:B------:R-:W-:-:S03]  /*e300*/  IADD3 R57, P4, R57, R12, RZ ;  /* 0x0000000c39397210 */ /* 0x000fc60007f9e0ff */
[----:B------:R-:W-:Y:S01]  /*e310*/  IMAD.X R61, RZ, RZ, RZ, P6 ;  /* 0x000000ffff3d7224 */ /* 0x000fe200030e06ff */
[----:B------:R-:W-:Y:S01]  /*e320*/  IADD3 R59, P6, R59, R54, RZ ;  /* 0x000000363b3b7210 */ /* 0x000fe20007fde0ff */
[----:B------:R-:W-:Y:S02]  /*e330*/  IMAD.MOV.U32 R60, RZ, RZ, R55 ;  /* 0x000000ffff3c7224 */ /* 0x000fe400078e0037 */
[----:B------:R-:W-:Y:S01]  /*e340*/  IMAD.X R17, RZ, RZ, RZ, P5 ;  /* 0x000000ffff117224 */ /* 0x000fe200028e06ff */
[----:B------:R-:W-:Y:S01]  /*e350*/  ISETP.LT.U32.AND P5, PT, R99, R16, PT ;  /* 0x000000106300720c */ /* 0x000fe20003fa1070 */
[----:B------:R-:W-:Y:S02]  /*e360*/  IMAD.MOV.U32 R16, RZ, RZ, R13 ;  /* 0x000000ffff107224 */ /* 0x000fe400078e000d */
[-C--:B------:R-:W-:Y:S01]  /*e370*/  IMAD.WIDE.U32.X R60, R11, R45.reuse, R60, P6 ;  /* 0x0000002d0b3c7225 */ /* 0x080fe200030e043c */
[----:B------:R-:W-:Y:S02]  /*e380*/  SEL R11, RZ, 0x1, !P2 ;  /* 0x00000001ff0b7807 */ /* 0x000fe40005000000 */
[----:B------:R-:W-:Y:S01]  /*e390*/  IADD3 R87, P6, RZ, R58, RZ ;  /* 0x0000003aff577210 */ /* 0x000fe20007fde0ff */
[----:B------:R-:W-:Y:S01]  /*e3a0*/  IMAD.WIDE.U32.X R16, R45, R45, R16, P4 ;  /* 0x0000002d2d107225 */ /* 0x000fe200020e0410 */
[----:B------:R-:W-:-:S02]  /*e3b0*/  SEL R45, RZ, 0xffffffff, !P2 ;  /* 0xffffffffff2d7807 */ /* 0x000fc40005000000 */
[----:B------:R-:W-:Y:S01]  /*e3c0*/  IADD3 R20, P3, P4, R11, R4, -R111 ;  /* 0x000000040b147210 */ /* 0x000fe20007c7e86f */
[----:B------:R-:W-:Y:S01]  /*e3d0*/  IMAD.X R96, R59, 0x1, R58, P6 ;  /* 0x000000013b607824 */ /* 0x000fe200030e063a */
[----:B------:R-:W-:Y:S01]  /*e3e0*/  ISETP.LT.U32.AND P2, PT, R87, R58, PT ;  /* 0x0000003a5700720c */ /* 0x000fe20003f41070 */
[----:B------:R-:W-:Y:S01]  /*e3f0*/  IMAD.WIDE.U32 R12, R49, R9, RZ ;  /* 0x00000009310c7225 */ /* 0x000fe200078e00ff */
[----:B------:R-:W-:Y:S02]  /*e400*/  IADD3.X R58, R45, R5, ~R115, P3, P4 ;  /* 0x000000052d3a7210 */ /* 0x000fe40001fe8c73 */
[----:B------:R-:W-:Y:S01]  /*e410*/  IADD3 R113, P3, P6, -R113, R95, -R88 ;  /* 0x0000005f71717210 */ /* 0x000fe20007e7e958 */
[----:B------:R-:W-:Y:S01]  /*e420*/  IMAD.WIDE.U32 R4, R22, R9, RZ ;  /* 0x0000000916047225 */ /* 0x000fe200078e00ff */
[----:B------:R-:W-:Y:S02]  /*e430*/  SEL R9, RZ, 0x1, !P0 ;  /* 0x00000001ff097807 */ /* 0x000fe40004000000 */
[----:B------:R-:W-:Y:S01]  /*e440*/  IADD3 R91, P0, RZ, R56, RZ ;  /* 0x00000038ff5b7210 */ /* 0x000fe20007f1e0ff */
[----:B------:R-:W-:Y:S01]  /*e450*/  IMAD.WIDE.U32 R12, P4, R10, R22, R12 ;  /* 0x000000160a0c7225 */ /* 0x000fe2000788000c */
[----:B------:R-:W-:-:S02]  /*e460*/  IADD3.X R115, R8, -0x1, R88, P3, P6 ;  /* 0xffffffff08737810 */ /* 0x000fc40001fec458 */
[----:B------:R-:W-:Y:S01]  /*e470*/  IADD3 R97, P3, P6, -R9, R97, -R90 ;  /* 0x0000006109617210 */ /* 0x000fe20007e7e95a */
[----:B------:R-:W-:Y:S01]  /*e480*/  IMAD.X R89, R57, 0x1, R56, P0 ;  /* 0x0000000139597824 */ /* 0x000fe200000e0638 */
[----:B------:R-:W-:Y:S01]  /*e490*/  ISETP.LT.U32.AND P0, PT, R14, R113, PT ;  /* 0x000000710e00720c */ /* 0x000fe20003f01070 */
[----:B------:R-:W-:Y:S01]  /*e4a0*/  IMAD.X R55, RZ, RZ, RZ, P4 ;  /* 0x000000ffff377224 */ /* 0x000fe200020e06ff */
[----:B------:R-:W-:Y:S01]  /*e4b0*/  IADD3.X R111, R8, -0x1, R90, P3, P6 ;  /* 0xffffffff086f7810 */ /* 0x000fe20001fec45a */
[----:B------:R-:W-:Y:S01]  /*e4c0*/  IMAD.MOV.U32 R54, RZ, RZ, R13 ;  /* 0x000000ffff367224 */ /* 0x000fe200078e000d */
[----:B------:R-:W-:Y:S02]  /*e4d0*/  ISETP.LT.U32.AND.EX P6, PT, R15, R115, PT, P0 ;  /* 0x000000730f00720c */ /* 0x000fe40003fc1100 */
[----:B------:R-:W-:Y:S02]  /*e4e0*/  ISETP.LT.U32.AND P0, PT, R18, R97, PT ;  /* 0x000000611200720c */ /* 0x000fe40003f01070 */
[----:B------:R-:W-:Y:S01]  /*e4f0*/  IADD3 R95, P4, R5, R12, RZ ;  /* 0x0000000c055f7210 */ /* 0x000fe20007f9e0ff */
[----:B------:R-:W-:Y:S01]  /*e500*/  IMAD.WIDE.U32 R12, R49, R22, RZ ;  /* 0x00000016310c7225 */ /* 0x000fe200078e00ff */
[----:B------:R-:W-:-:S02]  /*e510*/  SEL R9, RZ, 0x1, !P6 ;  /* 0x00000001ff097807 */ /* 0x000fc40007000000 */
[----:B------:R-:W-:Y:S01]  /*e520*/  ISETP.LT.U32.AND.EX P0, PT, R19, R111, PT, P0 ;  /* 0x0000006f1300720c */ /* 0x000fe20003f01100 */
[----:B------:R-:W-:Y:S01]  /*e530*/  IMAD.WIDE.U32.X R10, R10, R49, R54, P4 ;  /* 0x000000310a0a7225 */ /* 0x000fe200020e0436 */
[----:B------:R-:W-:Y:S02]  /*e540*/  SEL R45, RZ, 0xffffffff, !P6 ;  /* 0xffffffffff2d7807 */ /* 0x000fe40007000000 */
[----:B------:R-:W-:Y:S02]  /*e550*/  IADD3 R9, P4, P6, R9, R14, -R113 ;  /* 0x0000000e09097210 */ /* 0x000fe40007e9e871 */
[----:B------:R-:W-:Y:S02]  /*e560*/  SEL R5, RZ, 0x1, !P0 ;  /* 0x00000001ff057807 */ /* 0x000fe40004000000 */
[----:B------:R-:W-:Y:S01]  /*e570*/  IADD3.X R45, R45, R15, ~R115, P4, P6 ;  /* 0x0000000f2d2d7210 */ /* 0x000fe200027ecc73 */
[----:B------:R-:W-:Y:S01]  /*e580*/  IMAD.WIDE.U32 R14, R22, R22, RZ ;  /* 0x00000016160e7225 */ /* 0x000fe200078e00ff */
[----:B------:R-:W-:-:S02]  /*e590*/  SEL R55, RZ, 0xffffffff, !P0 ;  /* 0xffffffffff377807 */ /* 0x000fc40004000000 */
[----:B------:R-:W-:Y:S01]  /*e5a0*/  IADD3 R54, P4, P6, R5, R18, -R97 ;  /* 0x0000001205367210 */ /* 0x000fe20007e9e861 */
[----:B------:R-:W-:Y:S01]  /*e5b0*/  IMAD.WIDE.U32 R12, P0, R22, R49, R12 ;  /* 0x00000031160c7225 */ /* 0x000fe2000780000c */
[----:B------:R-:W-:Y:S02]  /*e5c0*/  ISETP.LT.U32.AND P3, PT, R91, R56, PT ;  /* 0x000000385b00720c */ /* 0x000fe40003f61070 */
[----:B------:R-:W-:Y:S01]  /*e5d0*/  IADD3.X R56, R55, R19, ~R111, P4, P6 ;  /* 0x0000001337387210 */ /* 0x000fe200027ecc6f */
[----:B------:R-:W-:Y:S01]  /*e5e0*/  IMAD.X R5, RZ, RZ, RZ, P0 ;  /* 0x000000ffff057224 */ /* 0x000fe200000e06ff */
[----:B------:R-:W-:Y:S02]  /*e5f0*/  IADD3 R97, P6, RZ, R4, RZ ;  /* 0x00000004ff617210 */ /* 0x000fe40007fde0ff */
[----:B------:R-:W-:Y:S02]  /*e600*/  ISETP.LT.U32.AND.EX P5, PT, R92, R103, PT, P5 ;  /* 0x000000675c00720c */ /* 0x000fe40003fa1150 */
[----:B------:R-:W-:-:S02]  /*e610*/  SEL R103, RZ, 0x1, !P1 ;  /* 0x00000001ff677807 */ /* 0x000fc40004800000 */
[----:B------:R-:W-:Y:S01]  /*e620*/  IADD3 R18, P4, R15, R12, RZ ;  /* 0x0000000c0f127210 */ /* 0x000fe20007f9e0ff */
[----:B------:R-:W-:Y:S01]  /*e630*/  IMAD.X R12, R95, 0x1, R4, P6 ;  /* 0x000000015f0c7824 */ /* 0x000fe200030e0604 */
[----:B------:R-:W-:Y:S02]  /*e640*/  SEL R22, RZ, 0x1, !P5 ;  /* 0x00000001ff167807 */ /* 0x000fe40006800000 */
[--C-:B------:R-:W-:Y:S02]  /*e650*/  IADD3 R103, P5, P6, -R103, R101, -R94.reuse ;  /* 0x0000006567677210 */ /* 0x100fe40007ebe95e */
[----:B------:R-:W-:Y:S01]  /*e660*/  ISETP.LT.U32.AND P1, PT, R97, R4, PT ;  /* 0x000000046100720c */ /* 0x000fe20003f21070 */
[----:B------:R-:W-:Y:S01]  /*e670*/  IMAD.MOV.U32 R4, RZ, RZ, R13 ;  /* 0x000000ffff047224 */ /* 0x000fe200078e000d */
[----:B------:R-:W-:Y:S02]  /*e680*/  ISETP.LT.U32.AND.EX P2, PT, R96, R59, PT, P2 ;  /* 0x0000003b6000720c */ /* 0x000fe40003f41120 */
[----:B------:R-:W-:Y:S01]  /*e690*/  IADD3.X R13, R8, -0x1, R94, P5, P6 ;  /* 0xffffffff080d7810 */ /* 0x000fe20002fec45e */
[----:B------:R-:W-:Y:S01]  /*e6a0*/  IMAD.WIDE.U32.X R4, R49, R49, R4, P4 ;  /* 0x0000003131047225 */ /* 0x000fe200020e0404 */
[----:B------:R-:W-:-:S02]  /*e6b0*/  ISETP.LT.U32.AND P5, PT, R24, R103, PT ;  /* 0x000000671800720c */ /* 0x000fc40003fa1070 */
[----:B------:R-:W-:Y:S02]  /*e6c0*/  ISETP.LT.U32.AND.EX P3, PT, R89, R57, PT, P3 ;  /* 0x000000395900720c */ /* 0x000fe40003f61130 */
[----:B------:R-:W-:Y:S02]  /*e6d0*/  SEL R57, RZ, 0x1, !P2 ;  /* 0x00000001ff397807 */ /* 0x000fe40005000000 */
[----:B------:R-:W-:Y:S02]  /*e6e0*/  ISETP.LT.U32.AND.EX P2, PT, R25, R13, PT, P5 ;  /* 0x0000000d1900720c */ /* 0x000fe40003f41150 */
[----:B------:R-:W-:Y:S02]  /*e6f0*/  IADD3 R99, P4, P5, -R22, R99, -R92 ;  /* 0x0000006316637210 */ /* 0x000fe40007d9e95c */
[----:B------:R-:W-:Y:S02]  /*e700*/  IADD3 R19, P0, RZ, R14, RZ ;  /* 0x0000000eff137210 */ /* 0x000fe40007f1e0ff */
[----:B------:R-:W-:-:S02]  /*e710*/  SEL R49, RZ, 0x1, !P2 ;  /* 0x00000001ff317807 */ /* 0x000fc40005000000 */
[----:B------:R-:W-:Y:S01]  /*e720*/  IADD3.X R101, R8, -0x1, R92, P4, P5 ;  /* 0xffffffff08657810 */ /* 0x000fe200027ea45c */
[----:B------:R-:W-:Y:S01]  /*e730*/  IMAD.X R15, R18, 0x1, R14, P0 ;  /* 0x00000001120f7824 */ /* 0x000fe200000e060e */
[----:B------:R-:W-:Y:S02]  /*e740*/  ISETP.LT.U32.AND P4, PT, R52, R99, PT ;  /* 0x000000633400720c */ /* 0x000fe40003f81070 */
[----:B------:R-:W-:Y:S02]  /*e750*/  SEL R55, RZ, 0xffffffff, !P2 ;  /* 0xffffffffff377807 */ /* 0x000fe40005000000 */
[----:B------:R-:W-:Y:S02]  /*e760*/  ISETP.LT.U32.AND P0, PT, R19, R14, PT ;  /* 0x0000000e1300720c */ /* 0x000fe40003f01070 */
[----:B------:R-:W-:Y:S02]  /*e770*/  IADD3 R49, P5, P2, R49, R24, -R103 ;  /* 0x0000001831317210 */ /* 0x000fe40007abe867 */
[----:B------:R-:W-:-:S02]  /*e780*/  ISETP.LT.U32.AND.EX P1, PT, R12, R95, PT, P1 ;  /* 0x0000005f0c00720c */ /* 0x000fc40003f21110 */
[----:B------:R-:W-:Y:S02]  /*e790*/  ISETP.LT.U32.AND.EX P4, PT, R53, R101, PT, P4 ;  /* 0x000000653500720c */ /* 0x000fe40003f81140 */
[----:B------:R-:W-:Y:S02]  /*e7a0*/  SEL R14, RZ, 0x1, !P3 ;  /* 0x00000001ff0e7807 */ /* 0x000fe40005800000 */
[----:B------:R-:W-:Y:S02]  /*e7b0*/  ISETP.LT.U32.AND.EX P0, PT, R15, R18, PT, P0 ;  /* 0x000000120f00720c */ /* 0x000fe40003f01100 */
[----:B------:R-:W-:Y:S02]  /*e7c0*/  IADD3 R57, P6, P3, -R57, R87, -R96 ;  /* 0x0000005739397210 */ /* 0x000fe40007bde960 */
[----:B------:R-:W-:Y:S02]  /*e7d0*/  IADD3.X R55, R55, R25, ~R13, P5, P2 ;  /* 0x0000001937377210 */ /* 0x000fe40002fe4c0d */
[----:B------:R-:W-:-:S02]  /*e7e0*/  SEL R13, RZ, 0x1, !P1 ;  /* 0x00000001ff0d7807 */ /* 0x000fc40004800000 */
[----:B------:R-:W-:Y:S02]  /*e7f0*/  SEL R25, RZ, 0x1, !P4 ;  /* 0x00000001ff197807 */ /* 0x000fe40006000000 */
[----:B------:R-:W-:Y:S02]  /*e800*/  IADD3 R91, P5, P2, -R14, R91, -R89 ;  /* 0x0000005b0e5b7210 */ /* 0x000fe40007abe959 */
[----:B------:R-:W-:Y:S02]  /*e810*/  IADD3.X R95, R8, -0x1, R96, P6, P3 ;  /* 0xffffffff085f7810 */ /* 0x000fe400037e6460 */
[----:B------:R-:W-:Y:S02]  /*e820*/  SEL R14, RZ, 0x1, !P0 ;  /* 0x00000001ff0e7807 */ /* 0x000fe40004000000 */
[----:B------:R-:W-:Y:S02]  /*e830*/  ISETP.LT.U32.AND P1, PT, R60, R57, PT ;  /* 0x000000393c00720c */ /* 0x000fe40003f21070 */
[----:B------:R-:W-:-:S02]  /*e840*/  SEL R59, RZ, 0xffffffff, !P4 ;  /* 0xffffffffff3b7807 */ /* 0x000fc40006000000 */
[--C-:B------:R-:W-:Y:S02]  /*e850*/  IADD3 R13, P6, P0, -R13, R97, -R12.reuse ;  /* 0x000000610d0d7210 */ /* 0x100fe400078de90c */
[----:B------:R-:W-:Y:S02]  /*e860*/  IADD3 R52, P4, P3, R25, R52, -R99 ;  /* 0x0000003419347210 */ /* 0x000fe40007b9e863 */
[----:B------:R-:W-:Y:S02]  /*e870*/  ISETP.LT.U32.AND.EX P1, PT, R61, R95, PT, P1 ;  /* 0x0000005f3d00720c */ /* 0x000fe40003f21110 */
[C---:B------:R-:W-:Y:S02]  /*e880*/  IADD3.X R87, R8.reuse, -0x1, R12, P6, P0 ;  /* 0xffffffff08577810 */ /* 0x040fe400037e040c */
[----:B------:R-:W-:Y:S02]  /*e890*/  IADD3.X R88, R59, R53, ~R101, P4, P3 ;  /* 0x000000353b587210 */ /* 0x000fe400027e6c65 */
[----:B------:R-:W-:-:S02]  /*e8a0*/  IADD3.X R89, R8, -0x1, R89, P5, P2 ;  /* 0xffffffff08597810 */ /* 0x000fc40002fe4459 */
[----:B------:R-:W-:Y:S02]  /*e8b0*/  ISETP.LT.U32.AND P0, PT, R10, R13, PT ;  /* 0x0000000d0a00720c */ /* 0x000fe40003f01070 */
[----:B------:R-:W-:Y:S02]  /*e8c0*/  IADD3 R19, P3, P4, -R14, R19, -R15 ;  /* 0x000000130e137210 */ /* 0x000fe40007c7e90f */
[----:B------:R-:W-:Y:S02]  /*e8d0*/  ISETP.LT.U32.AND P2, PT, R16, R91, PT ;  /* 0x0000005b1000720c */ /* 0x000fe40003f41070 */
[----:B------:R-:W-:Y:S02]  /*e8e0*/  SEL R53, RZ, 0x1, !P1 ;  /* 0x00000001ff357807 */ /* 0x000fe40004800000 */
[----:B------:R-:W-:Y:S02]  /*e8f0*/  ISETP.LT.U32.AND.EX P0, PT, R11, R87, PT, P0 ;  /* 0x000000570b00720c */ /* 0x000fe40003f01100 */
[----:B------:R-:W-:-:S02]  /*e900*/  ISETP.LT.U32.AND.EX P2, PT, R17, R89, PT, P2 ;  /* 0x000000591100720c */ /* 0x000fc40003f41120 */
[----:B------:R-:W-:Y:S02]  /*e910*/  IADD3.X R25, R8, -0x1, R15, P3, P4 ;  /* 0xffffffff08197810 */ /* 0x000fe40001fe840f */
[----:B------:R-:W-:Y:S02]  /*e920*/  ISETP.LT.U32.AND P3, PT, R4, R19, PT ;  /* 0x000000130400720c */ /* 0x000fe40003f61070 */
[----:B------:R-:W-:Y:S02]  /*e930*/  IADD3 R53, P6, P5, R53, R60, -R57 ;  /* 0x0000003c35357210 */ /* 0x000fe40007dde839 */
[----:B------:R-:W-:Y:S02]  /*e940*/  SEL R59, RZ, 0xffffffff, !P1 ;  /* 0xffffffffff3b7807 */ /* 0x000fe40004800000 */
[----:B------:R-:W-:Y:S02]  /*e950*/  SEL R57, RZ, 0x1, !P0 ;  /* 0x00000001ff397807 */ /* 0x000fe40004000000 */
[----:B------:R-:W-:-:S02]  /*e960*/  SEL R15, RZ, 0x1, !P2 ;  /* 0x00000001ff0f7807 */ /* 0x000fc40005000000 */
[----:B------:R-:W-:Y:S02]  /*e970*/  ISETP.LT.U32.AND.EX P1, PT, R5, R25, PT, P3 ;  /* 0x000000190500720c */ /* 0x000fe40003f21130 */
[----:B------:R-:W-:Y:S02]  /*e980*/  IADD3.X R61, R59, R61, ~R95, P6, P5 ;  /* 0x0000003d3b3d7210 */ /* 0x000fe400037eac5f */
[----:B------:R-:W-:Y:S01]  /*e990*/  IADD3 R57, P5, P6, R57, R10, -R13 ;  /* 0x0000000a39397210 */ /* 0x000fe20007ebe80d */
[----:B------:R-:W-:Y:S01]  /*e9a0*/  IMAD.WIDE.U32 R12, R40, R63, RZ ;  /* 0x0000003f280c7225 */ /* 0x000fe200078e00ff */
[----:B------:R-:W-:Y:S02]  /*e9b0*/  SEL R59, RZ, 0xffffffff, !P0 ;  /* 0xffffffffff3b7807 */ /* 0x000fe40004000000 */
[----:B------:R-:W-:Y:S02]  /*e9c0*/  IADD3 R60, P3, P4, R15, R16, -R91 ;  /* 0x000000100f3c7210 */ /* 0x000fe40007c7e85b */
[----:B------:R-:W-:-:S02]  /*e9d0*/  SEL R15, RZ, 0x1, !P1 ;  /* 0x00000001ff0f7807 */ /* 0x000fc40004800000 */
[----:B------:R-:W-:Y:S02]  /*e9e0*/  SEL R16, RZ, 0xffffffff, !P2 ;  /* 0xffffffffff107807 */ /* 0x000fe40005000000 */
[----:B------:R-:W-:Y:S01]  /*e9f0*/  IADD3.X R59, R59, R11, ~R87, P5, P6 ;  /* 0x0000000b3b3b7210 */ /* 0x000fe20002fecc57 */
[----:B------:R-:W-:Y:S01]  /*ea00*/  IMAD.WIDE.U32 R10, R64, R67, RZ ;  /* 0x00000043400a7225 */ /* 0x000fe200078e00ff */
[----:B------:R-:W-:Y:S02]  /*ea10*/  IADD3 R90, P0, P2, R15, R4, -R19 ;  /* 0x000000040f5a7210 */ /* 0x000fe40007a1e813 */
[----:B------:R-:W-:Y:S01]  /*ea20*/  IADD3.X R92, R16, R17, ~R89, P3, P4 ;  /* 0x00000011105c7210 */ /* 0x000fe20001fe8c59 */
[----:B------:R-:W-:Y:S01]  /*ea30*/  IMAD.WIDE.U32 R16, R50, R63, RZ ;  /* 0x0000003f32107225 */ /* 0x000fe200078e00ff */
[----:B------:R-:W-:-:S03]  /*ea40*/  SEL R4, RZ, 0xffffffff, !P1 ;  /* 0xffffffffff047807 */ /* 0x000fc60004800000 */
[----:B------:R-:W-:Y:S01]  /*ea50*/  IMAD.WIDE.U32 R12, P1, R69, R50, R12 ;  /* 0x00000032450c7225 */ /* 0x000fe2000782000c */
[----:B------:R-:W-:-:S03]  /*ea60*/  IADD3.X R94, R4, R5, ~R25, P0, P2 ;  /* 0x00000005045e7210 */ /* 0x000fc600007e4c19 */
[----:B------:R-:W-:Y:S01]  /*ea70*/  IMAD.WIDE.U32 R14, R66, R71, RZ ;  /* 0x00000047420e7225 */ /* 0x000fe200078e00ff */
[----:B------:R-:W-:-:S03]  /*ea80*/  IADD3 R89, P4, R17, R12, RZ ;  /* 0x0000000c11597210 */ /* 0x000fc60007f9e0ff */
[----:B------:R-:W-:-:S04]  /*ea90*/  IMAD.WIDE.U32 R10, P5, R65, R62, R10 ;  /* 0x0000003e410a7225 */ /* 0x000fc800078a000a */
[----:B------:R-:W-:Y:S01]  /*eaa0*/  IMAD.WIDE.U32 R62, R62, R67, RZ ;  /* 0x000000433e3e7225 */ /* 0x000fe200078e00ff */
[----:B------:R-:W-:-:S03]  /*eab0*/  IADD3 R67, P3, RZ, R16, RZ ;  /* 0x00000010ff437210 */ /* 0x000fc60007f7e0ff */
[----:B------:R-:W-:Y:S01]  /*eac0*/  IMAD.WIDE.U32 R14, P2, R73, R68, R14 ;  /* 0x00000044490e7225 */ /* 0x000fe2000784000e */
[----:B------:R-:W-:-:S03]  /*ead0*/  ISETP.LT.U32.AND P0, PT, R67, R16, PT ;  /* 0x000000104300720c */ /* 0x000fc60003f01070 */
[----:B------:R-:W-:-:S04]  /*eae0*/  IMAD.WIDE.U32 R4, R68, R71, RZ ;  /* 0x0000004744047225 */ /* 0x000fc800078e00ff */
[----:B------:R-:W-:Y:S01]  /*eaf0*/  IMAD.X R68, R89, 0x1, R16, P3 ;  /* 0x0000000159447824 */ /* 0x000fe200018e0610 */
[----:B------:R-:W-:Y:S01]  /*eb00*/  IADD3 R50, P3, RZ, R62, RZ ;  /* 0x0000003eff327210 */ /* 0x000fe20007f7e0ff */
[----:B------:R-:W-:Y:S01]  /*eb10*/  IMAD.X R17, RZ, RZ, RZ, P1 ;  /* 0x000000ffff117224 */ /* 0x000fe200008e06ff */
[----:B------:R-:W-:Y:S01]  /*eb20*/  IADD3 R10, P1, R63, R10, RZ ;  /* 0x0000000a3f0a7210 */ /* 0x000fe20007f3e0ff */
[----:B------:R-:W-:Y:S01]  /*eb30*/  IMAD.X R25, RZ, RZ, RZ, P5 ;  /* 0x000000ffff197224 */ /* 0x000fe200028e06ff */
[----:B------:R-:W-:Y:S01]  /*eb40*/  IADD3 R22, P6, RZ, R4, RZ ;  /* 0x00000004ff167210 */ /* 0x000fe20007fde0ff */
[----:B------:R-:W-:Y:S01]  /*eb50*/  IMAD.WIDE.U32 R18, R74, R75, RZ ;  /* 0x0000004b4a127225 */ /* 0x000fe200078e00ff */
[----:B------:R-:W-:Y:S02]  /*eb60*/  IADD3 R14, P5, R5, R14, RZ ;  /* 0x0000000e050e7210 */ /* 0x000fe40007fbe0ff */
[----:B------:R-:W-:Y:S01]  /*eb70*/  ISETP.LT.U32.AND.EX P0, PT, R68, R89, PT, P0 ;  /* 0x000000594400720c */ /* 0x000fe20003f01100 */
[----:B------:R-:W-:Y:S01]  /*eb80*/  IMAD.X R87, R10, 0x1, R62, P3 ;  /* 0x000000010a577824 */ /* 0x000fe200018e063e */
[----:B------:R-:W-:Y:S01]  /*eb90*/  ISETP.LT.U32.AND P3, PT, R50, R62, PT ;  /* 0x0000003e3200720c */ /* 0x000fe20003f61070 */
[----:B------:R-:W-:Y:S01]  /*eba0*/  IMAD.X R63, R14, 0x1, R4, P6 ;  /* 0x000000010e3f7824 */ /* 0x000fe200030e0604 */
[----:B------:R-:W-:Y:S01]  /*ebb0*/  ISETP.LT.U32.AND P6, PT, R22, R4, PT ;  /* 0x000000041600720c */ /* 0x000fe20003fc1070 */
[----:B------:R-:W-:Y:S01]  /*ebc0*/  IMAD.X R5, RZ, RZ, RZ, P2 ;  /* 0x000000ffff057224 */ /* 0x000fe200010e06ff */
[----:B------:R-:W-:Y:S01]  /*ebd0*/  ISETP.LT.U32.AND.EX P3, PT, R87, R10, PT, P3 ;  /* 0x0000000a5700720c */ /* 0x000fe20003f61130 */
[----:B------:R-:W-:Y:S01]  /*ebe0*/  IMAD.WIDE.U32 R18, P2, R77, R70, R18 ;  /* 0x000000464d127225 */ /* 0x000fe20007840012 */
[----:B------:R-:W-:-:S03]  /*ebf0*/  ISETP.LT.U32.AND.EX P6, PT, R63, R14, PT, P6 ;  /* 0x0000000e3f00720c */ /* 0x000fc60003fc1160 */
[----:B------:R-:W-:Y:S02]  /*ec00*/  IMAD.MOV.U32 R24, RZ, RZ, R11 ;  /* 0x000000ffff187224 */ /* 0x000fe400078e000b */
[----:B------:R-:W-:Y:S01]  /*ec10*/  IMAD.MOV.U32 R4, RZ, RZ, R15 ;  /* 0x000000ffff047224 */ /* 0x000fe200078e000f */
[----:B------:R-:W-:Y:S01]  /*ec20*/  SEL R15, RZ, 0x1, !P0 ;  /* 0x00000001ff0f7807 */ /* 0x000fe20004000000 */
[----:B------:R-:W-:Y:S02]  /*ec30*/  IMAD.MOV.U32 R16, RZ, RZ, R13 ;  /* 0x000000ffff107224 */ /* 0x000fe400078e000d */
[----:B------:R-:W-:Y:S02]  /*ec40*/  IMAD.X R13, RZ, RZ, RZ, P2 ;  /* 0x000000ffff0d7224 */ /* 0x000fe400010e06ff */
[----:B------:R-:W-:Y:S01]  /*ec50*/  IMAD.WIDE.U32.X R24, R65, R64, R24, P1 ;  /* 0x0000004041187225 */ /* 0x000fe200008e0418 */
[----:B------:R-:W-:Y:S02]  /*ec60*/  IADD3 R15, P1, P2, -R15, R67, -R68 ;  /* 0x000000430f0f7210 */ /* 0x000fe40007a3e944 */
[----:B------:R-:W-:Y:S01]  /*ec70*/  SEL R67, RZ, 0x1, !P3 ;  /* 0x00000001ff437807 */ /* 0x000fe20005800000 */
[----:B------:R-:W-:Y:S01]  /*ec80*/  IMAD.WIDE.U32.X R16, R69, R40, R16, P4 ;  /* 0x0000002845107225 */ /* 0x000fe200020e0410 */
[----:B------:R-:W-:-:S02]  /*ec90*/  IADD3.X R89, R8, -0x1, R68, P1, P2 ;  /* 0xffffffff08597810 */ /* 0x000fc40000fe4444 */
[--C-:B------:R-:W-:Y:S01]  /*eca0*/  IADD3 R67, P3, P4, -R67, R50, -R87.reuse ;  /* 0x0000003243437210 */ /* 0x100fe20007c7e957 */
[----:B------:R-:W-:Y:S01]  /*ecb0*/  IMAD.WIDE.U32 R70, R70, R75, RZ ;  /* 0x0000004b46467225 */ /* 0x000fe200078e00ff */
[----:B------:R-:W-:Y:S02]  /*ecc0*/  ISETP.LT.U32.AND P2, PT, R16, R15, PT ;  /* 0x0000000f1000720c */ /* 0x000fe40003f41070 */
[----:B------:R-:W-:Y:S01]  /*ecd0*/  IADD3.X R75, R8, -0x1, R87, P3, P4 ;  /* 0xffffffff084b7810 */ /* 0x000fe20001fe8457 */
[----:B------:R-:W-:Y:S01]  /*ece0*/  IMAD.MOV.U32 R12, RZ, RZ, R19 ;  /* 0x000000ffff0c7224 */ /* 0x000fe200078e0013 */
[----:B------:R-:W-:Y:S01]  /*ecf0*/  IADD3 R71, P0, R71, R18, RZ ;  /* 0x0000001247477210 */ /* 0x000fe20007f1e0ff */
[----:B------:R-:W-:Y:S01]  /*ed00*/  IMAD.WIDE.U32.X R4, R73, R66, R4, P5 ;  /* 0x0000004249047225 */ /* 0x000fe200028e0404 */
[----:B------:R-:W-:Y:S02]  /*ed10*/  ISETP.LT.U32.AND.EX P2, PT, R17, R89, PT, P2 ;  /* 0x000000591100720c */ /* 0x000fe40003f41120 */
[----:B------:R-:W-:Y:S01]  /*ed20*/  ISETP.LT.U32.AND P3, PT, R24, R67, PT ;  /* 0x000000431800720c */ /* 0x000fe20003f61070 */
[----:B------:R-:W-:Y:S01]  /*ed30*/  IMAD.WIDE.U32.X R12, R77, R74, R12, P0 ;  /* 0x0000004a4d0c7225 */ /* 0x000fe200000e040c */
[----:B------:R-:W-:-:S02]  /*ed40*/  SEL R65, RZ, 0x1, !P2 ;  /* 0x00000001ff417807 */ /* 0x000fc40005000000 */
[----:B------:R-:W-:Y:S01]  /*ed50*/  ISETP.LT.U32.AND.EX P0, PT, R25, R75, PT, P3 ;  /* 0x0000004b1900720c */ /* 0x000fe20003f01130 */
[----:B------:R-:W-:Y:S01]  /*ed60*/  IMAD.WIDE.U32 R10, R78, R85, RZ ;  /* 0x000000554e0a7225 */ /* 0x000fe200078e00ff */
[----:B------:R-:W-:Y:S02]  /*ed70*/  IADD3 R65, P3, P4, R65, R16, -R15 ;  /* 0x0000001041417210 */ /* 0x000fe40007c7e80f */
[----:B------:R-:W-:Y:S02]  /*ed80*/  SEL R15, RZ, 0x1, !P0 ;  /* 0x00000001ff0f7807 */ /* 0x000fe40004000000 */
[----:B------:R-:W-:Y:S02]  /*ed90*/  SEL R73, RZ, 0x1, !P6 ;  /* 0x00000001ff497807 */ /* 0x000fe40007000000 */
[----:B------:R-:W-:Y:S02]  /*eda0*/  SEL R16, RZ, 0xffffffff, !P2 ;  /* 0xffffffffff107807 */ /* 0x000fe40005000000 */
[----:B------:R-:W-:Y:S01]  /*edb0*/  IADD3 R66, P2, P6, R15, R24, -R67 ;  /* 0x000000180f427210 */ /* 0x000fe20007e5e843 */
[----:B------:R-:W-:Y:S01]  /*edc0*/  IMAD.WIDE.U32 R14, R81, R82, RZ ;  /* 0x00000052510e7225 */ /* 0x000fe200078e00ff */
[----:B------:R-:W-:-:S02]  /*edd0*/  SEL R24, RZ, 0xffffffff, !P0 ;  /* 0xffffffffff187807 */ /* 0x000fc40004000000 */
[----:B------:R-:W-:Y:S02]  /*ede0*/  IADD3 R69, P5, RZ, R70, RZ ;  /* 0x00000046ff457210 */ /* 0x000fe40007fbe0ff */
[----:B------:R-:W-:Y:S01]  /*edf0*/  IADD3.X R64, R16, R17, ~R89, P3, P4 ;  /* 0x0000001110407210 */ /* 0x000fe20001fe8c59 */
[----:B------:R-:W-:Y:S01]  /*ee00*/  IMAD.WIDE.U32 R14, P0, R84, R76, R14 ;  /* 0x0000004c540e7225 */ /* 0x000fe2000780000e */
[----:B------:R-:W-:Y:S02]  /*ee10*/  IADD3 R73, P3, P4, -R73, R22, -R63 ;  /* 0x0000001649497210 */ /* 0x000fe40007c7e93f */
[----:B------:R-:W-:Y:S01]  /*ee20*/  ISETP.LT.U32.AND P1, PT, R69, R70, PT ;  /* 0x000000464500720c */ /* 0x000fe20003f21070 */
[----:B------:R-:W-:Y:S01]  /*ee30*/  IMAD.WIDE.U32 R76, R76, R82, RZ ;  /* 0x000000524c4c7225 */ /* 0x000fe200078e00ff */
[----:B------:R-:W-:Y:S02]  /*ee40*/  IADD3.X R40, R24, R25, ~R75, P2, P6 ;  /* 0x0000001918287210 */ /* 0x000fe400017ecc4b */
[----:B------:R-:W-:Y:S01]  /*ee50*/  IADD3.X R75, R8, -0x1, R63, P3, P4 ;  /* 0xffffffff084b7810 */ /* 0x000fe20001fe843f */
[----:B------:R-:W-:Y:S01]  /*ee60*/  IMAD.X R70, R71, 0x1, R70, P5 ;  /* 0x0000000147467824 */ /* 0x000fe200028e0646 */
[----:B------:R-:W-:Y:S01]  /*ee70*/  IADD3 R50, P3, RZ, R76, RZ ;  /* 0x0000004cff327210 */ /* 0x000fe20007f7e0ff */
[----:B------:R-:W-:Y:S01]  /*ee80*/  IMAD.WIDE.U32 R10, P5, R83, R86, R10 ;  /* 0x00000056530a7225 */ /* 0x000fe200078a000a */
[----:B------:R-:W-:-:S02]  /*ee90*/  IADD3 R14, P4, R77, R14, RZ ;  /* 0x0000000e4d0e7210 */ /* 0x000fc40007f9e0ff */
[----:B------:R-:W-:Y:S01]  /*eea0*/  ISETP.LT.U32.AND.EX P1, PT, R70, R71, PT, P1 ;  /* 0x000000474600720c */ /* 0x000fe20003f21110 */
[----:B------:R-:W-:-:S04]  /*eeb0*/  IMAD.WIDE.U32 R86, R86, R85, RZ ;  /* 0x0000005556567225 */ /* 0x000fc800078e00ff */
[----:B------:R-:W-:Y:S01]  /*eec0*/  IMAD.X R19, RZ, RZ, RZ, P5 ;  /* 0x000000ffff137224 */ /* 0x000fe200028e06ff */
[----:B------:R-:W-:Y:S01]  /*eed0*/  IADD3 R68, P5, R87, R10, RZ ;  /* 0x0000000a57447210 */ /* 0x000fe20007fbe0ff */
[----:B------:R-:W-:Y:S01]  /*eee0*/  IMAD.X R85, R14, 0x1, R76, P3 ;  /* 0x000000010e557824 */ /* 0x000fe200018e064c */
[----:B------:R-:W-:Y:S01]  /*eef0*/  ISETP.LT.U32.AND P3, PT, R4, R73, PT ;  /* 0x000000490400720c */ /* 0x000fe20003f61070 */
[----:B------:R-:W-:Y:S01]  /*ef00*/  IMAD.MOV.U32 R18, RZ, RZ, R11 ;  /* 0x000000ffff127224 */ /* 0x000fe200078e000b */
[-C--:B------:R-:W-:Y:S01]  /*ef10*/  IADD3 R22, P6, RZ, R86.reuse, RZ ;  /* 0x00000056ff167210 */ /* 0x080fe20007fde0ff */
[----:B------:R-:W-:Y:S01]  /*ef20*/  IMAD.WIDE.U32 R10, R72, R79, RZ ;  /* 0x0000004f480a7225 */ /* 0x000fe200078e00ff */
[----:B------:R-:W-:Y:S02]  /*ef30*/  ISETP.LT.U32.AND.EX P3, PT, R5, R75, PT, P3 ;  /* 0x0000004b0500720c */ /* 0x000fe40003f61130 */
[----:B------:R-:W-:Y:S01]  /*ef40*/  ISETP.LT.U32.AND P2, PT, R22, R86, PT ;  /* 0x000000561600720c */ /* 0x000fe20003f41070 */
[----:B------:R-:W-:Y:S01]  /*ef50*/  IMAD.X R87, R68, 0x1, R86, P6 ;  /* 0x0000000144577824 */ /* 0x000fe200030e0656 */
[----:B------:R-:W-:Y:S01]  /*ef60*/  SEL R71, RZ, 0xffffffff, !P3 ;  /* 0xffffffffff477807 */ /* 0x000fe20005800000 */
[----:B------:R-:W-:-:S03]  /*ef70*/  IMAD.WIDE.U32 R10, P6, R93, R80, R10 ;  /* 0x000000505d0a7225 */ /* 0x000fc600078c000a */
[----:B------:R-:W-:Y:S01]  /*ef80*/  ISETP.LT.U32.AND.EX P2, PT, R87, R68, PT, P2 ;  /* 0x000000445700720c */ /* 0x000fe20003f41120 */
[----:B------:R-:W-:Y:S01]  /*ef90*/  IMAD.X R17, RZ, RZ, RZ, P0 ;  /* 0x000000ffff117224 */ /* 0x000fe200000e06ff */
[----:B------:R-:W-:Y:S01]  /*efa0*/  ISETP.LT.U32.AND P0, PT, R50, R76, PT ;  /* 0x0000004c3200720c */ /* 0x000fe20003f01070 */
[----:B------:R-:W-:-:S03]  /*efb0*/  IMAD.WIDE.U32 R62, R80, R79, RZ ;  /* 0x0000004f503e7225 */ /* 0x000fc600078e00ff */
[----:B------:R-:W-:Y:S01]  /*efc0*/  ISETP.LT.U32.AND.EX P0, PT, R85, R14, PT, P0 ;  /* 0x0000000e5500720c */ /* 0x000fe20003f01100 */
[----:B------:R-:W-:Y:S01]  /*efd0*/  IMAD.MOV.U32 R16, RZ, RZ, R15 ;  /* 0x000000ffff107224 */ /* 0x000fe200078e000f */
[----:B------:R-:W-:Y:S01]  /*efe0*/  SEL R15, RZ, 0x1, !P3 ;  /* 0x00000001ff0f7807 */ /* 0x000fe20005800000 */
[----:B------:R-:W-:Y:S01]  /*eff0*/  IMAD.WIDE.U32.X R18, R83, R78, R18, P5 ;  /* 0x0000004e53127225 */ /* 0x000fe200028e0412 */
[----:B------:R-:W-:Y:S02]  /*f000*/  IADD3 R67, P5, R63, R10, RZ ;  /* 0x0000000a3f437210 */ /* 0x000fe40007fbe0ff */
[----:B------:R-:W-:Y:S01]  /*f010*/  SEL R63, RZ, 0x1, !P1 ;  /* 0x00000001ff3f7807 */ /* 0x000fe20004800000 */
[----:B------:R-:W-:Y:S01]  /*f020*/  IMAD.WIDE.U32.X R16, R84, R81, R16, P4 ;  /* 0x0000005154107225 */ /* 0x000fe200020e0410 */
[----:B------:R-:W-:Y:S02]  /*f030*/  IADD3 R15, P3, P4, R15, R4, -R73 ;  /* 0x000000040f0f7210 */ /* 0x000fe40007c7e849 */
[----:B------:R-:W-:Y:S01]  /*f040*/  IADD3 R73, P1, RZ, R62, RZ ;  /* 0x0000003eff497210 */ /* 0x000fe20007f3e0ff */
[----:B------:R-:W-:Y:S01]  /*f050*/  IMAD.MOV.U32 R24, RZ, RZ, R11 ;  /* 0x000000ffff187224 */ /* 0x000fe200078e000b */
[----:B------:R-:W-:Y:S01]  /*f060*/  IADD3.X R120, R71, R5, ~R75, P3, P4 ;  /* 0x0000000547787210 */ /* 0x000fe20001fe8c4b */
[----:B------:R-:W-:Y:S01]  /*f070*/  IMAD.WIDE.U32 R10, R109, R20, RZ ;  /* 0x000000146d0a7225 */ /* 0x000fe200078e00ff */
[----:B------:R-:W-:-:S02]  /*f080*/  IADD3 R63, P3, P4, -R63, R69, -R70 ;  /* 0x000000453f3f7210 */ /* 0x000fc40007c7e946 */
[----:B------:R-:W-:Y:S01]  /*f090*/  SEL R71, RZ, 0x1, !P2 ;  /* 0x00000001ff477807 */ /* 0x000fe20005000000 */
[----:B------:R-:W-:Y:S01]  /*f0a0*/  IMAD.X R25, RZ, RZ, RZ, P6 ;  /* 0x000000ffff197224 */ /* 0x000fe200030e06ff */
[----:B------:R-:W-:Y:S01]  /*f0b0*/  IADD3.X R81, R8, -0x1, R70, P3, P4 ;  /* 0xffffffff08517810 */ /* 0x000fe20001fe8446 */
[----:B------:R-:W-:Y:S01]  /*f0c0*/  IMAD.X R74, R67, 0x1, R62, P1 ;  /* 0x00000001434a7824 */ /* 0x000fe200008e063e */
[----:B------:R-:W-:Y:S01]  /*f0d0*/  IADD3 R71, P2, P3, -R71, R22, -R87 ;  /* 0x0000001647477210 */ /* 0x000fe20007b5e957 */
[----:B------:R-:W-:Y:S01]  /*f0e0*/  IMAD.WIDE.U32 R10, P6, R58, R107, R10 ;  /* 0x0000006b3a0a7225 */ /* 0x000fe200078c000a */
[----:B------:R-:W-:Y:S02]  /*f0f0*/  ISETP.LT.U32.AND P1, PT, R12, R63, PT ;  /* 0x0000003f0c00720c */ /* 0x000fe40003f21070 */
[----:B------:R-:W-:Y:S01]  /*f100*/  IADD3.X R79, R8, -0x1, R87, P2, P3 ;  /* 0xffffffff084f7810 */ /* 0x000fe200017e6457 */
[----:B------:R-:W-:Y:S01]  /*f110*/  IMAD.WIDE.U32 R4, R107, R20, RZ ;  /* 0x000000146b047225 */ /* 0x000fe200078e00ff */
[----:B------:R-:W-:-:S02]  /*f120*/  ISETP.LT.U32.AND.EX P1, PT, R13, R81, PT, P1 ;  /* 0x000000510d00720c */ /* 0x000fc40003f21110 */
[----:B------:R-:W-:Y:S01]  /*f130*/  SEL R83, RZ, 0x1, !P0 ;  /* 0x00000001ff537807 */ /* 0x000fe20004000000 */
[----:B------:R-:W-:Y:S01]  /*f140*/  IMAD.WIDE.U32.X R24, R93, R72, R24, P5 ;  /* 0x000000485d187225 */ /* 0x000fe200028e0418 */
[----:B------:R-:W-:Y:S02]  /*f150*/  ISETP.LT.U32.AND P5, PT, R18, R71, PT ;  /* 0x000000471200720c */ /* 0x000fe40003fa1070 */
[----:B------:R-:W-:Y:S01]  /*f160*/  IADD3 R77, P2, R5, R10, RZ ;  /* 0x0000000a054d7210 */ /* 0x000fe20007f5e0ff */
[----:B------:R-:W-:Y:S01]  /*f170*/  IMAD.X R69, RZ, RZ, RZ, P6 ;  /* 0x000000ffff457224 */ /* 0x000fe200030e06ff */
[----:B------:R-:W-:Y:S01]  /*f180*/  IADD3 R75, P6, RZ, R4, RZ ;  /* 0x00000004ff4b7210 */ /* 0x000fe20007fde0ff */
[----:B------:R-:W-:Y:S01]  /*f190*/  IMAD.MOV.U32 R68, RZ, RZ, R11 ;  /* 0x000000ffff447224 */ /* 0x000fe200078e000b */
[----:B------:R-:W-:Y:S02]  /*f1a0*/  ISETP.LT.U32.AND.EX P5, PT, R19, R79, PT, P5 ;  /* 0x0000004f1300720c */ /* 0x000fe40003fa1150 */
[----:B------:R-:W-:Y:S01]  /*f1b0*/  SEL R5, RZ, 0x1, !P1 ;  /* 0x00000001ff057807 */ /* 0x000fe20004800000 */
[----:B------:R-:W-:Y:S01]  /*f1c0*/  IMAD.X R72, R77, 0x1, R4, P6 ;  /* 0x000000014d487824 */ /* 0x000fe200030e0604 */
[----:B------:R-:W-:Y:S01]  /*f1d0*/  SEL R11, RZ, 0x1, !P5 ;  /* 0x00000001ff0b7807 */ /* 0x000fe20006800000 */
[----:B------:R-:W-:Y:S01]  /*f1e0*/  IMAD.WIDE.U32.X R68, R58, R109, R68, P2 ;  /* 0x0000006d3a447225 */ /* 0x000fe200010e0444 */
[----:B------:R-:W-:-:S02]  /*f1f0*/  IADD3 R20, P0, P6, R5, R12, -R63 ;  /* 0x0000000c05147210 */ /* 0x000fc40007e1e83f */
[----:B------:R-:W-:Y:S01]  /*f200*/  ISETP.LT.U32.AND P3, PT, R75, R4, PT ;  /* 0x000000044b00720c */ /* 0x000fe20003f61070 */
[----:B------:R-:W-:Y:S01]  /*f210*/  IMAD.WIDE.U32 R4, R45, R54, RZ ;  /* 0x000000362d047225 */ /* 0x000fe200078e00ff */
[----:B------:R-:W-:Y:S02]  /*f220*/  SEL R12, RZ, 0xffffffff, !P1 ;  /* 0xffffffffff0c7807 */ /* 0x000fe40004800000 */
[----:B------:R-:W-:Y:S02]  /*f230*/  SEL R63, RZ, 0xffffffff, !P5 ;  /* 0xffffffffff3f7807 */ /* 0x000fe40006800000 */
[----:B------:R-:W-:Y:S01]  /*f240*/  IADD3 R14, P2, P5, R11, R18, -R71 ;  /* 0x000000120b0e7210 */ /* 0x000fe20007d5e847 */
[----:B------:R-:W-:Y:S01]  /*f250*/  IMAD.WIDE.U32 R10, R55, R52, RZ ;  /* 0x00000034370a7225 */ /* 0x000fe200078e00ff */
[----:B------:R-:W-:Y:S02]  /*f260*/  IADD3.X R22, R12, R13, ~R81, P0, P6 ;  /* 0x0000000d0c167210 */ /* 0x000fe400007ecc51 */
[----:B------:R-:W-:Y:S01]  /*f270*/  IADD3 R83, P0, P1, -R83, R50, -R85 ;  /* 0x0000003253537210 */ /* 0x000fe2000791e955 */
[----:B------:R-:W-:Y:S01]  /*f280*/  IMAD.WIDE.U32 R12, R61, R60, RZ ;  /* 0x0000003c3d0c7225 */ /* 0x000fe200078e00ff */
[----:B------:R-:W-:-:S02]  /*f290*/  IADD3.X R50, R63, R19, ~R79, P2, P5 ;  /* 0x000000133f327210 */ /* 0x000fc400017eac4f */
[----:B------:R-:W-:Y:S01]  /*f2a0*/  IADD3.X R85, R8, -0x1, R85, P0, P1 ;  /* 0xffffffff08557810 */ /* 0x000fe200007e2455 */
[----:B------:R-:W-:Y:S01]  /*f2b0*/  IMAD.WIDE.U32 R4, P5, R56, R9, R4 ;  /* 0x0000000938047225 */ /* 0x000fe200078a0004 */
[----:B------:R-:W-:Y:S02]  /*f2c0*/  ISETP.LT.U32.AND P4, PT, R73, R62, PT ;  /* 0x0000003e4900720c */ /* 0x000fe40003f81070 */
[----:B------:R-:W-:Y:S01]  /*f2d0*/  ISETP.LT.U32.AND.EX P3, PT, R72, R77, PT, P3 ;  /* 0x0000004d4800720c */ /* 0x000fe20003f61130 */
[----:B------:R-:W-:Y:S01]  /*f2e0*/  IMAD.WIDE.U32 R18, R9, R54, RZ ;  /* 0x0000003609127225 */ /* 0x000fe200078e00ff */
[----:B------:R-:W-:-:S03]  /*f2f0*/  ISETP.LT.U32.AND.EX P4, PT, R74, R67, PT, P4 ;  /* 0x000000434a00720c */ /* 0x000fc60003f81140 */
[----:B------:R-:W-:Y:S01]  /*f300*/  IMAD.WIDE.U32 R10, P2, R88, R49, R10 ;  /* 0x00000031580a7225 */ /* 0x000fe2000784000a */
[----:B------:R-:W-:Y:S02]  /*f310*/  IADD3 R54, P6, RZ, R18, RZ ;  /* 0x00000012ff367210 */ /* 0x000fe40007fde0ff */
[----:B------:R-:W-:Y:S01]  /*f320*/  IADD3 R76, P0, R19, R4, RZ ;  /* 0x00000004134c7210 */ /* 0x000fe20007f1e0ff */
[----:B------:R-:W-:-:S04]  /*f330*/  IMAD.WIDE.U32 R62, R49, R52, RZ ;  /* 0x00000034313e7225 */ /* 0x000fc800078e00ff */
[----:B------:R-:W-:Y:S01]  /*f340*/  IMAD.X R79, R76, 0x1, R18, P6 ;  /* 0x000000014c4f7824 */ /* 0x000fe200030e0612 */
[----:B------:R-:W-:Y:S01]  /*f350*/  IADD3 R49, P1, RZ, R62, RZ ;  /* 0x0000003eff317210 */ /* 0x000fe20007f3e0ff */
[----:B------:R-:W-:Y:S01]  /*f360*/  IMAD.X R19, RZ, RZ, RZ, P5 ;  /* 0x000000ffff137224 */ /* 0x000fe200028e06ff */
[----:B------:R-:W-:Y:S01]  /*f370*/  IADD3 R81, P6, R63, R10, RZ ;  /* 0x0000000a3f517210 */ /* 0x000fe20007fde0ff */
[----:B------:R-:W-:Y:S01]  /*f380*/  IMAD.WIDE.U32 R12, P5, R92, R53, R12 ;  /* 0x000000355c0c7225 */ /* 0x000fe200078a000c */
[----:B------:R-:W-:-:S03]  /*f390*/  SEL R10, RZ, 0x1, !P4 ;  /* 0x00000001ff0a7807 */ /* 0x000fc60006000000 */
[----:B------:R-:W-:Y:S01]  /*f3a0*/  IMAD.X R63, RZ, RZ, RZ, P2 ;  /* 0x000000ffff3f7224 */ /* 0x000fe200010e06ff */
[----:B------:R-:W-:Y:S01]  /*f3b0*/  ISETP.LT.U32.AND P2, PT, R54, R18, PT ;  /* 0x000000123600720c */ /* 0x000fe20003f41070 */
[----:B------:R-:W-:-:S03]  /*f3c0*/  IMAD.WIDE.U32 R52, R53, R60, RZ ;  /* 0x0000003c35347225 */ /* 0x000fc600078e00ff */
[----:B------:R-:W-:Y:S01]  /*f3d0*/  ISETP.LT.U32.AND.EX P2, PT, R79, R76, PT, P2 ;  /* 0x0000004c4f00720c */ /* 0x000fe20003f41120 */
[----:B------:R-:W-:Y:S01]  /*f3e0*/  IMAD.X R58, R81, 0x1, R62, P1 ;  /* 0x00000001513a7824 */ /* 0x000fe200008e063e */
[----:B------:R-:W-:Y:S01]  /*f3f0*/  ISETP.LT.U32.AND P1, PT, R49, R62, PT ;  /* 0x0000003e3100720c */ /* 0x000fe20003f21070 */
[----:B------:R-:W-:Y:S01]  /*f400*/  IMAD.X R71, RZ, RZ, RZ, P5 ;  /* 0x000000ffff477224 */ /* 0x000fe200028e06ff */
[----:B------:R-:W-:Y:S01]  /*f410*/  ISETP.LT.U32.AND P5, PT, R16, R83, PT ;  /* 0x000000531000720c */ /* 0x000fe20003fa1070 */
[----:B------:R-:W-:Y:S01]  /*f420*/  IMAD.MOV.U32 R18, RZ, RZ, R5 ;  /* 0x000000ffff127224 */ /* 0x000fe200078e0005 */
[----:B------:R-:W-:Y:S01]  /*f430*/  ISETP.LT.U32.AND.EX P1, PT, R58, R81, PT, P1 ;  /* 0x000000513a00720c */ /* 0x000fe20003f21110 */
[----:B------:R-:W-:Y:S01]  /*f440*/  IMAD.MOV.U32 R62, RZ, RZ, R11 ;  /* 0x000000ffff3e7224 */ /* 0x000fe200078e000b */
[----:B------:R-:W-:Y:S01]  /*f450*/  ISETP.LT.U32.AND.EX P5, PT, R17, R85, PT, P5 ;  /* 0x000000551100720c */ /* 0x000fe20003fa1150 */
[----:B------:R-:W-:Y:S01]  /*f460*/  IMAD.WIDE.U32.X R18, R56, R45, R18, P0 ;  /* 0x0000002d38127225 */ /* 0x000fe200000e0412 */
[----:B------:R-:W-:Y:S01]  /*f470*/  IADD3 R45, P0, R53, R12, RZ ;  /* 0x0000000c352d7210 */ /* 0x000fe20007f1e0ff */
[----:B------:R1:W1:Y:S01]  /*f480*/  LDC.U8 R76, c[0x3][R26] ;  /* 0x00c000001a4c7b82 */ /* 0x0002620000000000 */
[----:B------:R-:W-:Y:S01]  /*f490*/  SEL R9, RZ, 0x1, !P5 ;  /* 0x00000001ff097807 */ /* 0x000fe20006800000 */
[----:B------:R-:W-:Y:S01]  /*f4a0*/  IMAD.MOV.U32 R70, RZ, RZ, R13 ;  /* 0x000000ffff467224 */ /* 0x000fe200078e000d */
[----:B------:R-:W-:Y:S01]  /*f4b0*/  SEL R53, RZ, 0xffffffff, !P5 ;  /* 0xffffffffff357807 */ /* 0x000fe20006800000 */
[----:B------:R-:W-:Y:S01]  /*f4c0*/  IMAD.WIDE.U32.X R62, R88, R55, R62, P6 ;  /* 0x00000037583e7225 */ /* 0x000fe200030e043e */
[----:B------:R-:W-:-:S02]  /*f4d0*/  IADD3 R13, P6, RZ, R52, RZ ;  /* 0x00000034ff0d7210 */ /* 0x000fc40007fde0ff */
[----:B------:R-:W-:Y:S01]  /*f4e0*/  LOP3.LUT R56, R46, 0xff, RZ, 0xc0, !PT ;  /* 0x000000ff2e387812 */ /* 0x000fe200078ec0ff */
[----:B------:R-:W-:-:S04]  /*f4f0*/  IMAD.WIDE.U32 R4, R59, R90, RZ ;  /* 0x0000005a3b047225 */ /* 0x000fc800078e00ff */
[----:B------:R-:W-:Y:S01]  /*f500*/  IMAD.WIDE.U32.X R70, R92, R61, R70, P0 ;  /* 0x0000003d5c467225 */ /* 0x000fe200000e0446 */
[----:B------:R-:W-:Y:S01]  /*f510*/  ISETP.LT.U32.AND P0, PT, R13, R52, PT ;  /* 0x000000340d00720c */ /* 0x000fe20003f01070 */
[----:B------:R-:W3:Y:S02]  /*f520*/  LDC.U8 R56, c[0x3][R56] ;  /* 0x00c0000038387b82 */ /* 0x000ee40000000000 */
[----:B------:R-:W-:Y:S01]  /*f530*/  IMAD.X R52, R45, 0x1, R52, P6 ;  /* 0x000000012d347824 */ /* 0x000fe200030e0634 */
[----:B------:R-:W-:Y:S01]  /*f540*/  IADD3 R96, P5, P6, R9, R16, -R83 ;  /* 0x0000001009607210 */ /* 0x000fe20007ebe853 */
[----:B------:R-:W-:Y:S01]  /*f550*/  IMAD.WIDE.U32 R4, P4, R94, R57, R4 ;  /* 0x000000395e047225 */ /* 0x000fe20007880004 */
[----:B------:R-:W-:Y:S02]  /*f560*/  SEL R16, RZ, 0x1, !P3 ;  /* 0x00000001ff107807 */ /* 0x000fe40005800000 */
[----:B------:R-:W-:Y:S01]  /*f570*/  IADD3.X R9, R53, R17, ~R85, P5, P6 ;  /* 0x0000001135097210 */ /* 0x000fe20002fecc55 */
[----:B------:R-:W-:Y:S01]  /*f580*/  IMAD.WIDE.U32 R90, R57, R90, RZ ;  /* 0x0000005a395a7225 */ /* 0x000fe200078e00ff */
[----:B------:R-:W-:-:S03]  /*f590*/  ISETP.LT.U32.AND.EX P0, PT, R52, R45, PT, P0 ;  /* 0x0000002d3400720c */ /* 0x000fc60003f01100 */
[----:B------:R-:W-:Y:S01]  /*f5a0*/  IMAD.X R11, RZ, RZ, RZ, P4 ;  /* 0x000000ffff0b7224 */ /* 0x000fe200020e06ff */
[--C-:B------:R-:W-:Y:S01]  /*f5b0*/  IADD3 R73, P4, P6, -R10, R73, -R74.reuse ;  /* 0x000000490a497210 */ /* 0x100fe20007e9e94a */
[----:B------:R-:W-:Y:S01]  /*f5c0*/  IMAD.MOV.U32 R10, RZ, RZ, R5 ;  /* 0x000000ffff0a7224 */ /* 0x000fe200078e0005 */
[----:B------:R-:W-:Y:S02]  /*f5d0*/  IADD3 R12, P5, R91, R4, RZ ;  /* 0x000000045b0c7210 */ /* 0x000fe40007fbe0ff */
[----:B------:R-:W-:Y:S02]  /*f5e0*/  IADD3.X R55, R8, -0x1, R74, P4, P6 ;  /* 0xffffffff08377810 */ /* 0x000fe400027ec44a */
[----:B------:R-:W-:Y:S01]  /*f5f0*/  ISETP.LT.U32.AND P4, PT, R24, R73, PT ;  /* 0x000000491800720c */ /* 0x000fe20003f81070 */
[----:B------:R-:W-:Y:S01]  /*f600*/  IMAD.WIDE.U32.X R94, R94, R59, R10, P5 ;  /* 0x0000003b5e5e7225 */ /* 0x000fe200028e040a */
[----:B------:R-:W-:Y:S02]  /*f610*/  IADD3 R75, P5, P6, -R16, R75, -R72 ;  /* 0x0000004b104b7210 */ /* 0x000fe40007ebe948 */
[----:B------:R-:W-:-:S02]  /*f620*/  ISETP.LT.U32.AND.EX P4, PT, R25, R55, PT, P4 ;  /* 0x000000371900720c */ /* 0x000fc40003f81140 */
[----:B------:R-:W-:Y:S02]  /*f630*/  IADD3.X R53, R8, -0x1, R72, P5, P6 ;  /* 0xffffffff08357810 */ /* 0x000fe40002fec448 */
[----:B------:R-:W-:Y:S02]  /*f640*/  SEL R85, RZ, 0x1, !P4 ;  /* 0x00000001ff557807 */ /* 0x000fe40006000000 */
[----:B------:R-:W-:Y:S02]  /*f650*/  ISETP.LT.U32.AND P5, PT, R68, R75, PT ;  /* 0x0000004b4400720c */ /* 0x000fe40003fa1070 */
[----:B------:R-:W-:Y:S02]  /*f660*/  IADD3 R4, P3, RZ, R90, RZ ;  /* 0x0000005aff047210 */ /* 0x000fe40007f7e0ff */
[----:B------:R-:W-:Y:S02]  /*f670*/  SEL R5, RZ, 0x1, !P2 ;  /* 0x00000001ff057807 */ /* 0x000fe40005000000 */
[----:B------:R-:W-:Y:S01]  /*f680*/  SEL R17, RZ, 0xffffffff, !P4 ;  /* 0xffffffffff117807 */ /* 0x000fe20006000000 */
[----:B------:R-:W-:Y:S01]  /*f690*/  IMAD.X R11, R12, 0x1, R90, P3 ;  /* 0x000000010c0b7824 */ /* 0x000fe200018e065a */
[----:B------:R-:W-:-:S02]  /*f6a0*/  IADD3 R85, P4, P2, R85, R24, -R73 ;  /* 0x0000001855557210 */ /* 0x000fc40007a9e849 */
[----:B------:R-:W-:Y:S02]  /*f6b0*/  ISETP.LT.U32.AND.EX P5, PT, R69, R53, PT, P5 ;  /* 0x000000354500720c */ /* 0x000fe40003fa1150 */
[----:B------:R-:W-:Y:S02]  /*f6c0*/  IADD3.X R78, R17, R25, ~R55, P4, P2 ;  /* 0x00000019114e7210 */ /* 0x000fe400027e4c37 */
[----:B------:R-:W-:Y:S02]  /*f6d0*/  ISETP.LT.U32.AND P3, PT, R4, R90, PT ;  /* 0x0000005a0400720c */ /* 0x000fe40003f61070 */
[----:B------:R-:W-:Y:S02]  /*f6e0*/  SEL R17, RZ, 0x1, !P5 ;  /* 0x00000001ff117807 */ /* 0x000fe40006800000 */
[----:B------:R-:W-:Y:S02]  /*f6f0*/  IADD3 R45, P2, P4, -R5, R54, -R79 ;  /* 0x00000036052d7210 */ /* 0x000fe40007c5e94f */
[----:B------:R-:W-:-:S02]  /*f700*/  SEL R5, RZ, 0x1, !P1 ;  /* 0x00000001ff057807 */ /* 0x000fc40004800000 */
[----:B------:R-:W-:Y:S02]  /*f710*/  ISETP.LT.U32.AND.EX P3, PT, R11, R12, PT, P3 ;  /* 0x0000000c0b00720c */ /* 0x000fe40003f61130 */
[----:B------:R-:W-:Y:S02]  /*f720*/  IADD3 R54, P1, P6, R17, R68, -R75 ;  /* 0x0000004411367210 */ /* 0x000fe40007e3e84b */
[----:B------:R-:W-:Y:S02]  /*f730*/  SEL R68, RZ, 0xffffffff, !P5 ;  /* 0xffffffffff447807 */ /* 0x000fe40006800000 */
[----:B------:R-:W-:Y:S02]  /*f740*/  IADD3.X R79, R8, -0x1, R79, P2, P4 ;  /* 0xffffffff084f7810 */ /* 0x000fe400017e844f */
[----:B------:R-:W-:Y:S02]  /*f750*/  ISETP.LT.U32.AND P5, PT, R18, R45, PT ;  /* 0x0000002d1200720c */ /* 0x000fe40003fa1070 */
[----:B------:R-:W-:-:S02]  /*f760*/  SEL R17, RZ, 0x1, !P0 ;  /* 0x00000001ff117807 */ /* 0x000fc40004000000 */
[----:B------:R-:W-:Y:S02]  /*f770*/  IADD3 R49, P2, P4, -R5, R49, -R58 ;  /* 0x0000003105317210 */ /* 0x000fe40007c5e93a */
[----:B------:R-:W-:Y:S02]  /*f780*/  SEL R5, RZ, 0x1, !P3 ;  /* 0x00000001ff057807 */ /* 0x000fe40005800000 */
[----:B------:R-:W-:Y:S02]  /*f790*/  IADD3.X R68, R68, R69, ~R53, P1, P6 ;  /* 0x0000004544447210 */ /* 0x000fe40000fecc35 */
[----:B------:R-:W-:Y:S02]  /*f7a0*/  ISETP.LT.U32.AND.EX P0, PT, R19, R79, PT, P5 ;  /* 0x0000004f1300720c */ /* 0x000fe40003f01150 */
[----:B------:R-:W-:Y:S02]  /*f7b0*/  IADD3 R17, P5, P6, -R17, R13, -R52 ;  /* 0x0000000d11117210 */ /* 0x000fe40007ebe934 */
[----:B------:R-:W-:-:S02]  /*f7c0*/  IADD3.X R55, R8, -0x1, R58, P2, P4 ;  /* 0xffffffff08377810 */ /* 0x000fc400017e843a */
[--C-:B------:R-:W-:Y:S02]  /*f7d0*/  IADD3 R5, P2, P3, -R5, R4, -R11.reuse ;  /* 0x0000000405057210 */ /* 0x100fe40007b5e90b */
[----:B------:R-:W-:Y:S02]  /*f7e0*/  ISETP.LT.U32.AND P1, PT, R62, R49, PT ;  /* 0x000000313e00720c */ /* 0x000fe40003f21070 */
[----:B------:R-:W-:Y:S02]  /*f7f0*/  IADD3.X R25, R8, -0x1, R52, P5, P6 ;  /* 0xffffffff08197810 */ /* 0x000fe40002fec434 */
[----:B------:R-:W-:Y:S02]  /*f800*/  ISETP.LT.U32.AND P6, PT, R70, R17, PT ;  /* 0x000000114600720c */ /* 0x000fe40003fc1070 */
[----:B------:R-:W-:Y:S02]  /*f810*/  IADD3.X R11, R8, -0x1, R11, P2, P3 ;  /* 0xffffffff080b7810 */ /* 0x000fe400017e640b */
[----:B------:R-:W-:-:S02]  /*f820*/  ISETP.LT.U32.AND P2, PT, R94, R5, PT ;  /* 0x000000055e00720c */ /* 0x000fc40003f41070 */
[----:B------:R-:W-:Y:S02]  /*f830*/  ISETP.LT.U32.AND.EX P1, PT, R63, R55, PT, P1 ;  /* 0x000000373f00720c */ /* 0x000fe40003f21110 */
[----:B------:R-:W-:Y:S02]  /*f840*/  SEL R13, RZ, 0x1, !P0 ;  /* 0x00000001ff0d7807 */ /* 0x000fe40004000000 */
[----:B------:R-:W-:Y:S02]  /*f850*/  ISETP.LT.U32.AND.EX P6, PT, R71, R25, PT, P6 ;  /* 0x000000194700720c */ /* 0x000fe40003fc1160 */
[----:B------:R-:W-:Y:S02]  /*f860*/  SEL R67, RZ, 0xffffffff, !P0 ;  /* 0xffffffffff437807 */ /* 0x000fe40004000000 */
[----:B------:R-:W-:Y:S02]  /*f870*/  ISETP.LT.U32.AND.EX P0, PT, R95, R11, PT, P2 ;  /* 0x0000000b5f00720c */ /* 0x000fe40003f01120 */
[----:B------:R-:W-:-:S02]  /*f880*/  SEL R93, RZ, 0x1, !P1 ;  /* 0x00000001ff5d7807 */ /* 0x000fc40004800000 */
[----:B------:R-:W-:Y:S02]  /*f890*/  IADD3 R12, P5, P4, R13, R18, -R45 ;  /* 0x000000120d0c7210 */ /* 0x000fe40007cbe82d */
[----:B------:R-:W-:Y:S02]  /*f8a0*/  SEL R13, RZ, 0x1, !P6 ;  /* 0x00000001ff0d7807 */ /* 0x000fe40007000000 */
[----:B------:R-:W-:Y:S02]  /*f8b0*/  SEL R53, RZ, 0x1, !P0 ;  /* 0x00000001ff357807 */ /* 0x000fe40004000000 */
[----:B------:R-:W-:Y:S02]  /*f8c0*/  IADD3 R93, P2, P3, R93, R62, -R49 ;  /* 0x0000003e5d5d7210 */ /* 0x000fe40007b5e831 */
[----:B------:R-:W-:Y:S02]  /*f8d0*/  IADD3.X R67, R67, R19, ~R79, P5, P4 ;  /* 0x0000001343437210 */ /* 0x000fe40002fe8c4f */
[----:B------:R-:W-:-:S02]  /*f8e0*/  SEL R49, RZ, 0xffffffff, !P1 ;  /* 0xffffffffff317807 */ /* 0x000fc40004800000 */
[----:B------:R-:W-:Y:S02]  /*f8f0*/  IADD3 R24, P4, P1, R13, R70, -R17 ;  /* 0x000000460d187210 */ /* 0x000fe4000799e811 */
[----:B------:R-:W-:Y:S02]  /*f900*/  SEL R45, RZ, 0xffffffff, !P6 ;  /* 0xffffffffff2d7807 */ /* 0x000fe40007000000 */
[----:B------:R-:W-:Y:S02]  /*f910*/  IADD3 R53, P6, P5, R53, R94, -R5 ;  /* 0x0000005e35357210 */ /* 0x000fe40007dde805 */
[----:B------:R-:W-:Y:S02]  /*f920*/  SEL R59, RZ, 0xffffffff, !P0 ;  /* 0xffffffffff3b7807 */ /* 0x000fe40004000000 */
[----:B------:R-:W-:Y:S02]  /*f930*/  LOP3.LUT R52, R48, 0xff, RZ, 0xc0, !PT ;  /* 0x000000ff30347812 */ /* 0x000fe400078ec0ff */
[----:B------:R-:W-:-:S02]  /*f940*/  IADD3 R60, P0, -R24, R15, RZ ;  /* 0x0000000f183c7210 */ /* 0x000fc40007f1e1ff */
[----:B------:R-:W-:Y:S02]  /*f950*/  IADD3.X R45, R45, R71, ~R25, P4, P1 ;  /* 0x000000472d2d7210 */ /* 0x000fe400027e2c19 */
[----:B------:R-:W-:Y:S01]  /*f960*/  IADD3 R104, P1, -R53, R20, RZ ;  /* 0x0000001435687210 */ /* 0x000fe20007f3e1ff */
[----:B------:R-:W0:Y:S01]  /*f970*/  LDC.U8 R52, c[0x3][R52] ;  /* 0x00c0000034347b82 */ /* 0x000e220000000000 */
[----:B------:R-:W-:Y:S01]  /*f980*/  IADD3.X R49, R49, R63, ~R55, P2, P3 ;  /* 0x0000003f31317210 */ /* 0x000fe200017e6c37 */
[----:B------:R-:W-:Y:S01]  /*f990*/  IMAD.X R55, RZ, RZ, -0x1, P0 ;  /* 0xffffffffff377424 */ /* 0x000fe200000e06ff */
[----:B------:R-:W-:Y:S01]  /*f9a0*/  IADD3 R24, P0, R24, R15, RZ ;  /* 0x0000000f18187210 */ /* 0x000fe20007f1e0ff */
[----:B------:R-:W-:Y:S01]  /*f9b0*/  IMAD.X R62, RZ, RZ, -0x1, P1 ;  /* 0xffffffffff3e7424 */ /* 0x000fe200008e06ff */
[CC--:B------:R-:W-:Y:S01]  /*f9c0*/  IADD3 R15, P1, R93.reuse, R66.reuse, RZ ;  /* 0x000000425d0f7210 */ /* 0x0c0fe20007f3e0ff */
[----:B------:R-:W-:Y:S01]  /*f9d0*/  IMAD.WIDE.U32 R4, R104, 0x34dd8, RZ ;  /* 0x00034dd868047825 */ /* 0x000fe200078e00ff */
[----:B------:R-:W-:-:S02]  /*f9e0*/  IADD3 R93, P4, -R93, R66, RZ ;  /* 0x000000425d5d7210 */ /* 0x000fc40007f9e1ff */
[----:B------:R-:W-:Y:S01]  /*f9f0*/  LOP3.LUT R58, R47, 0xff, RZ, 0xc0, !PT ;  /* 0x000000ff2f3a7812 */ /* 0x000fe200078ec0ff */
[----:B------:R-:W-:Y:S01]  /*fa00*/  IMAD R89, R55, -0xb598, RZ ;  /* 0xffff4a6837597824 */ /* 0x000fe200078e02ff */
[----:B------:R-:W-:Y:S01]  /*fa10*/  IADD3.X R59, R59, R95, ~R11, P6, P5 ;  /* 0x0000005f3b3b7210 */ /* 0x000fe200037eac0b */
[----:B------:R-:W-:Y:S01]  /*fa20*/  IMAD.WIDE.U32 R10, R60, -0xb598, RZ ;  /* 0xffff4a683c0a7825 */ /* 0x000fe200078e00ff */
[CC--:B------:R-:W-:Y:S02]  /*fa30*/  IADD3 R61, P3, -R12.reuse, R65.reuse, RZ ;  /* 0x000000410c3d7210 */ /* 0x0c0fe40007f7e1ff */
[----:B------:R-:W-:Y:S01]  /*fa40*/  IADD3 R75, P5, R12, R65, RZ ;  /* 0x000000410c4b7210 */ /* 0x000fe20007fbe0ff */
[----:B------:R-:W-:Y:S01]  /*fa50*/  IMAD.X R65, RZ, RZ, -0x1, P4 ;  /* 0xffffffffff417424 */ /* 0x000fe200020e06ff */
[----:B------:R-:W2:Y:S01]  /*fa60*/  LDC.U8 R58, c[0x3][R58] ;  /* 0x00c000003a3a7b82 */ /* 0x000ea20000000000 */
[----:B------:R-:W-:Y:S01]  /*fa70*/  IADD3 R116, P6, R10, R4, RZ ;  /* 0x000000040a747210 */ /* 0x000fe20007fde0ff */
[----:B------:R-:W-:Y:S01]  /*fa80*/  IMAD.X R48, RZ, RZ, -0x1, P3 ;  /* 0xffffffffff307424 */ /* 0x000fe200018e06ff */
[----:B------:R-:W-:Y:S01]  /*fa90*/  IADD3 R89, R11, -R60, R89 ;  /* 0x8000003c0b597210 */ /* 0x000fe20007ffe059 */
[----:B------:R-:W-:Y:S01]  /*faa0*/  IMAD R4, R62, 0x34dd8, RZ ;  /* 0x00034dd83e047824 */ /* 0x000fe200078e02ff */
[----:B------:R-:W-:Y:S01]  /*fab0*/  IADD3 R71, P3, R60, R61, RZ ;  /* 0x0000003d3c477210 */ /* 0x000fe20007f7e0ff */
[----:B------:R-:W-:Y:S01]  /*fac0*/  IMAD.WIDE.U32 R18, R93, -0x201e8, RZ ;  /* 0xfffdfe185d127825 */ /* 0x000fe200078e00ff */
[----:B------:R-:W-:-:S02]  /*fad0*/  IADD3 R63, P4, R104, R93, RZ ;  /* 0x0000005d683f7210 */ /* 0x000fc40007f9e0ff */
[----:B------:R-:W-:Y:S01]  /*fae0*/  IADD3 R53, P2, R53, R20, RZ ;  /* 0x0000001435357210 */ /* 0x000fe20007f5e0ff */
[----:B------:R-:W-:Y:S01]  /*faf0*/  IMAD.WIDE.U32 R10, R104, -0xb598, RZ ;  /* 0xffff4a68680a7825 */ /* 0x000fe200078e00ff */
[----:B------:R-:W-:Y:S02]  /*fb00*/  IADD3.X R89, R89, R5, R4, P6, !PT ;  /* 0x0000000559597210 */ /* 0x000fe400037fe404 */
[----:B------:R-:W-:Y:S01]  /*fb10*/  LOP3.LUT R72, R23, 0xff, RZ, 0xc0, !PT ;  /* 0x000000ff17487812 */ /* 0x000fe200078ec0ff */
[----:B------:R-:W-:-:S04]  /*fb20*/  IMAD.WIDE.U32 R46, R60, 0x34dd8, RZ ;  /* 0x00034dd83c2e7825 */ /* 0x000fc800078e00ff */
[----:B------:R-:W-:Y:S01]  /*fb30*/  IMAD R73, R55, 0x34dd8, RZ ;  /* 0x00034dd837497824 */ /* 0x000fe200078e02ff */
[----:B------:R-:W4:Y:S01]  /*fb40*/  LDC.U8 R72, c[0x3][R72] ;  /* 0x00c0000048487b82 */ /* 0x000f220000000000 */
[C---:B------:R-:W-:Y:S02]  /*fb50*/  IMAD R103, R62.reuse, -0xb598, RZ ;  /* 0xffff4a683e677824 */ /* 0x040fe400078e02ff */
[----:B------:R-:W-:Y:S02]  /*fb60*/  IMAD R69, R65, -0x201e8, RZ ;  /* 0xfffdfe1841457824 */ /* 0x000fe400078e02ff */
[----:B------:R-:W-:Y:S01]  /*fb70*/  IMAD.X R25, R55, 0x1, R48, P3 ;  /* 0x0000000137197824 */ /* 0x000fe200018e0630 */
[----:B------:R-:W-:Y:S01]  /*fb80*/  IADD3 R103, R11, -R104, R103 ;  /* 0x800000680b677210 */ /* 0x000fe20007ffe067 */
[----:B------:R-:W-:Y:S01]  /*fb90*/  IMAD.X R20, R62, 0x1, R65, P4 ;  /* 0x000000013e147824 */ /* 0x000fe200020e0641 */
[----:B------:R-:W-:Y:S01]  /*fba0*/  IADD3 R87, P3, P4, -R10, R46, -R18 ;  /* 0x0000002e0a577210 */ /* 0x000fe20007c7e912 */
[----:B------:R-:W-:Y:S01]  /*fbb0*/  IMAD.IADD R66, R47, 0x1, R73 ;  /* 0x000000012f427824 */ /* 0x000fe200078e0249 */
[----:B------:R-:W-:Y:S01]  /*fbc0*/  IADD3 R69, R19, -R93, R69 ;  /* 0x8000005d13457210 */ /* 0x000fe20007ffe045 */
[----:B------:R-:W-:Y:S01]  /*fbd0*/  IMAD.WIDE.U32 R4, R61, -0x8eb8, RZ ;  /* 0xffff71483d047825 */ /* 0x000fe200078e00ff */
[----:B0-----:R-:W-:-:S02]  /*fbe0*/  LOP3.LUT R81, R52, 0xff, RZ, 0xc0, !PT ;  /* 0x000000ff34517812 */ /* 0x001fc400078ec0ff */
[----:B------:R-:W-:Y:S01]  /*fbf0*/  IADD3.X R19, ~R103, R66, ~R69, P3, P4 ;  /* 0x0000004267137210 */ /* 0x000fe20001fe8d45 */
[----:B------:R-:W-:Y:S01]  /*fc00*/  IMAD.WIDE.U32 R12, R61, -0x201e8, RZ ;  /* 0xfffdfe183d0c7825 */ /* 0x000fe200078e00ff */
[----:B------:R-:W-:Y:S02]  /*fc10*/  IADD3 R11, P3, P4, -R46, R18, -R4 ;  /* 0x000000122e0b7210 */ /* 0x000fe40007c7e904 */
[----:B------:R-:W-:Y:S01]  /*fc20*/  LOP3.LUT R18, R41, 0xff, RZ, 0xc0, !PT ;  /* 0x000000ff29127812 */ /* 0x000fe200078ec0ff */
[----:B------:R-:W-:Y:S01]  /*fc30*/  IMAD.WIDE.U32 R16, R93, -0x8eb8, RZ ;  /* 0xffff71485d107825 */ /* 0x000fe200078e00ff */
[----:B------:R-:W-:Y:S02]  /*fc40*/  LOP3.LUT R41, R42, 0xff, RZ, 0xc0, !PT ;  /* 0x000000ff2a297812 */ /* 0x000fe400078ec0ff */
[----:B------:R0:W1:Y:S01]  /*fc50*/  LDC.U8 R42, c[0x3][R18] ;  /* 0x00c00000122a7b82 */ /* 0x0000620000000000 */
[----:B------:R-:W-:Y:S01]  /*fc60*/  IMAD R70, R48, -0x201e8, RZ ;  /* 0xfffdfe1830467824 */ /* 0x000fe200078e02ff */
[----:B------:R-:W-:Y:S01]  /*fc70*/  IADD3 R57, P6, R12, R16, RZ ;  /* 0x000000100c397210 */ /* 0x000fe20007fde0ff */
[----:B------:R-:W-:-:S02]  /*fc80*/  IMAD R94, R65, -0x8eb8, RZ ;  /* 0xffff7148415e7824 */ /* 0x000fc400078e02ff */
[----:B------:R-:W-:Y:S01]  /*fc90*/  IMAD R99, R48, -0x8eb8, RZ ;  /* 0xffff714830637824 */ /* 0x000fe200078e02ff */
[----:B------:R-:W-:Y:S01]  /*fca0*/  IADD3 R13, R13, -R61, R70 ;  /* 0x8000003d0d0d7210 */ /* 0x000fe20007ffe046 */
[----:B------:R-:W-:Y:S01]  /*fcb0*/  IMAD R47, R20, -0x2b780, RZ ;  /* 0xfffd4880142f7824 */ /* 0x000fe200078e02ff */
[----:B------:R-:W1:Y:S01]  /*fcc0*/  LDC.U8 R41, c[0x3][R41] ;  /* 0x00c0000029297b82 */ /* 0x000e620000000000 */
[----:B------:R-:W-:Y:S01]  /*fcd0*/  IADD3 R94, R17, -R93, R94 ;  /* 0x8000005d115e7210 */ /* 0x000fe20007ffe05e */
[----:B------:R-:W-:Y:S01]  /*fce0*/  IMAD.WIDE.U32 R16, R71, -0x2b780, RZ ;  /* 0xfffd488047107825 */ /* 0x000fe200078e00ff */
[----:B------:R-:W-:Y:S02]  /*fcf0*/  IADD3 R99, R5, -R61, R99 ;  /* 0x8000003d05637210 */ /* 0x000fe40007ffe063 */
[----:B------:R-:W-:Y:S01]  /*fd00*/  LOP3.LUT R5, R36, 0xff, RZ, 0xc0, !PT ;  /* 0x000000ff24057812 */ /* 0x000fe200078ec0ff */
[----:B------:R-:W-:Y:S01]  /*fd10*/  IMAD.X R94, R94, 0x1, R13, P6 ;  /* 0x000000015e5e7824 */ /* 0x000fe200030e060d */
[----:B------:R-:W-:Y:S01]  /*fd20*/  IADD3.X R69, ~R66, R69, ~R99, P3, P4 ;  /* 0x0000004542457210 */ /* 0x000fe20001fe8d63 */
[----:B------:R-:W-:Y:S01]  /*fd30*/  IMAD.WIDE.U32 R12, R63, -0x2b780, RZ ;  /* 0xfffd48803f0c7825 */ /* 0x000fe200078e00ff */
[----:B------:R-:W-:-:S02]  /*fd40*/  LOP3.LUT R70, R34, 0xff, RZ, 0xc0, !PT ;  /* 0x000000ff22467812 */ /* 0x000fc400078ec0ff */
[----:B------:R-:W1:Y:S01]  /*fd50*/  LDC.U8 R5, c[0x3][R5] ;  /* 0x00c0000005057b82 */ /* 0x000e620000000000 */
[----:B------:R-:W-:Y:S01]  /*fd60*/  IMAD R46, R25, -0x2b780, RZ ;  /* 0xfffd4880192e7824 */ /* 0x000fe200078e02ff */
[----:B------:R-:W-:Y:S01]  /*fd70*/  IADD3 R87, P6, R87, R12, RZ ;  /* 0x0000000c57577210 */ /* 0x000fe20007fde0ff */
[----:B------:R-:W-:Y:S01]  /*fd80*/  IMAD.SHL.U32 R52, R81, 0x100, RZ ;  /* 0x0000010051347824 */ /* 0x000fe200078e00ff */
[----:B------:R-:W-:Y:S01]  /*fd90*/  IADD3 R12, R13, -R63, R47 ;  /* 0x8000003f0d0c7210 */ /* 0x000fe20007ffe02f */
[----:B------:R-:W-:Y:S01]  /*fda0*/  IMAD.X R77, RZ, RZ, RZ, P1 ;  /* 0x000000ffff4d7224 */ /* 0x000fe200008e06ff */
[----:B------:R-:W-:Y:S01]  /*fdb0*/  IADD3 R47, P3, P4, R16, -R116, -R57 ;  /* 0x80000074102f7210 */ /* 0x000fe20007c7e839 */
[----:B------:R-:W-:Y:S01]  /*fdc0*/  IMAD.X R92, RZ, RZ, RZ, P2 ;  /* 0x000000ffff5c7224 */ /* 0x000fe200010e06ff */
[----:B------:R-:W-:Y:S01]  /*fdd0*/  IADD3 R46, R17, -R71, R46 ;  /* 0x80000047112e7210 */ /* 0x000fe20007ffe02e */
[----:B------:R-:W-:Y:S01]  /*fde0*/  IMAD.X R36, R19, 0x1, R12, P6 ;  /* 0x0000000113247824 */ /* 0x000fe200030e060c */
[----:B------:R-:W-:Y:S01]  /*fdf0*/  SHF.L.U64.HI R81, R81, 0x8, RZ ;  /* 0x0000000851517819 */ /* 0x000fe200000102ff */
[----:B0-----:R-:W-:Y:S01]  /*fe00*/  IMAD.WIDE.U32 R18, R71, 0x2bf20, RZ ;  /* 0x0002bf2047127825 */ /* 0x001fe200078e00ff */
[----:B------:R-:W-:Y:S01]  /*fe10*/  LOP3.LUT R51, R52, 0xffff00ff, R51, 0xf8, !PT ;  /* 0xffff00ff34337812 */ /* 0x000fe200078ef833 */
[----:B------:R-:W0:Y:S02]  /*fe20*/  LDC.U8 R70, c[0x3][R70] ;  /* 0x00c0000046467b82 */ /* 0x000e240000000000 */
[----:B---3--:R-:W-:-:S04]  /*fe30*/  IMAD.WIDE.U32 R12, R56, 0x10000, RZ ;  /* 0x00010000380c7825 */ /* 0x008fc800078e00ff */
[----:B------:R-:W-:Y:S01]  /*fe40*/  IMAD R56, R25, 0x2bf20, RZ ;  /* 0x0002bf2019387824 */ /* 0x000fe200078e02ff */
[----:B------:R-:W-:Y:S01]  /*fe50*/  IADD3 R25, P6, R11, R18, RZ ;  /* 0x000000120b197210 */ /* 0x000fe20007fde0ff */
[----:B--2---:R-:W-:Y:S01]  /*fe60*/  IMAD.WIDE.U32 R16, R58, 0x1000000, RZ ;  /* 0x010000003a107825 */ /* 0x004fe200078e00ff */
[----:B------:R-:W-:Y:S02]  /*fe70*/  LOP3.LUT R18, R33, 0xff, RZ, 0xc0, !PT ;  /* 0x000000ff21127812 */ /* 0x000fe400078ec0ff */
[----:B------:R-:W-:Y:S01]  /*fe80*/  IADD3.X R11, R69, R19, R56, P6, !PT ;  /* 0x00000013450b7210 */ /* 0x000fe200037fe438 */
[----:B------:R-:W-:Y:S01]  /*fe90*/  IMAD R19, R20, 0x2bf20, RZ ;  /* 0x0002bf2014137824 */ /* 0x000fe200078e02ff */
[----:B------:R-:W-:Y:S01]  /*fea0*/  LOP3.LUT R81, R17, R13, R81, 0xfe, !PT ;  /* 0x0000000d11517212 */ /* 0x000fe200078efe51 */
[----:B------:R-:W-:Y:S01]  /*feb0*/  IMAD.X R33, RZ, RZ, RZ, P5 ;  /* 0x000000ffff217224 */ /* 0x000fe200028e06ff */
[----:B------:R-:W-:Y:S01]  /*fec0*/  LOP3.LUT R69, R16, R12, R51, 0xfe, !PT ;  /* 0x0000000c10457212 */ /* 0x000fe200078efe33 */
[----:B------:R-:W-:Y:S01]  /*fed0*/  IMAD.WIDE.U32 R12, R63, 0x2bf20, RZ ;  /* 0x0002bf203f0c7825 */ /* 0x000fe200078e00ff */
[----:B------:R-:W-:Y:S01]  /*fee0*/  IADD3.X R17, R46, ~R89, ~R94, P3, P4 ;  /* 0x800000592e117210 */ /* 0x000fe20001fe8c5e */
[----:B------:R-:W2:Y:S01]  /*fef0*/  LDC.U8 R18, c[0x3][R18] ;  /* 0x00c0000012127b82 */ /* 0x000ea20000000000 */
[----:B------:R-:W-:Y:S01]  /*ff00*/  IADD3 R16, P6, R14, R69, RZ ;  /* 0x000000450e107210 */ /* 0x000fe20007fde0ff */
[----:B----4-:R-:W-:Y:S01]  /*ff10*/  IMAD.SHL.U32 R72, R72, 0x100, RZ ;  /* 0x0000010048487824 */ /* 0x010fe200078e00ff */
[----:B------:R-:W-:-:S02]  /*ff20*/  IADD3 R74, P4, R47, R12, RZ ;  /* 0x0000000c2f4a7210 */ /* 0x000fc40007f9e0ff */
[----:B------:R-:W-:Y:S01]  /*ff30*/  LOP3.LUT R51, R44, 0xff, RZ, 0xc0, !PT ;  /* 0x000000ff2c337812 */ /* 0x000fe200078ec0ff */
[----:B------:R-:W-:Y:S01]  /*ff40*/  IMAD.X R46, RZ, RZ, R81, P6 ;  /* 0x000000ffff2e7224 */ /* 0x000fe200030e0651 */
[-C--:B------:R-:W-:Y:S02]  /*ff50*/  IADD3 R111, P6, R75, R16.reuse, RZ ;  /* 0x000000104b6f7210 */ /* 0x080fe40007fde0ff */
[----:B------:R-:W-:Y:S01]  /*ff60*/  IADD3.X R47, R17, R13, R19, P4, !PT ;  /* 0x0000000d112f7210 */ /* 0x000fe200027fe413 */
[----:B------:R-:W-:Y:S01]  /*ff70*/  IMAD.SHL.U32 R44, R51, 0x100, RZ ;  /* 0x00000100332c7824 */ /* 0x000fe200078e00ff */
[----:B------:R-:W-:Y:S01]  /*ff80*/  IADD3 R75, P4, -R75, R16, RZ ;  /* 0x000000104b4b7210 */ /* 0x000fe20007f9e1ff */
[----:B------:R-:W-:Y:S01]  /*ff90*/  IMAD.X R108, R33, 0x1, R46, P6 ;  /* 0x00000001216c7824 */ /* 0x000fe200030e062e */
[----:B------:R-:W-:Y:S01]  /*ffa0*/  LOP3.LUT R19, R32, 0xff, RZ, 0xc0, !PT ;  /* 0x000000ff20137812 */ /* 0x000fe200078ec0ff */
[----:B-1----:R-:W-:Y:S01]  /*ffb0*/  IMAD.WIDE.U32 R12, R42, 0x10000, RZ ;  /* 0x000100002a0c7825 */ /* 0x002fe200078e00ff */
[----:B------:R-:W-:-:S02]  /*ffc0*/  LOP3.LUT R32, R29, 0xff, RZ, 0xc0, !PT ;  /* 0x000000ff1d207812 */ /* 0x000fc400078ec0ff */
[-C--:B------:R-:W-:Y:S01]  /*ffd0*/  IADD3 R84, P5, R67, R64.reuse, RZ ;  /* 0x0000004043547210 */ /* 0x080fe20007fbe0ff */
[----:B------:R-:W-:Y:S01]  /*ffe0*/  IMAD.WIDE.U32 R16, R41, 0x1000000, RZ ;  /* 0x0100000029107825 */ /* 0x000fe200078e00ff */
[----:B------:R-:W-:Y:S01]  /*fff0*/  IADD3 R20, P3, -R67, R64, RZ ;  /* 0x0000004043147210 */ /* 0x000fe20007f7e1ff */
[----:B------:R-:W1:Y:S01]  /*10000*/  LDC.U8 R19, c[0x3][R19] ;  /* 0x00c0000013137b82 */ /* 0x000e620000000000 */
[----:B------:R-:W-:Y:S01]  /*10010*/  LOP3.LUT R43, R44, 0xffff00ff, R43, 0xf8, !PT ;  /* 0xffff00ff2c2b7812 */ /* 0x000fe200078ef82b */
[----:B------:R-:W-:Y:S01]  /*10020*/  IMAD.X R67, R46, 0x1, ~R33, P4 ;  /* 0x000000012e437824 */ /* 0x000fe200020e0e21 */
[----:B------:R-:W-:Y:S01]  /*10030*/  SHF.L.U64.HI R41, R51, 0x8, RZ ;  /* 0x0000000833297819 */ /* 0x000fe200000102ff */
[----:B------:R-:W-:Y:S01]  /*10040*/  IMAD.U32 R5, R5, 0x10000, RZ ;  /* 0x0001000005057824 */ /* 0x000fe200078e00ff */
[----:B------:R-:W-:Y:S01]  /*10050*/  LOP3.LUT R29, R16, R12, R43, 0xfe, !PT ;  /* 0x0000000c101d7212 */ /* 0x000fe200078efe2b */
[----:B------:R-:W-:Y:S01]  /*10060*/  IMAD.SHL.U32 R12, R37, 0x100, RZ ;  /* 0x00000100250c7824 */ /* 0x000fe200078e00ff */
[----:B------:R-:W-:Y:S01]  /*10070*/  LOP3.LUT R41, R17, R13, R41, 0xfe, !PT ;  /* 0x0000000d11297212 */ /* 0x000fe200078efe29 */
[----:B------:R3:W4:Y:S01]  /*10080*/  LDC.U8 R33, c[0x3][R32] ;  /* 0x00c0000020217b82 */ /* 0x0007220000000000 */
[----:B------:R-:W-:Y:S01]  /*10090*/  IADD3 R42, P4, R96, R29, RZ ;  /* 0x0000001d602a7210 */ /* 0x000fe20007f9e0ff */
[----:B------:R-:W-:Y:S01]  /*100a0*/  IMAD R37, R67, -0x48900, RZ ;  /* 0xfffb770043257824 */ /* 0x000fe200078e02ff */
[----:B------:R-:W-:Y:S01]  /*100b0*/  IADD3 R46, P1, -R14, R69, RZ ;  /* 0x000000450e2e7210 */ /* 0x000fe20007f3e1ff */
[----:B0-----:R-:W-:Y:S01]  /*100c0*/  IMAD.U32 R70, R70, 0x10000, RZ ;  /* 0x0001000046467824 */ /* 0x001fe200078e00ff */
[----:B------:R-:W-:Y:S01]  /*100d0*/  LOP3.LUT R39, R12, R39, R81, 0xfe, !PT ;  /* 0x000000270c277212 */ /* 0x000fe200078efe51 */
[----:B------:R-:W-:Y:S01]  /*100e0*/  IMAD.X R16, RZ, RZ, R41, P4 ;  /* 0x000000ffff107224 */ /* 0x000fe200020e0629 */
[----:B------:R-:W-:Y:S01]  /*100f0*/  IADD3.X R81, R81, -0x1, RZ, P1, !PT ;  /* 0xffffffff51517810 */ /* 0x000fe20000ffe4ff */
[----:B------:R-:W-:Y:S01]  /*10100*/  IMAD.X R113, RZ, RZ, RZ, P5 ;  /* 0x000000ffff717224 */ /* 0x000fe200028e06ff */
[----:B------:R-:W-:-:S02]  /*10110*/  IADD3 R96, P1, -R96, R29, RZ ;  /* 0x0000001d60607210 */ /* 0x000fc40007f3e1ff */
[----:B------:R-:W-:Y:S01]  /*10120*/  IADD3 R80, P4, R15, R42, RZ ;  /* 0x0000002a0f507210 */ /* 0x000fe20007f9e0ff */
[----:B------:R-:W-:Y:S01]  /*10130*/  IMAD R63, R81, -0x33968, RZ ;  /* 0xfffcc698513f7824 */ /* 0x000fe200078e02ff */
[----:B------:R-:W-:Y:S01]  /*10140*/  SHF.R.U64 R29, R6, 0x8, R7 ;  /* 0x00000008061d7819 */ /* 0x000fe20000001207 */
[----:B------:R-:W-:Y:S01]  /*10150*/  IMAD.WIDE.U32 R12, R96, 0x8b18, RZ ;  /* 0x00008b18600c7825 */ /* 0x000fe200078e00ff */
[----:B------:R-:W-:Y:S02]  /*10160*/  IADD3.X R110, R41, -0x1, RZ, P1, !PT ;  /* 0xffffffff296e7810 */ /* 0x000fe40000ffe4ff */
[----:B------:R-:W-:Y:S01]  /*10170*/  IADD3 R61, P1, R61, R46, RZ ;  /* 0x0000002e3d3d7210 */ /* 0x000fe20007f3e0ff */
[----:B------:R-:W-:Y:S01]  /*10180*/  IMAD.X R51, R77, 0x1, R16, P4 ;  /* 0x000000014d337824 */ /* 0x000fe200020e0610 */
[----:B------:R-:W-:Y:S02]  /*10190*/  LOP3.LUT R5, R38, R5, R39, 0xfe, !PT ;  /* 0x0000000526057212 */ /* 0x000fe400078efe27 */
[----:B------:R-:W-:Y:S01]  /*101a0*/  IADD3 R42, P4, -R15, R42, RZ ;  /* 0x0000002a0f2a7210 */ /* 0x000fe20007f9e1ff */
[----:B------:R-:W-:Y:S01]  /*101b0*/  IMAD.WIDE.U32 R14, R46, -0x33968, RZ ;  /* 0xfffcc6982e0e7825 */ /* 0x000fe200078e00ff */
[----:B------:R-:W-:-:S02]  /*101c0*/  SHF.R.U64 R38, R6, 0x10, R7 ;  /* 0x0000001006267819 */ /* 0x000fc40000001207 */
[----:B---3--:R-:W-:Y:S01]  /*101d0*/  SHF.R.U64 R32, R6, 0x18, R7 ;  /* 0x0000001806207819 */ /* 0x008fe20000001207 */
[----:B------:R-:W-:Y:S01]  /*101e0*/  IMAD.X R95, R48, 0x1, R81, P1 ;  /* 0x00000001305f7824 */ /* 0x000fe200008e0651 */
[----:B------:R-:W-:Y:S01]  /*101f0*/  LOP3.LUT R29, R29, 0xff, RZ, 0xc0, !PT ;  /* 0x000000ff1d1d7812 */ /* 0x000fe200078ec0ff */
[----:B------:R-:W-:Y:S01]  /*10200*/  IMAD.WIDE.U32 R82, R42, 0x608f8, RZ ;  /* 0x000608f82a527825 */ /* 0x000fe200078e00ff */
[----:B------:R-:W-:Y:S02]  /*10210*/  LOP3.LUT R38, R38, 0xff, RZ, 0xc0, !PT ;  /* 0x000000ff26267812 */ /* 0x000fe400078ec0ff */
[----:B------:R-:W-:Y:S01]  /*10220*/  LOP3.LUT R32, R32, 0xff, RZ, 0xc0, !PT ;  /* 0x000000ff20207812 */ /* 0x000fe200078ec0ff */
[----:B------:R-:W-:Y:S01]  /*10230*/  IMAD.X R77, R16, 0x1, ~R77, P4 ;  /* 0x00000001104d7824 */ /* 0x000fe200020e0e4d */
[----:B------:R-:W-:Y:S01]  /*10240*/  IADD3 R93, P1, R93, R96, RZ ;  /* 0x000000605d5d7210 */ /* 0x000fe20007f3e0ff */
[----:B------:R-:W0:Y:S01]  /*10250*/  LDC.U8 R29, c[0x3][R29] ;  /* 0x00c000001d1d7b82 */ /* 0x000e220000000000 */
[----:B------:R-:W-:Y:S01]  /*10260*/  IADD3 R52, P6, R14, R12, RZ ;  /* 0x0000000c0e347210 */ /* 0x000fe20007fde0ff */
[----:B------:R-:W-:Y:S01]  /*10270*/  IMAD R12, R110, 0x8b18, RZ ;  /* 0x00008b186e0c7824 */ /* 0x000fe200078e02ff */
[----:B------:R-:W-:Y:S01]  /*10280*/  IADD3 R63, R15, -R46, R63 ;  /* 0x8000002e0f3f7210 */ /* 0x000fe20007ffe03f */
[----:B------:R-:W-:Y:S01]  /*10290*/  IMAD.X R112, R65, 0x1, R110, P1 ;  /* 0x0000000141707824 */ /* 0x000fe200008e066e */
[----:B------:R-:W-:Y:S01]  /*102a0*/  LOP3.LUT R6, R6, 0xff, RZ, 0xc0, !PT ;  /* 0x000000ff06067812 */ /* 0x000fe200078ec0ff */
[----:B------:R-:W-:Y:S01]  /*102b0*/  IMAD.WIDE.U32 R14, R75, -0x48900, RZ ;  /* 0xfffb77004b0e7825 */ /* 0x000fe200078e00ff */
[----:B------:R-:W-:Y:S01]  /*102c0*/  IADD3.X R63, R63, R13, R12, P6, !PT ;  /* 0x0000000d3f3f7210 */ /* 0x000fe200037fe40c */
[----:B------:R-:W3:Y:S01]  /*102d0*/  LDC.U8 R38, c[0x3][R38] ;  /* 0x00c0000026267b82 */ /* 0x000ee20000000000 */
[----:B--2---:R-:W-:Y:S01]  /*102e0*/  LOP3.LUT R18, R18, 0xff, RZ, 0xc0, !PT ;  /* 0x000000ff12127812 */ /* 0x004fe200078ec0ff */
[----:B------:R-:W-:Y:S01]  /*102f0*/  IMAD.WIDE.U32 R12, R93, -0x3a0, RZ ;  /* 0xfffffc605d0c7825 */ /* 0x000fe200078e00ff */
[----:B------:R-:W-:-:S02]  /*10300*/  IADD3 R37, R15, -R75, R37 ;  /* 0x8000004b0f257210 */ /* 0x000fc40007ffe025 */
[----:B------:R-:W-:Y:S01]  /*10310*/  IADD3 R71, P4, R14, R82, RZ ;  /* 0x000000520e477210 */ /* 0x000fe20007f9e0ff */
[----:B------:R-:W-:Y:S01]  /*10320*/  IMAD R109, R112, -0x3a0, RZ ;  /* 0xfffffc60706d7824 */ /* 0x000fe200078e02ff */
[----:B------:R-:W-:Y:S01]  /*10330*/  LOP3.LUT R58, R31, 0xff, RZ, 0xc0, !PT ;  /* 0x000000ff1f3a7812 */ /* 0x000fe200078ec0ff */
[----:B------:R-:W2:Y:S01]  /*10340*/  LDC.U8 R32, c[0x3][R32] ;  /* 0x00c0000020207b82 */ /* 0x000ea20000000000 */
[C---:B------:R-:W-:Y:S02]  /*10350*/  IMAD.SHL.U32 R39, R18.reuse, 0x100, RZ ;  /* 0x0000010012277824 */ /* 0x040fe400078e00ff */
[----:B------:R-:W-:Y:S01]  /*10360*/  IADD3 R109, R13, -R93, R109 ;  /* 0x8000005d0d6d7210 */ /* 0x000fe20007ffe06d */
[----:B-1----:R-:W-:Y:S01]  /*10370*/  IMAD.WIDE.U32 R16, R19, 0x10000, RZ ;  /* 0x0001000013107825 */ /* 0x002fe200078e00ff */
[----:B------:R-:W-:Y:S02]  /*10380*/  LOP3.LUT R13, R27, 0xff, RZ, 0xc0, !PT ;  /* 0x000000ff1b0d7812 */ /* 0x000fe400078ec0ff */
[----:B------:R-:W-:Y:S01]  /*10390*/  LOP3.LUT R39, R39, 0xffff00ff, R30, 0xf8, !PT ;  /* 0xffff00ff27277812 */ /* 0x000fe200078ef81e */
[----:B------:R-:W1:Y:S01]  /*103a0*/  LDC.U8 R6, c[0x3][R6] ;  /* 0x00c0000006067b82 */ /* 0x000e620000000000 */
[----:B----4-:R-:W-:Y:S01]  /*103b0*/  IMAD.WIDE.U32 R14, R33, 0x1000000, RZ ;  /* 0x01000000210e7825 */ /* 0x010fe200078e00ff */
[----:B------:R-:W-:-:S03]  /*103c0*/  SHF.L.U64.HI R33, R18, 0x8, RZ ;  /* 0x0000000812217819 */ /* 0x000fc600000102ff */
[----:B------:R-:W-:Y:S01]  /*103d0*/  IMAD R82, R77, 0x608f8, RZ ;  /* 0x000608f84d527824 */ /* 0x000fe200078e02ff */
[----:B------:R-:W-:Y:S01]  /*103e0*/  LOP3.LUT R30, R14, R16, R39, 0xfe, !PT ;  /* 0x000000100e1e7212 */ /* 0x000fe200078efe27 */
[----:B------:R-:W-:Y:S01]  /*103f0*/  IMAD.WIDE.U32 R18, R61, -0x53b50, RZ ;  /* 0xfffac4b03d127825 */ /* 0x000fe200078e00ff */
[----:B------:R-:W4:Y:S01]  /*10400*/  LDC.U8 R13, c[0x3][R13] ;  /* 0x00c000000d0d7b82 */ /* 0x000f220000000000 */
[----:B------:R-:W-:Y:S02]  /*10410*/  LOP3.LUT R48, R15, R17, R33, 0xfe, !PT ;  /* 0x000000110f307212 */ /* 0x000fe400078efe21 */
[----:B------:R-:W-:Y:S01]  /*10420*/  IMAD R43, R95, -0x53b50, RZ ;  /* 0xfffac4b05f2b7824 */ /* 0x000fe200078e02ff */
[----:B------:R-:W-:Y:S01]  /*10430*/  IADD3.X R82, R37, R83, R82, P4, !PT ;  /* 0x0000005325527210 */ /* 0x000fe200027fe452 */
[----:B------:R-:W-:Y:S01]  /*10440*/  IMAD.X R16, RZ, RZ, RZ, P0 ;  /* 0x000000ffff107224 */ /* 0x000fe200000e06ff */
[----:B------:R-:W-:Y:S01]  /*10450*/  IADD3 R15, P4, R85, R30, RZ ;  /* 0x0000001e550f7210 */ /* 0x000fe20007f9e0ff */
[----:B------:R-:W-:Y:S01]  /*10460*/  IMAD R33, R67, 0x608f8, RZ ;  /* 0x000608f843217824 */ /* 0x000fe200078e02ff */
[----:B------:R-:W-:Y:S01]  /*10470*/  IADD3 R14, R19, -R61, R43 ;  /* 0x8000003d130e7210 */ /* 0x000fe20007ffe02b */
[----:B------:R-:W-:Y:S01]  /*10480*/  IMAD R37, R77, -0x48900, RZ ;  /* 0xfffb77004d257824 */ /* 0x000fe200078e02ff */
[----:B------:R-:W-:Y:S01]  /*10490*/  IADD3 R107, P1, R18, R12, RZ ;  /* 0x0000000c126b7210 */ /* 0x000fe20007f3e0ff */
[----:B------:R-:W-:Y:S01]  /*104a0*/  IMAD.X R17, RZ, RZ, R48, P4 ;  /* 0x000000ffff117224 */ /* 0x000fe200020e0630 */
[CC--:B------:R-:W-:Y:S01]  /*104b0*/  IADD3 R12, P0, R24.reuse, R15.reuse, RZ ;  /* 0x0000000f180c7210 */ /* 0x0c0fe20007f1e0ff */
[----:B------:R-:W-:Y:S01]  /*104c0*/  IMAD.WIDE.U32 R18, R75, 0x608f8, RZ ;  /* 0x000608f84b127825 */ /* 0x000fe200078e00ff */
[----:B------:R-:W-:Y:S01]  /*104d0*/  IADD3 R64, P6, -R24, R15, RZ ;  /* 0x0000000f18407210 */ /* 0x000fe20007fde1ff */
[----:B------:R-:W1:Y:S01]  /*104e0*/  LDC.U8 R58, c[0x3][R58] ;  /* 0x00c000003a3a7b82 */ /* 0x000e620000000000 */
[----:B0-----:R-:W-:Y:S01]  /*104f0*/  LOP3.LUT R27, R29, 0xff, RZ, 0xc0, !PT ;  /* 0x000000ff1d1b7812 */ /* 0x001fe200078ec0ff */
[----:B------:R-:W-:Y:S01]  /*10500*/  IMAD.X R109, R109, 0x1, R14, P1 ;  /* 0x000000016d6d7824 */ /* 0x000fe200008e060e */
[-C--:B------:R-:W-:Y:S01]  /*10510*/  IADD3 R44, P1, R12, R111.reuse, RZ ;  /* 0x0000006f0c2c7210 */ /* 0x080fe20007f3e0ff */
[----:B------:R-:W-:Y:S01]  /*10520*/  IMAD.X R15, R16, 0x1, R17, P0 ;  /* 0x00000001100f7824 */ /* 0x000fe200000e0611 */
[----:B------:R-:W-:Y:S01]  /*10530*/  IADD3 R111, P4, -R12, R111, RZ ;  /* 0x0000006f0c6f7210 */ /* 0x000fe20007f9e1ff */
[----:B------:R-:W-:Y:S01]  /*10540*/  IMAD.X R24, R17, 0x1, ~R16, P6 ;  /* 0x0000000111187824 */ /* 0x000fe200030e0e10 */
[----:B------:R-:W-:Y:S01]  /*10550*/  IADD3 R85, P0, -R85, R30, RZ ;  /* 0x0000001e55557210 */ /* 0x000fe20007f1e1ff */
[----:B------:R-:W-:Y:S01]  /*10560*/  IMAD.X R12, R15, 0x1, R108, P1 ;  /* 0x000000010f0c7824 */ /* 0x000fe200008e066c */
[----:B------:R-:W0:Y:S01]  /*10570*/  LDC.U8 R83, c[0x3][R35] ;  /* 0x00c0000023537b82 */ /* 0x000e220000000000 */
[----:B------:R-:W-:Y:S01]  /*10580*/  IMAD.X R108, R108, 0x1, ~R15, P4 ;  /* 0x000000016c6c7824 */ /* 0x000fe200020e0e0f */
[----:B------:R-:W-:Y:S01]  /*10590*/  IADD3 R105, P2, R85, R46, RZ ;  /* 0x0000002e55697210 */ /* 0x000fe20007f5e0ff */
[----:B------:R-:W-:-:S04]  /*105a0*/  IMAD.WIDE.U32 R14, R64, -0xa508, RZ ;  /* 0xffff5af8400e7825 */ /* 0x000fc800078e00ff */
[----:B------:R-:W-:Y:S02]  /*105b0*/  IMAD R39, R24, -0xa508, RZ ;  /* 0xffff5af818277824 */ /* 0x000fe400078e02ff */
[----:B------:R-:W-:-:S03]  /*105c0*/  IMAD.WIDE.U32 R16, R42, -0x48900, RZ ;  /* 0xfffb77002a107825 */ /* 0x000fc600078e00ff */
[----:B------:R-:W-:Y:S01]  /*105d0*/  IADD3 R15, R15, -R64, R39 ;  /* 0x800000400f0f7210 */ /* 0x000fe20007ffe027 */
[----:B------:R-:W-:Y:S01]  /*105e0*/  IMAD.IADD R19, R19, 0x1, R33 ;  /* 0x0000000113137824 */ /* 0x000fe200078e0221 */
[----:B------:R-:W-:Y:S01]  /*105f0*/  IADD3 R30, R17, -R42, R37 ;  /* 0x8000002a111e7210 */ /* 0x000fe20007ffe025 */
[----:B---3--:R-:W-:Y:S01]  /*10600*/  IMAD.WIDE.U32 R38, R38, 0x10000, RZ ;  /* 0x0001000026267825 */ /* 0x008fe200078e00ff */
[----:B------:R-:W-:Y:S02]  /*10610*/  SHF.L.U64.HI R17, R27, 0x8, RZ ;  /* 0x000000081b117819 */ /* 0x000fe400000102ff */
[----:B------:R-:W-:Y:S01]  /*10620*/  IADD3 R43, P1, P4, -R14, R16, R18 ;  /* 0x000000100e2b7210 */ /* 0x000fe20007c3e112 */
[----:B--2---:R-:W-:-:S03]  /*10630*/  IMAD.WIDE.U32 R32, R32, 0x1000000, RZ ;  /* 0x0100000020207825 */ /* 0x004fc600078e00ff */
[----:B------:R-:W-:Y:S01]  /*10640*/  IADD3.X R37, ~R15, R30, R19, P1, P4 ;  /* 0x0000001e0f257210 */ /* 0x000fe20000fe8513 */
[----:B------:R-:W-:Y:S01]  /*10650*/  IMAD.SHL.U32 R29, R27, 0x100, RZ ;  /* 0x000001001b1d7824 */ /* 0x000fe200078e00ff */
[----:B------:R-:W-:Y:S01]  /*10660*/  LOP3.LUT R56, R33, R39, R17, 0xfe, !PT ;  /* 0x0000002721387212 */ /* 0x000fe200078efe11 */
[----:B----4-:R-:W-:Y:S01]  /*10670*/  IMAD.SHL.U32 R13, R13, 0x100, RZ ;  /* 0x000001000d0d7824 */ /* 0x010fe200078e00ff */
[----:B------:R2:W3:Y:S01]  /*10680*/  LDC.U8 R39, c[0x3][R28] ;  /* 0x00c000001c277b82 */ /* 0x0004e20000000000 */
[----:B------:R-:W-:Y:S01]  /*10690*/  IADD3 R73, P1, P4, -R14, R16, -R18 ;  /* 0x000000100e497210 */ /* 0x000fe20007c3e912 */
[----:B------:R-:W-:Y:S01]  /*106a0*/  IMAD.WIDE.U32 R26, R61, -0x3a0, RZ ;  /* 0xfffffc603d1a7825 */ /* 0x000fe200078e00ff */
[----:B-1----:R-:W-:Y:S02]  /*106b0*/  LOP3.LUT R29, R29, 0xffff00ff, R6, 0xf8, !PT ;  /* 0xffff00ff1d1d7812 */ /* 0x002fe400078ef806 */
[----:B------:R-:W-:Y:S01]  /*106c0*/  LOP3.LUT R76, R13, R76, R41, 0xfe, !PT ;  /* 0x0000004c0d4c7212 */ /* 0x000fe200078efe29 */
[----:B------:R-:W-:Y:S01]  /*106d0*/  IMAD R41, R95, -0x3a0, RZ ;  /* 0xfffffc605f297824 */ /* 0x000fe200078e02ff */
[----:B------:R-:W-:Y:S01]  /*106e0*/  LOP3.LUT R29, R32, R38, R29, 0xfe, !PT ;  /* 0x00000026201d7212 */ /* 0x000fe200078efe1d */
[----:B------:R-:W-:Y:S01]  /*106f0*/  IMAD.WIDE.U32 R32, R46, 0x8b18, RZ ;  /* 0x00008b182e207825 */ /* 0x000fe200078e00ff */
[----:B------:R-:W-:-:S02]  /*10700*/  IADD3.X R38, ~R15, R30, ~R19, P1, P4 ;  /* 0x0000001e0f267210 */ /* 0x000fc40000fe8d13 */
[----:B------:R-:W-:Y:S01]  /*10710*/  IADD3.X R46, R48, -0x1, RZ, P0, !PT ;  /* 0xffffffff302e7810 */ /* 0x000fe200007fe4ff */
[----:B------:R-:W-:Y:S01]  /*10720*/  IMAD.WIDE.U32 R18, R96, -0x33968, RZ ;  /* 0xfffcc69860127825 */ /* 0x000fe200078e00ff */
[CC--:B------:R-:W-:Y:S02]  /*10730*/  IADD3 R6, P4, R54.reuse, R29.reuse, RZ ;  /* 0x0000001d36067210 */ /* 0x0c0fe40007f9e0ff */
[----:B------:R-:W-:Y:S01]  /*10740*/  IADD3 R29, P1, -R54, R29, RZ ;  /* 0x0000001d361d7210 */ /* 0x000fe20007f3e1ff */
[----:B------:R-:W-:Y:S01]  /*10750*/  IMAD.X R66, R46, 0x1, R81, P2 ;  /* 0x000000012e427824 */ /* 0x000fe200010e0651 */
[----:B------:R-:W-:Y:S01]  /*10760*/  IADD3 R65, P0, -R53, R6, RZ ;  /* 0x0000000635417210 */ /* 0x000fe20007f1e1ff */
[----:B------:R-:W-:Y:S01]  /*10770*/  IMAD.X R23, RZ, RZ, R56, P4 ;  /* 0x000000ffff177224 */ /* 0x000fe200020e0638 */
[----:B------:R-:W-:Y:S01]  /*10780*/  IADD3 R41, R27, -R61, R41 ;  /* 0x8000003d1b297210 */ /* 0x000fe20007ffe029 */
[----:B------:R-:W-:Y:S01]  /*10790*/  IMAD R81, R81, 0x8b18, RZ ;  /* 0x00008b1851517824 */ /* 0x000fe200078e02ff */
[----:B------:R-:W-:Y:S01]  /*107a0*/  IADD3.X R79, R56, -0x1, RZ, P1, !PT ;  /* 0xffffffff384f7810 */ /* 0x000fe20000ffe4ff */
[----:B------:R-:W-:Y:S01]  /*107b0*/  IMAD.X R30, R23, 0x1, ~R92, P0 ;  /* 0x00000001171e7824 */ /* 0x000fe200000e0e5c */
[----:B------:R-:W-:Y:S01]  /*107c0*/  IADD3 R98, P0, P6, R26, -R4, -R32 ;  /* 0x800000041a627210 */ /* 0x000fe20007e1e820 */
[----:B------:R-:W-:Y:S01]  /*107d0*/  IMAD.IADD R86, R33, 0x1, R81 ;  /* 0x0000000121567824 */ /* 0x000fe200078e0251 */
[----:B0-----:R-:W-:Y:S01]  /*107e0*/  LOP3.LUT R83, R72, R83, R48, 0xfe, !PT ;  /* 0x0000005348537212 */ /* 0x001fe200078efe30 */
[----:B------:R-:W-:-:S03]  /*107f0*/  IMAD.WIDE.U32 R34, R105, -0xfeb0, RZ ;  /* 0xffff015069227825 */ /* 0x000fc600078e00ff */
[----:B------:R-:W-:Y:S01]  /*10800*/  IADD3.X R13, R41, ~R99, ~R86, P0, P6 ;  /* 0x80000063290d7210 */ /* 0x000fe200007ecc56 */
[----:B------:R-:W-:Y:S01]  /*10810*/  IMAD R100, R66, -0xfeb0, RZ ;  /* 0xffff015042647824 */ /* 0x000fe200078e02ff */
[----:B------:R-:W-:Y:S01]  /*10820*/  IADD3 R101, P0, R18, R34, RZ ;  /* 0x0000002212657210 */ /* 0x000fe20007f1e0ff */
[----:B------:R-:W-:-:S03]  /*10830*/  IMAD.WIDE.U32 R16, R93, -0x53b50, RZ ;  /* 0xfffac4b05d107825 */ /* 0x000fc600078e00ff */
[----:B------:R-:W-:Y:S01]  /*10840*/  IADD3 R100, R35, -R105, R100 ;  /* 0x8000006923647210 */ /* 0x000fe20007ffe064 */
[----:B------:R-:W-:Y:S01]  /*10850*/  IMAD.WIDE.U32 R14, R85, -0x189c8, RZ ;  /* 0xfffe7638550e7825 */ /* 0x000fe200078e00ff */
[----:B------:R-:W-:-:S03]  /*10860*/  IADD3 R69, P2, P4, R16, R32, -R4 ;  /* 0x0000002010457210 */ /* 0x000fc60007c5e804 */
[----:B------:R-:W-:Y:S01]  /*10870*/  IMAD R54, R112, -0x53b50, RZ ;  /* 0xfffac4b070367824 */ /* 0x000fe200078e02ff */
[----:B------:R-:W-:Y:S01]  /*10880*/  IADD3 R27, P1, R32, R14, RZ ;  /* 0x0000000e201b7210 */ /* 0x000fe20007f3e0ff */
[----:B------:R-:W-:Y:S02]  /*10890*/  IMAD R102, R46, -0x189c8, RZ ;  /* 0xfffe76382e667824 */ /* 0x000fe400078e02ff */
[----:B------:R-:W-:Y:S01]  /*108a0*/  IMAD R31, R110, -0x33968, RZ ;  /* 0xfffcc6986e1f7824 */ /* 0x000fe200078e02ff */
[----:B------:R-:W-:Y:S01]  /*108b0*/  IADD3 R54, R17, -R93, R54 ;  /* 0x8000005d11367210 */ /* 0x000fe20007ffe036 */
[----:B------:R-:W-:Y:S01]  /*108c0*/  IMAD.WIDE.U32 R34, R29, -0xdd30, RZ ;  /* 0xffff22d01d227825 */ /* 0x000fe200078e00ff */
[----:B------:R-:W-:Y:S02]  /*108d0*/  IADD3 R102, R15, -R85, R102 ;  /* 0x800000550f667210 */ /* 0x000fe40007ffe066 */
[----:B------:R-:W-:Y:S01]  /*108e0*/  IADD3 R31, R19, -R96, R31 ;  /* 0x80000060131f7210 */ /* 0x000fe20007ffe01f */
[----:B------:R-:W-:Y:S01]  /*108f0*/  IMAD R17, R79, -0xdd30, RZ ;  /* 0xffff22d04f117824 */ /* 0x000fe200078e02ff */
[----:B------:R-:W-:Y:S01]  /*10900*/  IADD3.X R99, R54, R86, ~R99, P2, P4 ;  /* 0x0000005636637210 */ /* 0x000fe200017e8c63 */
[----:B------:R-:W-:Y:S01]  /*10910*/  IMAD.X R86, R102, 0x1, R86, P1 ;  /* 0x0000000166567824 */ /* 0x000fe200008e0656 */
[----:B------:R-:W-:Y:S01]  /*10920*/  IADD3 R19, P2, P4, -R34, R14, -R18 ;  /* 0x0000000e22137210 */ /* 0x000fe20007c5e912 */
[----:B------:R-:W-:Y:S01]  /*10930*/  IMAD.X R100, R100, 0x1, R31, P0 ;  /* 0x0000000164647824 */ /* 0x000fe200000e061f */
[C---:B------:R-:W-:Y:S01]  /*10940*/  IADD3 R18, P1, R65.reuse, R42, RZ ;  /* 0x0000002a41127210 */ /* 0x040fe20007f3e0ff */
[----:B------:R-:W-:Y:S01]  /*10950*/  IMAD.WIDE.U32 R32, R65, 0x2bcb4, RZ ;  /* 0x0002bcb441207825 */ /* 0x000fe200078e00ff */
[----:B------:R-:W-:-:S03]  /*10960*/  IADD3 R17, R35, -R29, R17 ;  /* 0x8000001d23117210 */ /* 0x000fc60007ffe011 */
[----:B--2---:R-:W-:Y:S01]  /*10970*/  IMAD.X R28, R30, 0x1, R77, P1 ;  /* 0x000000011e1c7824 */ /* 0x004fe200008e064d */
[----:B------:R-:W-:Y:S01]  /*10980*/  IADD3.X R102, ~R17, R102, ~R31, P2, P4 ;  /* 0x0000006611667210 */ /* 0x000fe200017e8d1f */
[----:B------:R-:W-:Y:S01]  /*10990*/  IMAD.WIDE.U32 R14, R18, -0x1cc4c, RZ ;  /* 0xfffe33b4120e7825 */ /* 0x000fe200078e00ff */
[----:B------:R-:W-:Y:S02]  /*109a0*/  IADD3 R31, P0, R64, R75, RZ ;  /* 0x0000004b401f7210 */ /* 0x000fe40007f1e0ff */
[----:B------:R-:W-:Y:S01]  /*109b0*/  IADD3 R90, P1, P6, R10, R34, -R27 ;  /* 0x000000220a5a7210 */ /* 0x000fe20007e3e81b */
[----:B------:R-:W-:Y:S01]  /*109c0*/  IMAD R35, R28, -0x1cc4c, RZ ;  /* 0xfffe33b41c237824 */ /* 0x000fe200078e02ff */
[----:B------:R-:W-:Y:S01]  /*109d0*/  IADD3 R27, P2, P4, -R10, R27, R34 ;  /* 0x0000001b0a1b7210 */ /* 0x000fe20007c5e122 */
[----:B------:R-:W-:Y:S01]  /*109e0*/  IMAD.X R4, R24, 0x1, R67, P0 ;  /* 0x0000000118047824 */ /* 0x000fe200000e0643 */
[----:B------:R-:W-:Y:S01]  /*109f0*/  IADD3.X R67, R103, R17, ~R86, P1, P6 ;  /* 0x0000001167437210 */ /* 0x000fe20000fecc56 */
[----:B---3--:R-:W-:Y:S01]  /*10a00*/  IMAD.SHL.U32 R39, R39, 0x1000000, RZ ;  /* 0x0100000027277824 */ /* 0x008fe200078e00ff */
[----:B------:R-:W-:Y:S01]  /*10a10*/  IADD3 R10, R15, -R18, R35 ;  /* 0x800000120f0a7210 */ /* 0x000fe20007ffe023 */
[----:B------:R-:W-:Y:S01]  /*10a20*/  IMAD R35, R30, 0x2bcb4, RZ ;  /* 0x0002bcb41e237824 */ /* 0x000fe200078e02ff */
[----:B------:R-:W-:Y:S01]  /*10a30*/  IADD3 R42, P1, P0, -R14, R43, R32 ;  /* 0x0000002b0e2a7210 */ /* 0x000fe2000783e120 */
[----:B------:R-:W-:Y:S01]  /*10a40*/  IMAD.WIDE.U32 R14, R31, 0x563f0, RZ ;  /* 0x000563f01f0e7825 */ /* 0x000fe200078e00ff */
[----:B------:R-:W-:-:S02]  /*10a50*/  IADD3.X R103, ~R103, R86, R17, P2, P4 ;  /* 0x0000005667677210 */ /* 0x000fc400017e8511 */
[----:B------:R-:W-:Y:S01]  /*10a60*/  IADD3 R115, P6, R50, R5, RZ ;  /* 0x0000000532737210 */ /* 0x000fe20007fde0ff */
[----:B------:R-:W-:Y:S02]  /*10a70*/  IMAD R43, R4, 0x563f0, RZ ;  /* 0x000563f0042b7824 */ /* 0x000fe400078e02ff */
[----:B------:R-:W-:Y:S01]  /*10a80*/  IMAD.U32 R17, R58, 0x10000, RZ ;  /* 0x000100003a117824 */ /* 0x000fe200078e00ff */
[----:B------:R-:W-:Y:S01]  /*10a90*/  IADD3 R58, P2, P4, R14, R73, -R32 ;  /* 0x000000490e3a7210 */ /* 0x000fe20007c5e820 */
[----:B------:R-:W-:Y:S01]  /*10aa0*/  IMAD.IADD R33, R33, 0x1, R35 ;  /* 0x0000000121217824 */ /* 0x000fe200078e0223 */
[----:B------:R-:W-:Y:S01]  /*10ab0*/  IADD3 R75, P5, -R84, R115, RZ ;  /* 0x00000073544b7210 */ /* 0x000fe20007fbe1ff */
[----:B------:R-:W-:Y:S01]  /*10ac0*/  IMAD.IADD R15, R15, 0x1, R43 ;  /* 0x000000010f0f7824 */ /* 0x000fe200078e022b */
[----:B------:R-:W-:Y:S01]  /*10ad0*/  LOP3.LUT R76, R21, R17, R76, 0xfe, !PT ;  /* 0x00000011154c7212 */ /* 0x000fe200078efe4c */
[----:B------:R-:W-:Y:S01]  /*10ae0*/  IMAD.X R118, RZ, RZ, RZ, P6 ;  /* 0x000000ffff767224 */ /* 0x000fe200030e06ff */
[----:B------:R-:W-:Y:S01]  /*10af0*/  LOP3.LUT R43, R39, R70, R83, 0xfe, !PT ;  /* 0x00000046272b7212 */ /* 0x000fe200078efe53 */
[----:B------:R-:W-:Y:S01]  /*10b00*/  IMAD.WIDE.U32 R34, R75, 0x608f8, RZ ;  /* 0x000608f84b227825 */ /* 0x000fe200078e00ff */
[----:B------:R-:W-:-:S02]  /*10b10*/  IADD3.X R21, ~R10, R37, R33, P1, P0 ;  /* 0x000000250a157210 */ /* 0x000fc40000fe0521 */
[----:B------:R-:W-:Y:S01]  /*10b20*/  IADD3 R114, P1, R9, R76, RZ ;  /* 0x0000004c09727210 */ /* 0x000fe20007f3e0ff */
[----:B------:R-:W-:Y:S01]  /*10b30*/  IMAD.X R72, R118, 0x1, ~R113, P5 ;  /* 0x0000000176487824 */ /* 0x000fe200028e0e71 */
[----:B------:R-:W-:Y:S01]  /*10b40*/  IADD3 R91, P0, R78, R43, RZ ;  /* 0x0000002b4e5b7210 */ /* 0x000fe20007f1e0ff */
[----:B------:R-:W-:Y:S01]  /*10b50*/  IMAD R30, R30, -0xa508, RZ ;  /* 0xffff5af81e1e7824 */ /* 0x000fe200078e02ff */
[----:B------:R-:W-:Y:S01]  /*10b60*/  IADD3.X R38, R15, R38, ~R33, P2, P4 ;  /* 0x000000260f267210 */ /* 0x000fe200017e8c21 */
[----:B------:R-:W-:Y:S01]  /*10b70*/  IMAD.X R10, RZ, RZ, RZ, P1 ;  /* 0x000000ffff0a7224 */ /* 0x000fe200008e06ff */
[----:B------:R-:W-:Y:S01]  /*10b80*/  IADD3 R70, P4, R45, R120, RZ ;  /* 0x000000782d467210 */ /* 0x000fe20007f9e0ff */
[----:B------:R-:W-:Y:S01]  /*10b90*/  IMAD.X R88, RZ, RZ, RZ, P0 ;  /* 0x000000ffff587224 */ /* 0x000fe200000e06ff */
[----:B------:R-:W-:Y:S01]  /*10ba0*/  IADD3 R97, P2, R49, R40, RZ ;  /* 0x0000002831617210 */ /* 0x000fe20007f5e0ff */
[----:B------:R-:W-:Y:S01]  /*10bb0*/  IMAD R81, R72, 0x608f8, RZ ;  /* 0x000608f848517824 */ /* 0x000fe200078e02ff */
[----:B------:R-:W-:Y:S01]  /*10bc0*/  IADD3 R48, P0, -R70, R91, RZ ;  /* 0x0000005b46307210 */ /* 0x000fe20007f1e1ff */
[----:B------:R-:W-:Y:S01]  /*10bd0*/  IMAD.X R37, RZ, RZ, RZ, P4 ;  /* 0x000000ffff257224 */ /* 0x000fe200020e06ff */
[----:B------:R-:W-:Y:S01]  /*10be0*/  IADD3 R39, P1, -R97, R114, RZ ;  /* 0x0000007261277210 */ /* 0x000fe20007f3e1ff */
[----:B------:R-:W-:Y:S01]  /*10bf0*/  IMAD.X R17, RZ, RZ, RZ, P2 ;  /* 0x000000ffff117224 */ /* 0x000fe200010e06ff */
[----:B------:R-:W-:Y:S01]  /*10c00*/  IADD3 R84, P4, R84, R115, RZ ;  /* 0x0000007354547210 */ /* 0x000fe20007f9e0ff */
[----:B------:R-:W-:Y:S01]  /*10c10*/  IMAD.X R77, R88, 0x1, ~R37, P0 ;  /* 0x00000001584d7824 */ /* 0x000fe200000e0e25 */
[----:B------:R-:W-:Y:S01]  /*10c20*/  IADD3 R45, P0, -R45, R120, RZ ;  /* 0x000000782d2d7210 */ /* 0x000fe20007f1e1ff */
[----:B------:R-:W-:-:S02]  /*10c30*/  IMAD.X R83, R10, 0x1, ~R17, P1 ;  /* 0x000000010a537824 */ /* 0x000fc400008e0e11 */
[----:B------:R-:W-:Y:S02]  /*10c40*/  IMAD.IADD R81, R35, 0x1, R81 ;  /* 0x0000000123517824 */ /* 0x000fe400078e0251 */
[----:B------:R-:W-:Y:S02]  /*10c50*/  IMAD R106, R83, -0x48900, RZ ;  /* 0xfffb7700536a7824 */ /* 0x000fe400078e02ff */
[----:B------:R-:W-:Y:S02]  /*10c60*/  IMAD R35, R77, -0xa508, RZ ;  /* 0xffff5af84d237824 */ /* 0x000fe400078e02ff */
[----:B------:R-:W-:-:S04]  /*10c70*/  IMAD.WIDE.U32 R32, R39, -0x48900, RZ ;  /* 0xfffb770027207825 */ /* 0x000fc800078e00ff */
[----:B------:R-:W-:Y:S01]  /*10c80*/  IMAD.WIDE.U32 R14, R48, -0xa508, RZ ;  /* 0xffff5af8300e7825 */ /* 0x000fe200078e00ff */
[----:B------:R-:W-:-:S04]  /*10c90*/  IADD3 R106, R33, -R39, R106 ;  /* 0x80000027216a7210 */ /* 0x000fc80007ffe06a */
[----:B------:R-:W-:Y:S02]  /*10ca0*/  IADD3 R15, R15, -R48, R35 ;  /* 0x800000300f0f7210 */ /* 0x000fe40007ffe023 */
[CCC-:B------:R-:W-:Y:S02]  /*10cb0*/  IADD3 R86, P1, P2, -R14.reuse, R32.reuse, R34.reuse ;  /* 0x000000200e567210 */ /* 0x1c0fe40007a3e122 */
[----:B------:R-:W-:Y:S01]  /*10cc0*/  IADD3 R73, P5, P6, -R14, R32, -R34 ;  /* 0x000000200e497210 */ /* 0x000fe20007ebe922 */
[----:B------:R-:W-:Y:S01]  /*10cd0*/  IMAD.WIDE.U32 R34, R75, -0x48900, RZ ;  /* 0xfffb77004b227825 */ /* 0x000fe200078e00ff */
[----:B------:R-:W-:Y:S02]  /*10ce0*/  IADD3.X R14, ~R15, R106, R81, P1, P2 ;  /* 0x0000006a0f0e7210 */ /* 0x000fe40000fe4551 */
[----:B------:R-:W-:Y:S01]  /*10cf0*/  IADD3 R5, P2, -R50, R5, RZ ;  /* 0x0000000532057210 */ /* 0x000fe20007f5e1ff */
[----:B------:R-:W-:Y:S01]  /*10d00*/  IMAD.X R50, R113, 0x1, R118, P4 ;  /* 0x0000000171327824 */ /* 0x000fe200020e0676 */
[----:B------:R-:W-:Y:S01]  /*10d10*/  IADD3 R40, P1, -R49, R40, RZ ;  /* 0x0000002831287210 */ /* 0x000fe20007f3e1ff */
[----:B------:R-:W-:Y:S01]  /*10d20*/  IMAD.WIDE.U32 R32, R39, 0x608f8, RZ ;  /* 0x000608f827207825 */ /* 0x000fe200078e00ff */
[----:B------:R-:W-:-:S02]  /*10d30*/  IADD3 R49, P4, R97, R114, RZ ;  /* 0x0000007261317210 */ /* 0x000fc40007f9e0ff */
[----:B------:R-:W-:Y:S01]  /*10d40*/  IADD3.X R81, ~R15, R106, ~R81, P5, P6 ;  /* 0x0000006a0f517210 */ /* 0x000fe20002fecd51 */
[----:B------:R-:W-:Y:S01]  /*10d50*/  IMAD R15, R72, -0x48900, RZ ;  /* 0xfffb7700480f7824 */ /* 0x000fe200078e02ff */
[----:B------:R-:W-:Y:S01]  /*10d60*/  IADD3 R91, P5, R70, R91, RZ ;  /* 0x0000005b465b7210 */ /* 0x000fe20007fbe0ff */
[----:B------:R-:W-:Y:S01]  /*10d70*/  IMAD.X R10, R17, 0x1, R10, P4 ;  /* 0x00000001110a7824 */ /* 0x000fe200020e060a */
[----:B------:R-:W-:Y:S01]  /*10d80*/  IADD3 R70, P6, R34, R32, RZ ;  /* 0x0000002022467210 */ /* 0x000fe20007fde0ff */
[----:B------:R-:W-:Y:S01]  /*10d90*/  IMAD R32, R83, 0x608f8, RZ ;  /* 0x000608f853207824 */ /* 0x000fe200078e02ff */
[----:B------:R-:W-:Y:S01]  /*10da0*/  IADD3 R60, P4, R60, R85, RZ ;  /* 0x000000553c3c7210 */ /* 0x000fe20007f9e0ff */
[----:B------:R-:W-:Y:S01]  /*10db0*/  IMAD R106, R79, -0x189c8, RZ ;  /* 0xfffe76384f6a7824 */ /* 0x000fe200078e02ff */
[----:B------:R-:W-:Y:S01]  /*10dc0*/  IADD3 R35, R35, -R75, R15 ;  /* 0x8000004b23237210 */ /* 0x000fe20007ffe00f */
[----:B------:R-:W-:Y:S01]  /*10dd0*/  IMAD.X R15, R37, 0x1, R88, P5 ;  /* 0x00000001250f7824 */ /* 0x000fe200028e0658 */
[----:B------:R-:W-:Y:S01]  /*10de0*/  IADD3 R9, P5, -R9, R76, RZ ;  /* 0x0000004c09097210 */ /* 0x000fe20007fbe1ff */
[----:B------:R-:W-:Y:S01]  /*10df0*/  IMAD.X R88, R55, 0x1, R46, P4 ;  /* 0x0000000137587824 */ /* 0x000fe200020e062e */
[----:B------:R-:W-:Y:S01]  /*10e00*/  IADD3.X R76, R35, R33, R32, P6, !PT ;  /* 0x00000021234c7210 */ /* 0x000fe200037fe420 */
[----:B------:R-:W-:Y:S01]  /*10e10*/  IMAD.WIDE.U32 R34, R85, -0xdd30, RZ ;  /* 0xffff22d055227825 */ /* 0x000fe200078e00ff */
[----:B------:R-:W-:-:S03]  /*10e20*/  IADD3 R53, P6, R53, R6, RZ ;  /* 0x0000000635357210 */ /* 0x000fc60007fde0ff */
[----:B------:R-:W-:Y:S01]  /*10e30*/  IMAD.X R37, RZ, RZ, -0x1, P2 ;  /* 0xffffffffff257424 */ /* 0x000fe200010e06ff */
[CC--:B------:R-:W-:Y:S01]  /*10e40*/  IADD3 R55, P2, R91.reuse, R84.reuse, RZ ;  /* 0x000000545b377210 */ /* 0x0c0fe20007f5e0ff */
[----:B------:R-:W-:Y:S01]  /*10e50*/  IMAD R46, R46, -0xdd30, RZ ;  /* 0xffff22d02e2e7824 */ /* 0x000fe200078e02ff */
[----:B------:R-:W-:Y:S01]  /*10e60*/  IADD3 R84, P4, -R91, R84, RZ ;  /* 0x000000545b547210 */ /* 0x000fe20007f9e1ff */
[----:B------:R-:W-:-:S03]  /*10e70*/  IMAD.WIDE.U32 R32, R29, -0x189c8, RZ ;  /* 0xfffe76381d207825 */ /* 0x000fc600078e00ff */
[----:B------:R-:W-:Y:S01]  /*10e80*/  IADD3 R85, R35, -R85, R46 ;  /* 0x8000005523557210 */ /* 0x000fe20007ffe02e */
[----:B------:R-:W-:Y:S01]  /*10e90*/  IMAD.X R46, R15, 0x1, R50, P2 ;  /* 0x000000010f2e7824 */ /* 0x000fe200010e0632 */
[----:B------:R-:W-:Y:S01]  /*10ea0*/  IADD3 R106, R33, -R29, R106 ;  /* 0x8000001d216a7210 */ /* 0x000fe20007ffe06a */
[----:B------:R-:W-:Y:S01]  /*10eb0*/  IMAD.X R50, R50, 0x1, ~R15, P4 ;  /* 0x0000000132327824 */ /* 0x000fe200020e0e0f */
[----:B------:R-:W-:Y:S01]  /*10ec0*/  IADD3 R91, P4, R34, R32, RZ ;  /* 0x00000020225b7210 */ /* 0x000fe20007f9e0ff */
[----:B------:R-:W-:-:S04]  /*10ed0*/  IMAD.WIDE.U32 R34, R5, -0x33968, RZ ;  /* 0xfffcc69805227825 */ /* 0x000fc800078e00ff */
[----:B------:R-:W-:Y:S02]  /*10ee0*/  IMAD R15, R37, -0x33968, RZ ;  /* 0xfffcc698250f7824 */ /* 0x000fe400078e02ff */
[----:B------:R-:W-:-:S03]  /*10ef0*/  IMAD.WIDE.U32 R32, R9, 0x8b18, RZ ;  /* 0x00008b1809207825 */ /* 0x000fc600078e00ff */
[----:B------:R-:W-:Y:S01]  /*10f00*/  IADD3 R35, R35, -R5, R15 ;  /* 0x8000000523237210 */ /* 0x000fe20007ffe00f */
[----:B------:R-:W-:Y:S01]  /*10f10*/  IMAD.X R17, RZ, RZ, -0x1, P5 ;  /* 0xffffffffff117424 */ /* 0x000fe200028e06ff */
[----:B------:R-:W-:Y:S01]  /*10f20*/  IADD3 R113, P5, R104, R29, RZ ;  /* 0x0000001d68717210 */ /* 0x000fe20007fbe0ff */
[----:B------:R-:W-:Y:S01]  /*10f30*/  IMAD.X R92, R92, 0x1, R23, P6 ;  /* 0x000000015c5c7824 */ /* 0x000fe200030e0617 */
[----:B------:R-:W-:Y:S01]  /*10f40*/  IADD3 R15, P2, R34, R32, RZ ;  /* 0x00000020220f7210 */ /* 0x000fe20007f5e0ff */
[----:B------:R-:W-:Y:S01]  /*10f50*/  IMAD.X R32, R106, 0x1, R85, P4 ;  /* 0x000000016a207824 */ /* 0x000fe200020e0655 */
[----:B------:R-:W-:Y:S01]  /*10f60*/  IADD3 R29, P6, R29, R96, RZ ;  /* 0x000000601d1d7210 */ /* 0x000fe20007fde0ff */
[----:B------:R-:W-:Y:S01]  /*10f70*/  IMAD.X R23, R62, 0x1, R79, P5 ;  /* 0x000000013e177824 */ /* 0x000fe200028e064f */
[----:B------:R-:W-:Y:S01]  /*10f80*/  IADD3 R6, P4, P5, -R57, R91, -R52 ;  /* 0x0000005b39067210 */ /* 0x000fe20007d9e934 */
[----:B------:R-:W-:Y:S02]  /*10f90*/  IMAD R34, R17, 0x8b18, RZ ;  /* 0x00008b1811227824 */ /* 0x000fe400078e02ff */
[----:B------:R-:W-:Y:S01]  /*10fa0*/  IMAD.WIDE.U32 R96, R60, -0x192c8, RZ ;  /* 0xfffe6d383c607825 */ /* 0x000fe200078e00ff */
[----:B------:R-:W-:-:S02]  /*10fb0*/  IADD3.X R114, ~R94, R32, ~R63, P4, P5 ;  /* 0x000000205e727210 */ /* 0x000fc400027ead3f */
[----:B------:R-:W-:Y:S01]  /*10fc0*/  IADD3 R106, P4, P5, R16, R27, -R26 ;  /* 0x0000001b106a7210 */ /* 0x000fe20007d9e81a */
[----:B------:R-:W-:Y:S01]  /*10fd0*/  IMAD.X R110, R79, 0x1, R110, P6 ;  /* 0x000000014f6e7824 */ /* 0x000fe200030e066e */
[----:B------:R-:W-:Y:S01]  /*10fe0*/  IADD3.X R85, R35, R33, R34, P2, !PT ;  /* 0x0000002123557210 */ /* 0x000fe200017fe422 */
[----:B------:R-:W-:Y:S01]  /*10ff0*/  IMAD R33, R88, -0x192c8, RZ ;  /* 0xfffe6d3858217824 */ /* 0x000fe200078e02ff */
[----:B------:R-:W-:Y:S01]  /*11000*/  IADD3.X R103, R54, R103, ~R41, P4, P5 ;  /* 0x0000006736677210 */ /* 0x000fe200027eac29 */
[----:B------:R-:W-:Y:S01]  /*11010*/  IMAD R79, R88, 0x1c410, RZ ;  /* 0x0001c410584f7824 */ /* 0x000fe200078e02ff */
[----:B------:R-:W-:Y:S01]  /*11020*/  IADD3 R91, P2, R91, R52, RZ ;  /* 0x000000345b5b7210 */ /* 0x000fe20007f5e0ff */
[----:B------:R-:W-:Y:S01]  /*11030*/  IMAD.WIDE.U32 R26, R29, -0x41698, RZ ;  /* 0xfffbe9681d1a7825 */ /* 0x000fe200078e00ff */
[----:B------:R-:W-:Y:S02]  /*11040*/  IADD3 R54, P5, R60, R61, RZ ;  /* 0x0000003d3c367210 */ /* 0x000fe40007fbe0ff */
[----:B------:R-:W-:Y:S01]  /*11050*/  IADD3 R97, R97, -R60, R33 ;  /* 0x8000003c61617210 */ /* 0x000fe20007ffe021 */
[----:B------:R-:W-:Y:S01]  /*11060*/  IMAD.X R52, R32, 0x1, R63, P2 ;  /* 0x0000000120347824 */ /* 0x000fe200010e063f */
[----:B------:R-:W-:Y:S01]  /*11070*/  IADD3 R41, P4, -R59, R22, RZ ;  /* 0x000000163b297210 */ /* 0x000fe20007f9e1ff */
[----:B------:R-:W-:Y:S01]  /*11080*/  IMAD.X R95, R88, 0x1, R95, P5 ;  /* 0x00000001585f7824 */ /* 0x000fe200028e065f */
[----:B------:R-:W-:Y:S01]  /*11090*/  IADD3 R19, P2, R19, R26, RZ ;  /* 0x0000001a13137210 */ /* 0x000fe20007f5e0ff */
[----:B------:R-:W-:-:S04]  /*110a0*/  IMAD.WIDE.U32 R60, R60, 0x1c410, RZ ;  /* 0x0001c4103c3c7825 */ /* 0x000fc800078e00ff */
[----:B------:R-:W-:-:S04]  /*110b0*/  IMAD.WIDE.U32 R62, R113, -0x192c8, RZ ;  /* 0xfffe6d38713e7825 */ /* 0x000fc800078e00ff */
[----:B------:R-:W-:Y:S02]  /*110c0*/  IMAD R88, R23, -0x192c8, RZ ;  /* 0xfffe6d3817587824 */ /* 0x000fe400078e02ff */
[----:B------:R-:W-:-:S03]  /*110d0*/  IMAD.WIDE.U32 R34, R65, -0xa508, RZ ;  /* 0xffff5af841227825 */ /* 0x000fc600078e00ff */
[----:B------:R-:W-:Y:S01]  /*110e0*/  IADD3 R88, R63, -R113, R88 ;  /* 0x800000713f587210 */ /* 0x000fe20007ffe058 */
[----:B------:R-:W-:Y:S01]  /*110f0*/  IMAD.IADD R104, R61, 0x1, R79 ;  /* 0x000000013d687824 */ /* 0x000fe200078e024f */
[----:B------:R-:W-:Y:S01]  /*11100*/  IADD3 R61, P5, P6, R62, R69, -R60 ;  /* 0x000000453e3d7210 */ /* 0x000fe20007ebe83c */
[----:B------:R-:W-:Y:S01]  /*11110*/  IMAD.X R26, RZ, RZ, -0x1, P0 ;  /* 0xffffffffff1a7424 */ /* 0x000fe200000e06ff */
[----:B------:R-:W-:Y:S01]  /*11120*/  IADD3 R35, R35, -R65, R30 ;  /* 0x8000004123237210 */ /* 0x000fe20007ffe01e */
[----:B------:R-:W-:Y:S01]  /*11130*/  IMAD.X R30, RZ, RZ, -0x1, P4 ;  /* 0xffffffffff1e7424 */ /* 0x000fe200020e06ff */
[----:B------:R-:W-:Y:S01]  /*11140*/  IADD3.X R99, R88, R99, ~R104, P5, P6 ;  /* 0x0000006358637210 */ /* 0x000fe20002fecc68 */
[----:B------:R-:W-:Y:S01]  /*11150*/  IMAD.WIDE.U32 R32, R64, 0x2bcb4, RZ ;  /* 0x0002bcb440207825 */ /* 0x000fe200078e00ff */
[----:B------:R-:W-:-:S03]  /*11160*/  IADD3 R90, P4, P5, R101, R90, -R62 ;  /* 0x0000005a655a7210 */ /* 0x000fc60007d9e83e */
[----:B------:R-:W-:Y:S01]  /*11170*/  IMAD.WIDE.U32 R64, R45, -0xb598, RZ ;  /* 0xffff4a682d407825 */ /* 0x000fe200078e00ff */
[----:B------:R-:W-:Y:S02]  /*11180*/  IADD3 R34, P0, R32, R34, RZ ;  /* 0x0000002220227210 */ /* 0x000fe40007f1e0ff */
[----:B------:R-:W-:Y:S01]  /*11190*/  IADD3.X R88, R100, R67, ~R88, P4, P5 ;  /* 0x0000004364587210 */ /* 0x000fe200027eac58 */
[----:B------:R-:W-:-:S04]  /*111a0*/  IMAD.WIDE.U32 R62, R41, 0x34dd8, RZ ;  /* 0x00034dd8293e7825 */ /* 0x000fc800078e00ff */
[----:B------:R-:W-:Y:S01]  /*111b0*/  IMAD R69, R26, -0xb598, RZ ;  /* 0xffff4a681a457824 */ /* 0x000fe200078e02ff */
[----:B------:R-:W-:Y:S01]  /*111c0*/  IADD3 R79, P6, R64, R62, RZ ;  /* 0x0000003e404f7210 */ /* 0x000fe20007fde0ff */
[----:B------:R-:W-:Y:S02]  /*111d0*/  IMAD R16, R110, -0x41698, RZ ;  /* 0xfffbe9686e107824 */ /* 0x000fe400078e02ff */
[----:B------:R-:W-:Y:S01]  /*111e0*/  IMAD R62, R30, 0x34dd8, RZ ;  /* 0x00034dd81e3e7824 */ /* 0x000fe200078e02ff */
[----:B------:R-:W-:Y:S01]  /*111f0*/  IADD3 R69, R65, -R45, R69 ;  /* 0x8000002d41457210 */ /* 0x000fe20007ffe045 */
[----:B------:R-:W-:Y:S01]  /*11200*/  IMAD R32, R24, 0x2bcb4, RZ ;  /* 0x0002bcb418207824 */ /* 0x000fe200078e02ff */
[----:B------:R-:W-:Y:S01]  /*11210*/  IADD3 R24, P4, P5, R116, R91, -R57 ;  /* 0x0000005b74187210 */ /* 0x000fe20007d9e839 */
[----:B------:R-:W-:Y:S01]  /*11220*/  IMAD.WIDE.U32 R64, R113, 0x1c410, RZ ;  /* 0x0001c41071407825 */ /* 0x000fe200078e00ff */
[----:B------:R-:W-:Y:S02]  /*11230*/  IADD3 R27, R27, -R29, R16 ;  /* 0x8000001d1b1b7210 */ /* 0x000fe40007ffe010 */
[----:B------:R-:W-:Y:S01]  /*11240*/  IADD3.X R69, R69, R63, R62, P6, !PT ;  /* 0x0000003f45457210 */ /* 0x000fe200037fe43e */
[----:B------:R-:W-:Y:S01]  /*11250*/  IMAD R16, R66, -0x41698, RZ ;  /* 0xfffbe96842107824 */ /* 0x000fe200078e02ff */
[----:B------:R-:W-:Y:S01]  /*11260*/  IADD3.X R94, R89, R52, ~R94, P4, P5 ;  /* 0x00000034595e7210 */ /* 0x000fe200027eac5e */
[----:B------:R-:W-:Y:S01]  /*11270*/  IMAD.WIDE.U32 R66, R105, -0x41698, RZ ;  /* 0xfffbe96869427825 */ /* 0x000fe200078e00ff */
[----:B------:R-:W-:-:S02]  /*11280*/  IADD3 R6, P5, P6, R107, R6, -R116 ;  /* 0x000000066b067210 */ /* 0x000fc40007ebe874 */
[----:B------:R-:W-:Y:S01]  /*11290*/  IADD3 R93, P4, R113, R93, RZ ;  /* 0x0000005d715d7210 */ /* 0x000fe20007f9e0ff */
[----:B------:R-:W-:Y:S01]  /*112a0*/  IMAD.X R102, R102, 0x1, R27, P2 ;  /* 0x0000000166667824 */ /* 0x000fe200010e061b */
[----:B------:R-:W-:Y:S01]  /*112b0*/  IADD3 R105, R67, -R105, R16 ;  /* 0x8000006943697210 */ /* 0x000fe20007ffe010 */
[----:B------:R-:W-:Y:S01]  /*112c0*/  IMAD R110, R110, -0xfeb0, RZ ;  /* 0xffff01506e6e7824 */ /* 0x000fe200078e02ff */
[----:B------:R-:W-:Y:S01]  /*112d0*/  IADD3.X R57, R35, R33, R32, P0, !PT ;  /* 0x0000002123397210 */ /* 0x000fe200007fe420 */
[----:B------:R-:W-:Y:S01]  /*112e0*/  IMAD.WIDE.U32 R32, R29, -0xfeb0, RZ ;  /* 0xffff01501d207825 */ /* 0x000fe200078e00ff */
[----:B------:R-:W-:Y:S02]  /*112f0*/  IADD3.X R16, R109, R114, ~R89, P5, P6 ;  /* 0x000000726d107210 */ /* 0x000fe40002fecc59 */
[----:B------:R-:W-:Y:S01]  /*11300*/  IADD3 R96, P0, R96, R64, RZ ;  /* 0x0000004060607210 */ /* 0x000fe20007f1e0ff */
[----:B------:R-:W-:Y:S01]  /*11310*/  IMAD.X R89, R23, 0x1, R112, P4 ;  /* 0x0000000117597824 */ /* 0x000fe200020e0670 */
[----:B------:R-:W-:Y:S01]  /*11320*/  IADD3 R27, P2, P4, -R87, R98, R19 ;  /* 0x00000062571b7210 */ /* 0x000fe20007c5e113 */
[----:B------:R-:W-:Y:S01]  /*11330*/  IMAD R64, R23, 0x1c410, RZ ;  /* 0x0001c41017407824 */ /* 0x000fe200078e02ff */
[----:B------:R-:W-:Y:S01]  /*11340*/  IADD3 R23, P5, R66, R32, RZ ;  /* 0x0000002042177210 */ /* 0x000fe20007fbe0ff */
[----:B------:R-:W-:Y:S01]  /*11350*/  IMAD.WIDE.U32 R62, R93, -0x6ce18, RZ ;  /* 0xfff931e85d3e7825 */ /* 0x000fe200078e00ff */
[----:B------:R-:W-:-:S02]  /*11360*/  IADD3 R110, R33, -R29, R110 ;  /* 0x8000001d216e7210 */ /* 0x000fc40007ffe06e */
[----:B------:R-:W-:Y:S01]  /*11370*/  IADD3.X R13, ~R36, R13, R102, P2, P4 ;  /* 0x0000000d240d7210 */ /* 0x000fe200017e8566 */
[----:B------:R-:W-:Y:S01]  /*11380*/  IMAD R116, R108, 0xd29e, RZ ;  /* 0x0000d29e6c747824 */ /* 0x000fe200078e02ff */
[----:B------:R-:W-:Y:S01]  /*11390*/  IADD3.X R29, R97, R65, R64, P0, !PT ;  /* 0x00000041611d7210 */ /* 0x000fe200007fe440 */
[----:B------:R-:W-:Y:S01]  /*113a0*/  IMAD.WIDE.U32 R64, R111, -0x6510, RZ ;  /* 0xffff9af06f407825 */ /* 0x000fe200078e00ff */
[----:B------:R-:W-:Y:S02]  /*113b0*/  IADD3 R32, P2, P4, -R62, R61, R19 ;  /* 0x0000003d3e207210 */ /* 0x000fe40007c5e113 */
[----:B------:R-:W-:Y:S01]  /*113c0*/  IADD3 R117, P0, -R53, R80, RZ ;  /* 0x0000005035757210 */ /* 0x000fe20007f1e1ff */
[----:B------:R-:W-:Y:S01]  /*113d0*/  IMAD R62, R89, -0x6ce18, RZ ;  /* 0xfff931e8593e7824 */ /* 0x000fe200078e02ff */
[--C-:B------:R-:W-:Y:S01]  /*113e0*/  SHF.R.U32.HI R19, RZ, 0x8, R7.reuse ;  /* 0x00000008ff137819 */ /* 0x100fe20000011607 */
[----:B------:R-:W-:Y:S01]  /*113f0*/  IMAD R97, R108, -0x6510, RZ ;  /* 0xffff9af06c617824 */ /* 0x000fe200078e02ff */
[----:B------:R-:W-:Y:S01]  /*11400*/  SHF.R.U32.HI R35, RZ, 0x18, R7 ;  /* 0x00000018ff237819 */ /* 0x000fe20000011607 */
[----:B------:R-:W-:Y:S01]  /*11410*/  IMAD.WIDE.U32 R66, R117, 0xd29e, RZ ;  /* 0x0000d29e75427825 */ /* 0x000fe200078e00ff */
[----:B------:R-:W-:-:S02]  /*11420*/  IADD3 R61, R63, -R93, R62 ;  /* 0x8000005d3f3d7210 */ /* 0x000fc40007ffe03e */
[----:B------:R-:W-:Y:S01]  /*11430*/  IADD3 R97, R65, -R111, R97 ;  /* 0x8000006f41617210 */ /* 0x000fe20007ffe061 */
[----:B------:R-:W-:Y:S01]  /*11440*/  IMAD.X R112, R51, 0x1, ~R92, P0 ;  /* 0x0000000133707824 */ /* 0x000fe200000e0e5c */
[----:B------:R-:W-:Y:S01]  /*11450*/  IADD3.X R99, ~R61, R99, R102, P2, P4 ;  /* 0x000000633d637210 */ /* 0x000fe200017e8566 */
[----:B------:R-:W-:Y:S01]  /*11460*/  IMAD.WIDE.U32 R62, R117, -0x6510, RZ ;  /* 0xffff9af0753e7825 */ /* 0x000fe200078e00ff */
[----:B------:R-:W-:Y:S01]  /*11470*/  IADD3 R98, P0, R64, -R66, RZ ;  /* 0x8000004240627210 */ /* 0x000fe20007f1e0ff */
[----:B------:R-:W0:Y:S01]  /*11480*/  LDC.U8 R35, c[0x3][R35] ;  /* 0x00c0000023237b82 */ /* 0x000e220000000000 */
[----:B------:R-:W-:Y:S01]  /*11490*/  IADD3 R106, P4, P2, -R101, R106, -R60 ;  /* 0x0000006a656a7210 */ /* 0x000fe20007a9e93c */
[----:B------:R-:W-:Y:S01]  /*114a0*/  IMAD R64, R112, -0x6510, RZ ;  /* 0xffff9af070407824 */ /* 0x000fe200078e02ff */
[----:B------:R-:W-:Y:S01]  /*114b0*/  LOP3.LUT R33, R7, 0xff, RZ, 0xc0, !PT ;  /* 0x000000ff07217812 */ /* 0x000fe200078ec0ff */
[----:B------:R-:W-:Y:S01]  /*114c0*/  IMAD.X R105, R110, 0x1, R105, P5 ;  /* 0x000000016e697824 */ /* 0x000fe200028e0669 */
[----:B------:R-:W-:Y:S01]  /*114d0*/  IADD3.X R100, ~R100, R103, ~R104, P4, P2 ;  /* 0x0000006764647210 */ /* 0x000fe200027e4d68 */
[----:B------:R-:W-:Y:S01]  /*114e0*/  IMAD.X R101, RZ, RZ, -0x1, P3 ;  /* 0xffffffffff657424 */ /* 0x000fe200018e06ff */
[----:B------:R-:W-:Y:S01]  /*114f0*/  IADD3 R115, P3, P5, -R96, R91, -R107 ;  /* 0x0000005b60737210 */ /* 0x000fe20007d7e96b */
[----:B------:R-:W-:Y:S01]  /*11500*/  IMAD.WIDE.U32 R60, R111, 0xd29e, RZ ;  /* 0x0000d29e6f3c7825 */ /* 0x000fe200078e00ff */
[----:B------:R-:W-:Y:S01]  /*11510*/  IADD3 R117, R63, -R117, R64 ;  /* 0x800000753f757210 */ /* 0x000fe20007ffe040 */
[----:B------:R-:W1:Y:S01]  /*11520*/  LDC.U8 R33, c[0x3][R33] ;  /* 0x00c0000021217b82 */ /* 0x000e620000000000 */
[----:B------:R-:W-:Y:S01]  /*11530*/  IADD3.X R66, ~R29, R52, ~R109, P3, P5 ;  /* 0x000000341d427210 */ /* 0x000fe20001fead6d */
[----:B------:R-:W-:Y:S01]  /*11540*/  IMAD.WIDE.U32 R64, R54, -0x6ce18, RZ ;  /* 0xfff931e836407825 */ /* 0x000fe200078e00ff */
[----:B------:R-:W-:-:S02]  /*11550*/  IADD3 R109, P6, R20, R5, RZ ;  /* 0x00000005146d7210 */ /* 0x000fc40007fde0ff */
[----:B------:R-:W-:Y:S01]  /*11560*/  IADD3 R59, P2, R59, R22, RZ ;  /* 0x000000163b3b7210 */ /* 0x000fe20007f5e0ff */
[----:B------:R-:W-:Y:S01]  /*11570*/  IMAD R63, R112, 0xd29e, RZ ;  /* 0x0000d29e703f7824 */ /* 0x000fe200078e02ff */
[----:B------:R-:W-:Y:S01]  /*11580*/  IADD3 R115, P3, P5, R64, R115, -R23 ;  /* 0x0000007340737210 */ /* 0x000fe20007d7e817 */
[----:B------:R-:W-:Y:S01]  /*11590*/  IMAD R111, R95, -0x6ce18, RZ ;  /* 0xfff931e85f6f7824 */ /* 0x000fe200078e02ff */
[----:B------:R-:W-:Y:S01]  /*115a0*/  SHF.R.U32.HI R7, RZ, 0x10, R7 ;  /* 0x00000010ff077819 */ /* 0x000fe20000011607 */
[----:B------:R-:W-:Y:S01]  /*115b0*/  IMAD.X R102, RZ, RZ, -0x1, P1 ;  /* 0xffffffffff667424 */ /* 0x000fe200008e06ff */
[----:B------:R-:W-:Y:S01]  /*115c0*/  IADD3 R107, P1, R60, R62, RZ ;  /* 0x0000003e3c6b7210 */ /* 0x000fe20007f3e0ff */
[----:B------:R-:W-:Y:S01]  /*115d0*/  IMAD.IADD R110, R67, 0x1, R63 ;  /* 0x00000001436e7824 */ /* 0x000fe200078e023f */
[----:B------:R-:W-:Y:S01]  /*115e0*/  IADD3 R67, R65, -R54, R111 ;  /* 0x8000003641437210 */ /* 0x000fe20007ffe06f */
[----:B------:R-:W-:Y:S01]  /*115f0*/  IMAD.WIDE.U32 R62, R20, -0x201e8, RZ ;  /* 0xfffdfe18143e7825 */ /* 0x000fe200078e00ff */
[----:B------:R-:W-:-:S02]  /*11600*/  IADD3.X R116, R117, R61, R116, P1, !PT ;  /* 0x0000003d75747210 */ /* 0x000fc40000ffe474 */
[----:B------:R-:W-:Y:S01]  /*11610*/  LOP3.LUT R22, R19, 0xff, RZ, 0xc0, !PT ;  /* 0x000000ff13167812 */ /* 0x000fe200078ec0ff */
[----:B------:R-:W-:Y:S01]  /*11620*/  IMAD R113, R101, -0x201e8, RZ ;  /* 0xfffdfe1865717824 */ /* 0x000fe200078e02ff */
[----:B------:R-:W-:Y:S01]  /*11630*/  IADD3.X R104, R67, R66, ~R105, P3, P5 ;  /* 0x0000004243687210 */ /* 0x000fe20001feac69 */
[----:B------:R-:W-:Y:S01]  /*11640*/  IMAD.X R112, R101, 0x1, R37, P6 ;  /* 0x0000000165707824 */ /* 0x000fe200030e0625 */
[C---:B------:R-:W-:Y:S01]  /*11650*/  IADD3 R111, P6, R40.reuse, R9, RZ ;  /* 0x00000009286f7210 */ /* 0x040fe20007fde0ff */
[----:B------:R-:W-:Y:S01]  /*11660*/  IMAD.WIDE.U32 R64, R40, -0x8eb8, RZ ;  /* 0xffff714828407825 */ /* 0x000fe200078e00ff */
[----:B------:R-:W-:Y:S01]  /*11670*/  IADD3 R63, R63, -R20, R113 ;  /* 0x800000143f3f7210 */ /* 0x000fe20007ffe071 */
[----:B------:R-:W2:Y:S02]  /*11680*/  LDC.U8 R22, c[0x3][R22] ;  /* 0x00c0000016167b82 */ /* 0x000ea40000000000 */
[C---:B------:R-:W-:Y:S02]  /*11690*/  IMAD R119, R102.reuse, -0x8eb8, RZ ;  /* 0xffff714866777824 */ /* 0x040fe400078e02ff */
[----:B------:R-:W-:Y:S01]  /*116a0*/  IMAD.X R113, R102, 0x1, R17, P6 ;  /* 0x0000000166717824 */ /* 0x000fe200030e0611 */
[----:B------:R-:W-:Y:S01]  /*116b0*/  IADD3 R114, P6, R62, R64, RZ ;  /* 0x000000403e727210 */ /* 0x000fe20007fde0ff */
[----:B------:R-:W-:Y:S01]  /*116c0*/  IMAD R117, R112, -0x53b50, RZ ;  /* 0xfffac4b070757824 */ /* 0x000fe200078e02ff */
[----:B------:R-:W-:Y:S01]  /*116d0*/  IADD3 R60, R65, -R40, R119 ;  /* 0x80000028413c7210 */ /* 0x000fe20007ffe077 */
[----:B------:R-:W-:-:S02]  /*116e0*/  IMAD R120, R113, -0x3a0, RZ ;  /* 0xfffffc6071787824 */ /* 0x000fc400078e02ff */
[----:B------:R-:W-:Y:S02]  /*116f0*/  IMAD R65, R102, -0x201e8, RZ ;  /* 0xfffdfe1866417824 */ /* 0x000fe400078e02ff */
[----:B------:R-:W-:Y:S02]  /*11700*/  IMAD.X R108, R60, 0x1, R63, P6 ;  /* 0x000000013c6c7824 */ /* 0x000fe400030e063f */
[----:B------:R-:W-:-:S04]  /*11710*/  IMAD.WIDE.U32 R60, R109, -0x53b50, RZ ;  /* 0xfffac4b06d3c7825 */ /* 0x000fc800078e00ff */
[----:B------:R-:W-:Y:S01]  /*11720*/  IMAD.WIDE.U32 R62, R111, -0x3a0, RZ ;  /* 0xfffffc606f3e7825 */ /* 0x000fe200078e00ff */
[----:B------:R-:W-:-:S03]  /*11730*/  IADD3 R117, R61, -R109, R117 ;  /* 0x8000006d3d757210 */ /* 0x000fc60007ffe075 */
[----:B------:R-:W-:Y:S01]  /*11740*/  IMAD R103, R26, 0x34dd8, RZ ;  /* 0x00034dd81a677824 */ /* 0x000fe200078e02ff */
[----:B------:R-:W-:Y:S01]  /*11750*/  IADD3 R120, R63, -R111, R120 ;  /* 0x8000006f3f787210 */ /* 0x000fe20007ffe078 */
[----:B------:R-:W-:Y:S01]  /*11760*/  IMAD.WIDE.U32 R66, R20, -0x8eb8, RZ ;  /* 0xffff714814427825 */ /* 0x000fe200078e00ff */
[----:B------:R-:W-:-:S03]  /*11770*/  IADD3 R118, P1, R60, R62, RZ ;  /* 0x0000003e3c767210 */ /* 0x000fc60007f3e0ff */
[----:B------:R-:W-:-:S04]  /*11780*/  IMAD.WIDE.U32 R60, R40, -0x201e8, RZ ;  /* 0xfffdfe18283c7825 */ /* 0x000fc800078e00ff */
[----:B------:R-:W-:Y:S01]  /*11790*/  IMAD.X R120, R120, 0x1, R117, P1 ;  /* 0x0000000178787824 */ /* 0x000fe200008e0675 */
[----:B------:R-:W-:Y:S01]  /*117a0*/  IADD3 R53, P1, R53, R80, RZ ;  /* 0x0000005035357210 */ /* 0x000fe20007f3e0ff */
[----:B------:R-:W-:Y:S01]  /*117b0*/  IMAD.WIDE.U32 R62, R45, 0x34dd8, RZ ;  /* 0x00034dd82d3e7825 */ /* 0x000fe200078e00ff */
[----:B------:R-:W-:Y:S02]  /*117c0*/  LOP3.LUT R80, R7, 0xff, RZ, 0xc0, !PT ;  /* 0x000000ff07507812 */ /* 0x000fe400078ec0ff */
[----:B------:R-:W-:Y:S01]  /*117d0*/  IADD3 R122, R61, -R40, R65 ;  /* 0x800000283d7a7210 */ /* 0x000fe20007ffe041 */
[----:B------:R-:W-:-:S03]  /*117e0*/  IMAD.WIDE.U32 R64, R41, -0xb598, RZ ;  /* 0xffff4a6829407825 */ /* 0x000fc600078e00ff */
[----:B------:R-:W3:Y:S01]  /*117f0*/  LDC.U8 R80, c[0x3][R80] ;  /* 0x00c0000050507b82 */ /* 0x000ee20000000000 */
[----:B------:R-:W-:Y:S02]  /*11800*/  IMAD R7, R30, -0xb598, RZ ;  /* 0xffff4a681e077824 */ /* 0x000fe400078e02ff */
[----:B------:R-:W-:Y:S01]  /*11810*/  IMAD.IADD R103, R63, 0x1, R103 ;  /* 0x000000013f677824 */ /* 0x000fe200078e0267 */
[----:B------:R-:W-:Y:S01]  /*11820*/  IADD3 R63, P5, P6, -R64, R62, -R60 ;  /* 0x0000003e403f7210 */ /* 0x000fe20007ebe93c */
[----:B------:R-:W-:Y:S01]  /*11830*/  IMAD.WIDE.U32 R18, R18, 0x563f0, RZ ;  /* 0x000563f012127825 */ /* 0x000fe200078e00ff */
[----:B------:R-:W-:Y:S02]  /*11840*/  IADD3 R62, P4, P3, -R62, R60, -R66 ;  /* 0x0000003c3e3e7210 */ /* 0x000fe40007b9e942 */
[----:B------:R-:W-:Y:S01]  /*11850*/  IADD3 R7, R65, -R41, R7 ;  /* 0x8000002941077210 */ /* 0x000fe20007ffe007 */
[----:B------:R-:W-:Y:S02]  /*11860*/  IMAD R65, R4, -0x1cc4c, RZ ;  /* 0xfffe33b404417824 */ /* 0x000fe400078e02ff */
[----:B------:R-:W-:Y:S01]  /*11870*/  IMAD.WIDE.U32 R60, R31, -0x1cc4c, RZ ;  /* 0xfffe33b41f3c7825 */ /* 0x000fe200078e00ff */
[----:B------:R-:W-:-:S03]  /*11880*/  IADD3.X R4, ~R7, R103, ~R122, P5, P6 ;  /* 0x0000006707047210 */ /* 0x000fc60002fecd7a */
[----:B--2---:R-:W-:Y:S01]  /*11890*/  IMAD.SHL.U32 R22, R22, 0x100, RZ ;  /* 0x0000010016167824 */ /* 0x004fe200078e00ff */
[----:B------:R-:W-:Y:S01]  /*118a0*/  IADD3 R65, R61, -R31, R65 ;  /* 0x8000001f3d417210 */ /* 0x000fe20007ffe041 */
[----:B------:R-:W-:Y:S01]  /*118b0*/  IMAD R31, R101, -0x8eb8, RZ ;  /* 0xffff7148651f7824 */ /* 0x000fe200078e02ff */
[----:B------:R-:W-:Y:S01]  /*118c0*/  IADD3 R61, P6, P5, -R34, R60, -R71 ;  /* 0x0000003c223d7210 */ /* 0x000fe20007dde947 */
[----:B------:R-:W-:Y:S01]  /*118d0*/  IMAD R60, R28, 0x563f0, RZ ;  /* 0x000563f01c3c7824 */ /* 0x000fe200078e02ff */
[----:B-1----:R-:W-:Y:S01]  /*118e0*/  LOP3.LUT R33, R22, R33, R56, 0xfe, !PT ;  /* 0x0000002116217212 */ /* 0x002fe200078efe38 */
[----:B------:R-:W-:Y:S01]  /*118f0*/  IMAD.X R51, R92, 0x1, R51, P1 ;  /* 0x000000015c337824 */ /* 0x000fe200008e0633 */
[----:B------:R-:W-:Y:S01]  /*11900*/  IADD3 R31, R67, -R20, R31 ;  /* 0x80000014431f7210 */ /* 0x000fe20007ffe01f */
[----:B------:R-:W-:Y:S01]  /*11910*/  IMAD R95, R95, 0x1c070, RZ ;  /* 0x0001c0705f5f7824 */ /* 0x000fe200078e02ff */
[----:B------:R-:W-:Y:S01]  /*11920*/  IADD3.X R65, ~R57, R65, ~R82, P6, P5 ;  /* 0x0000004139417210 */ /* 0x000fe200037ead52 */
[----:B0-----:R-:W-:Y:S01]  /*11930*/  IMAD.SHL.U32 R35, R35, 0x1000000, RZ ;  /* 0x0100000023237824 */ /* 0x001fe200078e00ff */
[----:B------:R-:W-:Y:S01]  /*11940*/  IADD3.X R103, ~R103, R122, ~R31, P4, P3 ;  /* 0x0000007a67677210 */ /* 0x000fe200027e6d1f */
[----:B------:R-:W-:Y:S01]  /*11950*/  IMAD.X R97, R97, 0x1, ~R110, P0 ;  /* 0x0000000161617824 */ /* 0x000fe200000e0e6e */
[----:B------:R-:W-:Y:S01]  /*11960*/  IADD3 R78, P3, -R78, R43, RZ ;  /* 0x0000002b4e4e7210 */ /* 0x000fe20007f7e1ff */
[----:B------:R-:W-:Y:S01]  /*11970*/  IMAD R89, R89, 0x1c070, RZ ;  /* 0x0001c07059597824 */ /* 0x000fe200078e02ff */
[----:B------:R-:W-:-:S02]  /*11980*/  IADD3 R43, P6, R61, R18, RZ ;  /* 0x000000123d2b7210 */ /* 0x000fc40007fde0ff */
[----:B------:R-:W-:Y:S01]  /*11990*/  IADD3 R91, P4, P5, -R74, R23, -R91 ;  /* 0x000000174a5b7210 */ /* 0x000fe20007d9e95b */
[----:B------:R-:W-:Y:S01]  /*119a0*/  IMAD.WIDE.U32 R22, R93, 0x1c070, RZ ;  /* 0x0001c0705d167825 */ /* 0x000fe200078e00ff */
[----:B------:R-:W-:Y:S02]  /*119b0*/  IADD3 R34, P1, R71, -R34, RZ ;  /* 0x8000002247227210 */ /* 0x000fe40007f3e0ff */
[----:B------:R-:W-:Y:S01]  /*119c0*/  IADD3.X R60, R65, R19, R60, P6, !PT ;  /* 0x00000013413c7210 */ /* 0x000fe200037fe43c */
[----:B------:R-:W-:Y:S01]  /*119d0*/  IMAD.WIDE.U32 R18, R54, 0x1c070, RZ ;  /* 0x0001c07036127825 */ /* 0x000fe200078e00ff */
[----:B------:R-:W-:Y:S02]  /*119e0*/  IADD3.X R52, ~R47, R105, ~R52, P4, P5 ;  /* 0x000000692f347210 */ /* 0x000fe400027ead34 */
[----:B------:R-:W-:Y:S01]  /*119f0*/  IADD3 R96, P0, R24, -R96, RZ ;  /* 0x8000006018607210 */ /* 0x000fe20007f1e0ff */
[----:B------:R-:W-:Y:S01]  /*11a00*/  IMAD.X R57, R82, 0x1, ~R57, P1 ;  /* 0x0000000152397824 */ /* 0x000fe200008e0e39 */
[----:B------:R-:W-:Y:S01]  /*11a10*/  IADD3 R90, P5, R90, -R25, RZ ;  /* 0x800000195a5a7210 */ /* 0x000fe20007fbe0ff */
[----:B------:R-:W-:Y:S01]  /*11a20*/  IMAD.IADD R19, R19, 0x1, R95 ;  /* 0x0000000113137824 */ /* 0x000fe200078e025f */
[----:B------:R-:W-:Y:S01]  /*11a30*/  IADD3 R106, P1, P4, R18, R106, -R25 ;  /* 0x0000006a126a7210 */ /* 0x000fe20007c3e819 */
[----:B------:R-:W-:-:S02]  /*11a40*/  IMAD.X R94, R94, 0x1, ~R29, P0 ;  /* 0x000000015e5e7824 */ /* 0x000fc400000e0e1d */
[----:B------:R-:W-:Y:S01]  /*11a50*/  IMAD.IADD R18, R23, 0x1, R89 ;  /* 0x0000000117127824 */ /* 0x000fe200078e0259 */
[--C-:B------:R-:W-:Y:S01]  /*11a60*/  IADD3.X R100, R19, R100, ~R11.reuse, P1, P4 ;  /* 0x0000006413647210 */ /* 0x100fe20000fe8c0b */
[----:B---3--:R-:W-:Y:S01]  /*11a70*/  IMAD.U32 R80, R80, 0x10000, RZ ;  /* 0x0001000050507824 */ /* 0x008fe200078e00ff */
[----:B------:R-:W-:Y:S01]  /*11a80*/  IADD3 R32, P1, R32, R87, RZ ;  /* 0x0000005720207210 */ /* 0x000fe20007f3e0ff */
[----:B------:R-:W-:Y:S01]  /*11a90*/  IMAD.X R88, R88, 0x1, ~R11, P5 ;  /* 0x0000000158587824 */ /* 0x000fe200028e0e0b */
[----:B------:R-:W-:Y:S01]  /*11aa0*/  IADD3 R115, P5, P0, R22, R115, -R74 ;  /* 0x0000007316737210 */ /* 0x000fe200078be84a */
[----:B------:R-:W-:Y:S01]  /*11ab0*/  IMAD.X R54, RZ, RZ, RZ, P2 ;  /* 0x000000ffff367224 */ /* 0x000fe200010e06ff */
[----:B------:R-:W-:Y:S01]  /*11ac0*/  LOP3.LUT R35, R35, R80, R33, 0xfe, !PT ;  /* 0x0000005023237212 */ /* 0x000fe200078efe21 */
[----:B------:R-:W-:Y:S01]  /*11ad0*/  IMAD.X R99, R99, 0x1, R36, P1 ;  /* 0x0000000163637824 */ /* 0x000fe200008e0624 */
[----:B------:R-:W-:Y:S01]  /*11ae0*/  IADD3.X R104, R18, R104, ~R47, P5, P0 ;  /* 0x0000006812687210 */ /* 0x000fe20002fe0c2f */
[----:B------:R-:W-:Y:S01]  /*11af0*/  IMAD R80, R50, 0xd29e, RZ ;  /* 0x0000d29e32507824 */ /* 0x000fe200078e02ff */
[----:B------:R-:W-:-:S02]  /*11b00*/  IADD3 R22, P4, R68, R35, RZ ;  /* 0x0000002344167210 */ /* 0x000fc40007f9e0ff */
[----:B------:R-:W-:Y:S02]  /*11b10*/  IADD3 R20, P5, R45, R20, RZ ;  /* 0x000000142d147210 */ /* 0x000fe40007fbe0ff */
[CC--:B------:R-:W-:Y:S01]  /*11b20*/  IADD3 R18, P0, R59.reuse, R22.reuse, RZ ;  /* 0x000000163b127210 */ /* 0x0c0fe20007f1e0ff */
[----:B------:R-:W-:Y:S01]  /*11b30*/  IMAD.X R19, RZ, RZ, RZ, P4 ;  /* 0x000000ffff137224 */ /* 0x000fe200020e06ff */
[----:B------:R-:W-:Y:S01]  /*11b40*/  IADD3 R11, P2, -R59, R22, RZ ;  /* 0x000000163b0b7210 */ /* 0x000fe20007f5e1ff */
[----:B------:R-:W-:Y:S01]  /*11b50*/  IMAD.X R101, R26, 0x1, R101, P5 ;  /* 0x000000011a657824 */ /* 0x000fe200028e0665 */
[----:B------:R-:W-:Y:S01]  /*11b60*/  IADD3 R68, P4, -R68, R35, RZ ;  /* 0x0000002344447210 */ /* 0x000fe20007f9e1ff */
[----:B------:R-:W-:Y:S01]  /*11b70*/  IMAD.X R35, RZ, RZ, -0x1, P3 ;  /* 0xffffffffff237424 */ /* 0x000fe200018e06ff */
[----:B------:R-:W-:Y:S01]  /*11b80*/  IADD3 R45, P6, R45, R78, RZ ;  /* 0x0000004e2d2d7210 */ /* 0x000fe20007fde0ff */
[----:B------:R-:W-:Y:S01]  /*11b90*/  IMAD.X R71, R54, 0x1, R19, P0 ;  /* 0x0000000136477824 */ /* 0x000fe200000e0613 */
[----:B------:R-:W-:Y:S01]  /*11ba0*/  IADD3 R56, P3, R41, R68, RZ ;  /* 0x0000004429387210 */ /* 0x000fe20007f7e0ff */
[----:B------:R-:W-:Y:S01]  /*11bb0*/  IMAD.X R54, R19, 0x1, ~R54, P2 ;  /* 0x0000000113367824 */ /* 0x000fe200010e0e36 */
[----:B------:R-:W-:Y:S01]  /*11bc0*/  IADD3 R47, P2, R41, R40, RZ ;  /* 0x00000028292f7210 */ /* 0x000fe20007f5e0ff */
[----:B------:R-:W-:Y:S01]  /*11bd0*/  IMAD.X R41, R26, 0x1, R35, P6 ;  /* 0x000000011a297824 */ /* 0x000fe200030e0623 */
[CC--:B------:R-:W-:Y:S01]  /*11be0*/  IADD3 R36, P0, R18.reuse, R49.reuse, RZ ;  /* 0x0000003112247210 */ /* 0x0c0fe20007f1e0ff */
[----:B------:R-:W-:Y:S01]  /*11bf0*/  IMAD.WIDE.U32 R24, R45, -0x192c8, RZ ;  /* 0xfffe6d382d187825 */ /* 0x000fe200078e00ff */
[----:B------:R-:W-:-:S03]  /*11c00*/  IADD3 R33, P1, -R18, R49, RZ ;  /* 0x0000003112217210 */ /* 0x000fc60007f3e1ff */
[----:B------:R-:W-:Y:S02]  /*11c10*/  IMAD R61, R41, -0x192c8, RZ ;  /* 0xfffe6d38293d7824 */ /* 0x000fe400078e02ff */
[----:B------:R-:W-:-:S03]  /*11c20*/  IMAD.WIDE.U32 R18, R78, -0xdd30, RZ ;  /* 0xffff22d04e127825 */ /* 0x000fc600078e00ff */
[----:B------:R-:W-:Y:S01]  /*11c30*/  IADD3 R25, R25, -R45, R61 ;  /* 0x8000002d19197210 */ /* 0x000fe20007ffe03d */
[----:B------:R-:W-:-:S04]  /*11c40*/  IMAD.WIDE.U32 R28, R68, -0x189c8, RZ ;  /* 0xfffe7638441c7825 */ /* 0x000fc800078e00ff */
[----:B------:R-:W-:Y:S01]  /*11c50*/  IMAD R49, R35, -0xdd30, RZ ;  /* 0xffff22d023317824 */ /* 0x000fe200078e02ff */
[----:B------:R-:W-:Y:S01]  /*11c60*/  IADD3 R74, P5, R18, R28, RZ ;  /* 0x0000001c124a7210 */ /* 0x000fe20007fbe0ff */
[----:B------:R-:W-:-:S03]  /*11c70*/  IMAD.WIDE.U32 R22, R56, 0x1c410, RZ ;  /* 0x0001c41038167825 */ /* 0x000fc600078e00ff */
[----:B------:R-:W-:Y:S01]  /*11c80*/  IADD3 R26, R19, -R78, R49 ;  /* 0x8000004e131a7210 */ /* 0x000fe20007ffe031 */
[----:B------:R-:W-:Y:S01]  /*11c90*/  IMAD.X R40, RZ, RZ, -0x1, P4 ;  /* 0xffffffffff287424 */ /* 0x000fe200020e06ff */
[----:B------:R-:W-:Y:S01]  /*11ca0*/  IADD3 R61, P4, R24, R22, RZ ;  /* 0x00000016183d7210 */ /* 0x000fe20007f9e0ff */
[----:B------:R-:W-:Y:S01]  /*11cb0*/  IMAD.X R102, R30, 0x1, R102, P2 ;  /* 0x000000011e667824 */ /* 0x000fe200010e0666 */
[----:B------:R-:W-:Y:S01]  /*11cc0*/  IADD3 R75, P2, R48, R75, RZ ;  /* 0x0000004b304b7210 */ /* 0x000fe20007f5e0ff */
[----:B------:R-:W-:-:S04]  /*11cd0*/  IMAD.WIDE.U32 R18, R11, -0xa508, RZ ;  /* 0xffff5af80b127825 */ /* 0x000fc800078e00ff */
[----:B------:R-:W-:Y:S02]  /*11ce0*/  IMAD R22, R54, -0xa508, RZ ;  /* 0xffff5af836167824 */ /* 0x000fe400078e02ff */
[----:B------:R-:W-:-:S03]  /*11cf0*/  IMAD.WIDE.U32 R48, R48, 0x2bcb4, RZ ;  /* 0x0002bcb430307825 */ /* 0x000fc600078e00ff */
[----:B------:R-:W-:Y:S01]  /*11d00*/  IADD3 R19, R19, -R11, R22 ;  /* 0x8000000b13137210 */ /* 0x000fe20007ffe016 */
[----:B------:R-:W-:Y:S02]  /*11d10*/  IMAD.X R30, R30, 0x1, R40, P3 ;  /* 0x000000011e1e7824 */ /* 0x000fe400018e0628 */
[C---:B------:R-:W-:Y:S01]  /*11d20*/  IMAD.X R72, R77.reuse, 0x1, R72, P2 ;  /* 0x000000014d487824 */ /* 0x040fe200010e0648 */
[----:B------:R-:W-:Y:S01]  /*11d30*/  IADD3 R65, P2, R48, R18, RZ ;  /* 0x0000001230417210 */ /* 0x000fe20007f5e0ff */
[----:B------:R-:W-:Y:S02]  /*11d40*/  IMAD R77, R77, 0x2bcb4, RZ ;  /* 0x0002bcb44d4d7824 */ /* 0x000fe400078e02ff */
[----:B------:R-:W-:Y:S02]  /*11d50*/  IMAD R22, R30, 0x1c410, RZ ;  /* 0x0001c4101e167824 */ /* 0x000fe400078e02ff */
[----:B------:R-:W-:Y:S01]  /*11d60*/  IMAD.X R67, R71, 0x1, R10, P0 ;  /* 0x0000000147437824 */ /* 0x000fe200000e060a */
[----:B------:R-:W-:Y:S01]  /*11d70*/  IADD3 R39, P0, R11, R39, RZ ;  /* 0x000000270b277210 */ /* 0x000fe20007f1e0ff */
[----:B------:R-:W-:Y:S01]  /*11d80*/  IMAD.X R48, R10, 0x1, ~R71, P1 ;  /* 0x000000010a307824 */ /* 0x000fe200008e0e47 */
[----:B------:R-:W-:Y:S01]  /*11d90*/  IADD3.X R49, R19, R49, R77, P2, !PT ;  /* 0x0000003113317210 */ /* 0x000fe200017fe44d */
[----:B------:R-:W-:Y:S01]  /*11da0*/  IMAD.WIDE.U32 R18, R84, 0xd29e, RZ ;  /* 0x0000d29e54127825 */ /* 0x000fe200078e00ff */
[----:B------:R-:W-:-:S02]  /*11db0*/  IADD3.X R71, R25, R23, R22, P4, !PT ;  /* 0x0000001719477210 */ /* 0x000fc400027fe416 */
[----:B------:R-:W-:Y:S01]  /*11dc0*/  IADD3 R87, P2, R68, R9, RZ ;  /* 0x0000000944577210 */ /* 0x000fe20007f5e0ff */
[----:B------:R-:W-:Y:S02]  /*11dd0*/  IMAD.X R83, R54, 0x1, R83, P0 ;  /* 0x0000000136537824 */ /* 0x000fe400000e0653 */
[----:B------:R-:W-:-:S04]  /*11de0*/  IMAD.WIDE.U32 R24, R33, -0x6510, RZ ;  /* 0xffff9af021187825 */ /* 0x000fc800078e00ff */
[----:B------:R-:W-:Y:S01]  /*11df0*/  IMAD R28, R48, -0x6510, RZ ;  /* 0xffff9af0301c7824 */ /* 0x000fe200078e02ff */
[----:B------:R-:W-:Y:S01]  /*11e00*/  IADD3 R77, P3, R18, R24, RZ ;  /* 0x00000018124d7210 */ /* 0x000fe20007f7e0ff */
[----:B------:R-:W-:Y:S02]  /*11e10*/  IMAD R59, R40, -0x189c8, RZ ;  /* 0xfffe7638283b7824 */ /* 0x000fe400078e02ff */
[----:B------:R-:W-:Y:S01]  /*11e20*/  IMAD.WIDE.U32 R10, R11, 0x2bcb4, RZ ;  /* 0x0002bcb40b0a7825 */ /* 0x000fe200078e00ff */
[----:B------:R-:W-:Y:S02]  /*11e30*/  IADD3 R25, R25, -R33, R28 ;  /* 0x8000002119197210 */ /* 0x000fe40007ffe01c */
[----:B------:R-:W-:Y:S01]  /*11e40*/  IADD3 R59, R29, -R68, R59 ;  /* 0x800000441d3b7210 */ /* 0x000fe20007ffe03b */
[----:B------:R-:W-:Y:S01]  /*11e50*/  IMAD.WIDE.U32 R22, R39, -0x1cc4c, RZ ;  /* 0xfffe33b427167825 */ /* 0x000fe200078e00ff */
[----:B------:R-:W-:-:S03]  /*11e60*/  IADD3.X R80, R25, R19, R80, P3, !PT ;  /* 0x0000001319507210 */ /* 0x000fc60001ffe450 */
[----:B------:R-:W-:Y:S01]  /*11e70*/  IMAD R93, R83, -0x1cc4c, RZ ;  /* 0xfffe33b4535d7824 */ /* 0x000fe200078e02ff */
[----:B------:R-:W-:Y:S01]  /*11e80*/  IADD3 R86, P0, P1, -R22, R86, R10 ;  /* 0x0000005616567210 */ /* 0x000fe2000791e10a */
[----:B------:R-:W-:Y:S02]  /*11e90*/  IMAD.X R82, R40, 0x1, R17, P2 ;  /* 0x0000000128527824 */ /* 0x000fe400010e0611 */
[----:B------:R-:W-:Y:S01]  /*11ea0*/  IMAD.WIDE.U32 R28, R9, -0x33968, RZ ;  /* 0xfffcc698091c7825 */ /* 0x000fe200078e00ff */
[----:B------:R-:W-:-:S03]  /*11eb0*/  IADD3 R93, R23, -R39, R93 ;  /* 0x80000027175d7210 */ /* 0x000fc60007ffe05d */
[----:B------:R-:W-:-:S04]  /*11ec0*/  IMAD.WIDE.U32 R24, R78, -0x189c8, RZ ;  /* 0xfffe76384e187825 */ /* 0x000fc800078e00ff */
[----:B------:R-:W-:-:S04]  /*11ed0*/  IMAD.WIDE.U32 R22, R68, -0xdd30, RZ ;  /* 0xffff22d044167825 */ /* 0x000fc800078e00ff */
[----:B------:R-:W-:Y:S01]  /*11ee0*/  IMAD R95, R82, -0x41698, RZ ;  /* 0xfffbe968525f7824 */ /* 0x000fe200078e02ff */
[----:B------:R-:W-:Y:S01]  /*11ef0*/  IADD3 R89, P2, P3, -R22, R24, -R28 ;  /* 0x0000001816597210 */ /* 0x000fe20007b5e91c */
[----:B------:R-:W-:-:S04]  /*11f00*/  IMAD.WIDE.U32 R18, R87, -0x41698, RZ ;  /* 0xfffbe96857127825 */ /* 0x000fc800078e00ff */
[----:B------:R-:W-:Y:S01]  /*11f10*/  IMAD R105, R102, -0x2b780, RZ ;  /* 0xfffd488066697824 */ /* 0x000fe200078e02ff */
[----:B------:R-:W-:Y:S01]  /*11f20*/  IADD3 R95, R19, -R87, R95 ;  /* 0x80000057135f7210 */ /* 0x000fe20007ffe05f */
[----:B------:R-:W-:Y:S01]  /*11f30*/  IMAD R17, R17, -0x33968, RZ ;  /* 0xfffcc69811117824 */ /* 0x000fe200078e02ff */
[----:B------:R-:W-:Y:S01]  /*11f40*/  IADD3 R89, P4, R89, R18, RZ ;  /* 0x0000001259597210 */ /* 0x000fe20007f9e0ff */
[----:B------:R-:W-:-:S03]  /*11f50*/  IMAD.WIDE.U32 R18, R47, -0x2b780, RZ ;  /* 0xfffd48802f127825 */ /* 0x000fc600078e00ff */
[----:B------:R-:W-:Y:S01]  /*11f60*/  IADD3 R9, R29, -R9, R17 ;  /* 0x800000091d097210 */ /* 0x000fe20007ffe011 */
[----:B------:R-:W-:Y:S01]  /*11f70*/  IMAD R17, R35, -0x189c8, RZ ;  /* 0xfffe763823117824 */ /* 0x000fe200078e02ff */
[----:B------:R-:W-:Y:S01]  /*11f80*/  IADD3 R105, R19, -R47, R105 ;  /* 0x8000002f13697210 */ /* 0x000fe20007ffe069 */
[----:B------:R-:W-:Y:S01]  /*11f90*/  IMAD.X R26, R59, 0x1, R26, P5 ;  /* 0x000000013b1a7824 */ /* 0x000fe200028e061a */
[----:B------:R-:W-:Y:S01]  /*11fa0*/  IADD3 R92, P6, R63, R18, RZ ;  /* 0x000000123f5c7210 */ /* 0x000fe20007fde0ff */
[----:B------:R-:W-:Y:S01]  /*11fb0*/  IMAD.WIDE.U32 R18, R20, 0x2bf20, RZ ;  /* 0x0002bf2014127825 */ /* 0x000fe200078e00ff */
[----:B------:R-:W-:-:S03]  /*11fc0*/  IADD3 R17, R25, -R78, R17 ;  /* 0x8000004e19117210 */ /* 0x000fc60007ffe011 */
[----:B------:R-:W-:Y:S01]  /*11fd0*/  IMAD.X R105, R4, 0x1, R105, P6 ;  /* 0x0000000104697824 */ /* 0x000fe200030e0669 */
[----:B------:R-:W-:Y:S01]  /*11fe0*/  IADD3 R110, P6, R62, R18, RZ ;  /* 0x000000123e6e7210 */ /* 0x000fe20007fde0ff */
[----:B------:R-:W-:Y:S02]  /*11ff0*/  IMAD R18, R101, 0x2bf20, RZ ;  /* 0x0002bf2065127824 */ /* 0x000fe400078e02ff */
[----:B------:R-:W-:-:S03]  /*12000*/  IMAD.WIDE.U32 R62, R109, -0x3a0, RZ ;  /* 0xfffffc606d3e7825 */ /* 0x000fc600078e00ff */
[----:B------:R-:W-:Y:S01]  /*12010*/  IADD3.X R103, R103, R19, R18, P6, !PT ;  /* 0x0000001367677210 */ /* 0x000fe200037fe412 */
[----:B------:R-:W-:Y:S02]  /*12020*/  IMAD R19, R40, -0xdd30, RZ ;  /* 0xffff22d028137824 */ /* 0x000fe400078e02ff */
[----:B------:R-:W-:Y:S02]  /*12030*/  IMAD R101, R101, -0x2b780, RZ ;  /* 0xfffd488065657824 */ /* 0x000fe400078e02ff */
[----:B------:R-:W-:Y:S01]  /*12040*/  IMAD R83, R83, 0x563f0, RZ ;  /* 0x000563f053537824 */ /* 0x000fe200078e02ff */
[----:B------:R-:W-:Y:S01]  /*12050*/  IADD3 R68, R23, -R68, R19 ;  /* 0x8000004417447210 */ /* 0x000fe20007ffe013 */
[----:B------:R-:W-:Y:S02]  /*12060*/  IMAD R23, R54, 0x2bcb4, RZ ;  /* 0x0002bcb436177824 */ /* 0x000fe400078e02ff */
[----:B------:R-:W-:Y:S01]  /*12070*/  IMAD.WIDE.U32 R18, R75, 0x563f0, RZ ;  /* 0x000563f04b127825 */ /* 0x000fe200078e00ff */
[----:B------:R-:W-:-:S02]  /*12080*/  IADD3.X R54, ~R68, R17, ~R9, P2, P3 ;  /* 0x0000001144367210 */ /* 0x000fc400017e6d09 */
[----:B------:R-:W-:Y:S01]  /*12090*/  IADD3 R78, P2, R78, R5, RZ ;  /* 0x000000054e4e7210 */ /* 0x000fe20007f5e0ff */
[----:B------:R-:W-:Y:S01]  /*120a0*/  IMAD.WIDE.U32 R4, R5, 0x8b18, RZ ;  /* 0x00008b1805047825 */ /* 0x000fe200078e00ff */
[----:B------:R-:W-:-:S03]  /*120b0*/  IADD3 R73, P6, P5, R18, R73, -R10 ;  /* 0x0000004912497210 */ /* 0x000fc60007dde80a */
[----:B------:R-:W-:Y:S01]  /*120c0*/  IMAD.X R35, R35, 0x1, R37, P2 ;  /* 0x0000000123237824 */ /* 0x000fe200010e0625 */
[----:B------:R-:W-:Y:S01]  /*120d0*/  IADD3 R25, P2, R4, R24, RZ ;  /* 0x0000001804197210 */ /* 0x000fe20007f5e0ff */
[----:B------:R-:W-:Y:S02]  /*120e0*/  IMAD R37, R37, 0x8b18, RZ ;  /* 0x00008b1825257824 */ /* 0x000fe400078e02ff */
[----:B------:R-:W-:Y:S02]  /*120f0*/  IMAD.IADD R40, R11, 0x1, R23 ;  /* 0x000000010b287824 */ /* 0x000fe400078e0217 */
[----:B------:R-:W-:-:S03]  /*12100*/  IMAD.WIDE.U32 R10, R111, -0x53b50, RZ ;  /* 0xfffac4b06f0a7825 */ /* 0x000fc600078e00ff */
[----:B------:R-:W-:Y:S01]  /*12110*/  IADD3.X R14, ~R93, R14, R40, P0, P1 ;  /* 0x0000000e5d0e7210 */ /* 0x000fe200007e2528 */
[----:B------:R-:W-:Y:S02]  /*12120*/  IMAD.IADD R122, R5, 0x1, R37 ;  /* 0x00000001057a7824 */ /* 0x000fe400078e0225 */
[----:B------:R-:W-:Y:S02]  /*12130*/  IMAD R5, R72, 0x563f0, RZ ;  /* 0x000563f048057824 */ /* 0x000fe400078e02ff */
[----:B------:R-:W-:Y:S01]  /*12140*/  IMAD.X R54, R54, 0x1, R95, P4 ;  /* 0x0000000136367824 */ /* 0x000fe200020e065f */
[----:B------:R-:W-:Y:S01]  /*12150*/  IADD3 R23, P4, P3, R62, -R66, -R4 ;  /* 0x800000423e177210 */ /* 0x000fe20007b9e804 */
[----:B------:R-:W-:Y:S01]  /*12160*/  IMAD.IADD R24, R19, 0x1, R5 ;  /* 0x0000000113187824 */ /* 0x000fe200078e0205 */
[----:B------:R-:W-:Y:S01]  /*12170*/  IADD3 R66, P1, P0, R10, R4, -R66 ;  /* 0x000000040a427210 */ /* 0x000fe2000783e842 */
[----:B------:R-:W-:Y:S02]  /*12180*/  IMAD R19, R50, -0x6510, RZ ;  /* 0xffff9af032137824 */ /* 0x000fe400078e02ff */
[----:B------:R-:W-:Y:S01]  /*12190*/  IMAD.WIDE.U32 R4, R84, -0x6510, RZ ;  /* 0xffff9af054047825 */ /* 0x000fe200078e00ff */
[----:B------:R-:W-:-:S03]  /*121a0*/  IADD3.X R81, R24, R81, ~R40, P6, P5 ;  /* 0x0000005118517210 */ /* 0x000fc600037eac28 */
[----:B------:R-:W-:Y:S01]  /*121b0*/  IMAD.X R17, R17, 0x1, R122, P2 ;  /* 0x0000000111117824 */ /* 0x000fe200010e067a */
[----:B------:R-:W-:Y:S01]  /*121c0*/  IADD3 R84, R5, -R84, R19 ;  /* 0x8000005405547210 */ /* 0x000fe20007ffe013 */
[----:B------:R-:W-:-:S04]  /*121d0*/  IMAD.WIDE.U32 R18, R33, 0xd29e, RZ ;  /* 0x0000d29e21127825 */ /* 0x000fc800078e00ff */
[----:B------:R-:W-:Y:S01]  /*121e0*/  IMAD R5, R48, 0xd29e, RZ ;  /* 0x0000d29e30057824 */ /* 0x000fe200078e02ff */
[----:B------:R-:W-:Y:S01]  /*121f0*/  IADD3 R29, P2, R4, -R18, RZ ;  /* 0x80000012041d7210 */ /* 0x000fe20007f5e0ff */
[----:B------:R-:W-:Y:S02]  /*12200*/  IMAD R18, R113, -0x53b50, RZ ;  /* 0xfffac4b071127824 */ /* 0x000fe400078e02ff */
[----:B------:R-:W-:Y:S02]  /*12210*/  IMAD.IADD R33, R19, 0x1, R5 ;  /* 0x0000000113217824 */ /* 0x000fe400078e0205 */
[----:B------:R-:W-:Y:S01]  /*12220*/  IMAD.WIDE.U32 R4, R20, -0x2b780, RZ ;  /* 0xfffd488014047825 */ /* 0x000fe200078e00ff */
[----:B------:R-:W-:-:S03]  /*12230*/  IADD3 R11, R11, -R111, R18 ;  /* 0x8000006f0b0b7210 */ /* 0x000fc60007ffe012 */
[----:B------:R-:W-:Y:S01]  /*12240*/  IMAD R72, R72, -0x1cc4c, RZ ;  /* 0xfffe33b448487824 */ /* 0x000fe200078e02ff */
[----:B------:R-:W-:Y:S01]  /*12250*/  IADD3 R5, R5, -R20, R101 ;  /* 0x8000001405057210 */ /* 0x000fe20007ffe065 */
[----:B------:R-:W-:Y:S01]  /*12260*/  IMAD.WIDE.U32 R18, R75, -0x1cc4c, RZ ;  /* 0xfffe33b44b127825 */ /* 0x000fe200078e00ff */
[----:B------:R-:W-:Y:S02]  /*12270*/  IADD3.X R20, R11, R122, ~R31, P1, P0 ;  /* 0x0000007a0b147210 */ /* 0x000fe40000fe0c1f */
[----:B------:R-:W-:Y:S01]  /*12280*/  IADD3 R48, P0, P1, R64, R22, -R25 ;  /* 0x0000001640307210 */ /* 0x000fe2000791e819 */
[----:B------:R-:W-:Y:S01]  /*12290*/  IMAD R59, R35, -0xfeb0, RZ ;  /* 0xffff0150233b7824 */ /* 0x000fe200078e02ff */
[----:B------:R-:W-:Y:S01]  /*122a0*/  IADD3 R75, R19, -R75, R72 ;  /* 0x8000004b134b7210 */ /* 0x000fe20007ffe048 */
[----:B------:R-:W-:Y:S01]  /*122b0*/  IMAD R72, R112, -0x3a0, RZ ;  /* 0xfffffc6070487824 */ /* 0x000fe200078e02ff */
[----:B------:R-:W-:Y:S01]  /*122c0*/  IADD3.X R37, R7, R68, ~R17, P0, P1 ;  /* 0x0000004407257210 */ /* 0x000fe200007e2c11 */
[----:B------:R-:W-:Y:S01]  /*122d0*/  IMAD.X R33, R84, 0x1, ~R33, P2 ;  /* 0x0000000154217824 */ /* 0x000fe200010e0e21 */
[----:B------:R-:W-:Y:S01]  /*122e0*/  IADD3 R93, P0, P1, R4, -R79, -R114 ;  /* 0x8000004f045d7210 */ /* 0x000fe2000791e872 */
[----:B------:R-:W-:Y:S01]  /*122f0*/  IMAD R82, R82, -0xfeb0, RZ ;  /* 0xffff015052527824 */ /* 0x000fe200078e02ff */
[----:B------:R-:W-:-:S02]  /*12300*/  IADD3 R72, R63, -R109, R72 ;  /* 0x8000006d3f487210 */ /* 0x000fc40007ffe048 */
[----:B------:R-:W-:Y:S01]  /*12310*/  IADD3.X R19, R5, ~R69, ~R108, P0, P1 ;  /* 0x8000004505137210 */ /* 0x000fe200007e2c6c */
[----:B------:R-:W-:Y:S01]  /*12320*/  IMAD.WIDE.U32 R4, R78, -0xfeb0, RZ ;  /* 0xffff01504e047825 */ /* 0x000fe200078e00ff */
[----:B------:R-:W-:Y:S02]  /*12330*/  IADD3 R50, P1, P0, -R65, R18, -R70 ;  /* 0x0000001241327210 */ /* 0x000fe4000783e946 */
[----:B------:R-:W-:Y:S02]  /*12340*/  IADD3.X R31, R72, ~R31, ~R122, P4, P3 ;  /* 0x8000001f481f7210 */ /* 0x000fe400027e6c7a */
[----:B------:R-:W-:Y:S02]  /*12350*/  IADD3 R18, R5, -R78, R59 ;  /* 0x8000004e05127210 */ /* 0x000fe40007ffe03b */
[----:B------:R-:W-:Y:S01]  /*12360*/  IADD3 R59, P3, R28, R4, RZ ;  /* 0x000000041c3b7210 */ /* 0x000fe20007f7e0ff */
[----:B------:R-:W-:Y:S01]  /*12370*/  IMAD.WIDE.U32 R4, R47, 0x2bf20, RZ ;  /* 0x0002bf202f047825 */ /* 0x000fe200078e00ff */
[----:B------:R-:W-:-:S02]  /*12380*/  IADD3 R109, P2, R45, R109, RZ ;  /* 0x0000006d2d6d7210 */ /* 0x000fc40007f5e0ff */
[----:B------:R-:W-:Y:S01]  /*12390*/  IADD3.X R75, ~R49, R75, ~R76, P1, P0 ;  /* 0x0000004b314b7210 */ /* 0x000fe20000fe0d4c */
[----:B------:R-:W-:Y:S01]  /*123a0*/  IMAD R47, R102, 0x2bf20, RZ ;  /* 0x0002bf20662f7824 */ /* 0x000fe200078e02ff */
[----:B------:R-:W-:Y:S01]  /*123b0*/  IADD3 R28, P4, R93, R4, RZ ;  /* 0x000000045d1c7210 */ /* 0x000fe20007f9e0ff */
[----:B------:R-:W-:Y:S01]  /*123c0*/  IMAD.X R102, R18, 0x1, R9, P3 ;  /* 0x0000000112667824 */ /* 0x000fe200018e0609 */
[-C--:B------:R-:W-:Y:S01]  /*123d0*/  IADD3 R18, P3, R53, R44.reuse, RZ ;  /* 0x0000002c35127210 */ /* 0x080fe20007f7e0ff */
[----:B------:R-:W-:Y:S01]  /*123e0*/  IMAD.X R112, R41, 0x1, R112, P2 ;  /* 0x0000000129707824 */ /* 0x000fe200010e0670 */
[----:B------:R-:W-:Y:S01]  /*123f0*/  IADD3.X R47, R19, R5, R47, P4, !PT ;  /* 0x00000005132f7210 */ /* 0x000fe200027fe42f */
[----:B------:R-:W-:Y:S01]  /*12400*/  IMAD R41, R41, 0x1c410, RZ ;  /* 0x0001c41029297824 */ /* 0x000fe200078e02ff */
[----:B------:R-:W-:Y:S01]  /*12410*/  IADD3 R4, P4, -R53, R44, RZ ;  /* 0x0000002c35047210 */ /* 0x000fe20007f9e1ff */
[----:B------:R-:W-:Y:S01]  /*12420*/  IMAD.X R5, R51, 0x1, R12, P3 ;  /* 0x0000000133057824 */ /* 0x000fe200018e060c */
[----:B------:R-:W-:Y:S01]  /*12430*/  IADD3 R65, P2, R70, -R65, RZ ;  /* 0x8000004146417210 */ /* 0x000fe20007f5e0ff */
[----:B------:R-:W-:-:S04]  /*12440*/  IMAD.WIDE.U32 R18, R18, 0x801d5, RZ ;  /* 0x000801d512127825 */ /* 0x000fc800078e00ff */
[----:B------:R-:W-:Y:S02]  /*12450*/  IMAD.X R12, R12, 0x1, ~R51, P4 ;  /* 0x000000010c0c7824 */ /* 0x000fe400020e0e33 */
[----:B------:R-:W-:Y:S02]  /*12460*/  IMAD R95, R5, 0x801d5, RZ ;  /* 0x000801d5055f7824 */ /* 0x000fe400078e02ff */
[----:B------:R-:W-:-:S04]  /*12470*/  IMAD.WIDE.U32 R4, R4, 0xcccb, RZ ;  /* 0x0000cccb04047825 */ /* 0x000fc800078e00ff */
[----:B------:R-:W-:Y:S01]  /*12480*/  IMAD R9, R12, 0xcccb, RZ ;  /* 0x0000cccb0c097824 */ /* 0x000fe200078e02ff */
[CC--:B------:R-:W-:Y:S01]  /*12490*/  IADD3 R93, P3, R18.reuse, R4.reuse, RZ ;  /* 0x00000004125d7210 */ /* 0x0c0fe20007f7e0ff */
[----:B------:R-:W-:Y:S01]  /*124a0*/  IMAD.IADD R95, R19, 0x1, R95 ;  /* 0x00000001135f7824 */ /* 0x000fe200078e025f */
[----:B------:R-:W-:Y:S01]  /*124b0*/  IADD3 R44, P4, R18, -R4, RZ ;  /* 0x80000004122c7210 */ /* 0x000fe20007f9e0ff */
[----:B------:R-:W-:Y:S02]  /*124c0*/  IMAD.IADD R4, R5, 0x1, R9 ;  /* 0x0000000105047824 */ /* 0x000fe400078e0209 */
[----:B------:R-:W-:Y:S02]  /*124d0*/  IMAD.X R49, R76, 0x1, ~R49, P2 ;  /* 0x000000014c317824 */ /* 0x000fe400010e0e31 */
[----:B------:R-:W-:Y:S01]  /*124e0*/  IMAD.X R12, R4, 0x1, R95, P3 ;  /* 0x00000001040c7824 */ /* 0x000fe200018e065f */
[CC--:B------:R-:W-:Y:S01]  /*124f0*/  IADD3 R9, P3, R98.reuse, R93.reuse, RZ ;  /* 0x0000005d62097210 */ /* 0x0c0fe20007f7e0ff */
[----:B------:R-:W-:Y:S01]  /*12500*/  IMAD.X R95, R95, 0x1, ~R4, P4 ;  /* 0x000000015f5f7824 */ /* 0x000fe200020e0e04 */
[----:B------:R-:W-:-:S03]  /*12510*/  IADD3 R93, P4, -R98, R93, RZ ;  /* 0x0000005d625d7210 */ /* 0x000fc60007f9e1ff */
[----:B------:R-:W-:Y:S01]  /*12520*/  IMAD.X R4, R97, 0x1, R12, P3 ;  /* 0x0000000161047824 */ /* 0x000fe200018e060c */
[----:B------:R-:W-:Y:S01]  /*12530*/  IADD3 R5, P3, R107, R44, RZ ;  /* 0x0000002c6b057210 */ /* 0x000fe20007f7e0ff */
[----:B------:R-:W-:Y:S01]  /*12540*/  IMAD.X R53, R12, 0x1, ~R97, P4 ;  /* 0x000000010c357824 */ /* 0x000fe200020e0e61 */
[----:B------:R-:W-:-:S03]  /*12550*/  IADD3 R19, P4, R9, R42, RZ ;  /* 0x0000002a09137210 */ /* 0x000fc60007f9e0ff */
[----:B------:R-:W-:Y:S01]  /*12560*/  IMAD.X R98, R116, 0x1, R95, P3 ;  /* 0x0000000174627824 */ /* 0x000fe200018e065f */
[----:B------:R-:W-:Y:S01]  /*12570*/  IADD3 R42, P3, R9, -R42, RZ ;  /* 0x8000002a092a7210 */ /* 0x000fe20007f7e0ff */
[----:B------:R-:W-:Y:S01]  /*12580*/  IMAD.X R18, R4, 0x1, R21, P4 ;  /* 0x0000000104127824 */ /* 0x000fe200020e0615 */
[----:B------:R-:W-:-:S03]  /*12590*/  IADD3 R44, P4, -R107, R44, RZ ;  /* 0x0000002c6b2c7210 */ /* 0x000fc60007f9e1ff */
[----:B------:R-:W-:Y:S01]  /*125a0*/  IMAD.X R4, R4, 0x1, ~R21, P3 ;  /* 0x0000000104047824 */ /* 0x000fe200018e0e15 */
[----:B------:R-:W-:Y:S01]  /*125b0*/  IADD3 R9, P3, R19, R32, RZ ;  /* 0x0000002013097210 */ /* 0x000fe20007f7e0ff */
[----:B------:R-:W-:Y:S01]  /*125c0*/  IMAD.X R95, R95, 0x1, ~R116, P4 ;  /* 0x000000015f5f7824 */ /* 0x000fe200020e0e74 */
[----:B------:R-:W-:-:S03]  /*125d0*/  IADD3 R21, P4, R5, R34, RZ ;  /* 0x0000002205157210 */ /* 0x000fc60007f9e0ff */
[----:B------:R-:W-:Y:S01]  /*125e0*/  IMAD.X R12, R18, 0x1, R99, P3 ;  /* 0x00000001120c7824 */ /* 0x000fe200018e0663 */
[----:B------:R-:W-:Y:S01]  /*125f0*/  IADD3 R5, P3, R5, -R34, RZ ;  /* 0x8000002205057210 */ /* 0x000fe20007f7e0ff */
[----:B------:R-:W-:Y:S01]  /*12600*/  IMAD.X R51, R98, 0x1, R57, P4 ;  /* 0x0000000162337824 */ /* 0x000fe200020e0639 */
[----:B------:R-:W-:-:S03]  /*12610*/  IADD3 R32, P4, R19, -R32, RZ ;  /* 0x8000002013207210 */ /* 0x000fc60007f9e0ff */
        /* <DEDUP_REMOVED lines=9> */
[-C--:B------:R-:W-:Y:S01]  /*126b0*/  IADD3 R94, P3, R44, R43.reuse, RZ ;  /* 0x0000002b2c5e7210 */ /* 0x080fe20007f7e0ff */
[----:B------:R-:W-:Y:S01]  /*126c0*/  IMAD.X R53, R53, 0x1, ~R38, P4 ;  /* 0x0000000135357824 */ /* 0x000fe200020e0e26 */
[-C--:B------:R-:W-:Y:S02]  /*126d0*/  IADD3 R21, P4, R97, R90.reuse, RZ ;  /* 0x0000005a61157210 */ /* 0x080fe40007f9e0ff */
[----:B------:R-:W-:Y:S01]  /*126e0*/  SHF.R.U64 R18, R18, 0x4, R19 ;  /* 0x0000000412127819 */ /* 0x000fe20000001213 */
[----:B------:R-:W-:Y:S01]  /*126f0*/  IMAD.X R101, R95, 0x1, R60, P3 ;  /* 0x000000015f657824 */ /* 0x000fe200018e063c */
[----:B------:R-:W-:Y:S01]  /*12700*/  IADD3 R90, P3, R97, -R90, RZ ;  /* 0x8000005a615a7210 */ /* 0x000fe20007f7e0ff */
[----:B------:R-:W-:Y:S01]  /*12710*/  IMAD.X R34, R63, 0x1, R88, P4 ;  /* 0x000000013f227824 */ /* 0x000fe200020e0658 */
[----:B------:R-:W-:-:S03]  /*12720*/  IADD3 R58, P4, R44, -R43, RZ ;  /* 0x8000002b2c3a7210 */ /* 0x000fc60007f9e0ff */
[----:B------:R-:W-:Y:S01]  /*12730*/  IMAD.X R43, R63, 0x1, ~R88, P3 ;  /* 0x000000013f2b7824 */ /* 0x000fe200018e0e58 */
[CC--:B------:R-:W-:Y:S01]  /*12740*/  IADD3 R38, P3, R94.reuse, R91.reuse, RZ ;  /* 0x0000005b5e267210 */ /* 0x0c0fe20007f7e0ff */
[----:B------:R-:W-:Y:S01]  /*12750*/  IMAD.X R95, R95, 0x1, ~R60, P4 ;  /* 0x000000015f5f7824 */ /* 0x000fe200020e0e3c */
[----:B------:R-:W-:Y:S02]  /*12760*/  IADD3 R91, P4, R94, -R91, RZ ;  /* 0x8000005b5e5b7210 */ /* 0x000fe40007f9e0ff */
[----:B------:R-:W-:Y:S01]  /*12770*/  SHF.R.U64 R21, R21, 0x4, R34 ;  /* 0x0000000415157819 */ /* 0x000fe20000001222 */
[C-C-:B------:R-:W-:Y:S01]  /*12780*/  IMAD.X R63, R101.reuse, 0x1, R52.reuse, P3 ;  /* 0x00000001653f7824 */ /* 0x140fe200018e0634 */
[CC--:B------:R-:W-:Y:S01]  /*12790*/  IADD3 R44, P3, R42.reuse, R27.reuse, RZ ;  /* 0x0000001b2a2c7210 */ /* 0x0c0fe20007f7e0ff */
[----:B------:R-:W-:Y:S01]  /*127a0*/  IMAD.X R52, R101, 0x1, ~R52, P4 ;  /* 0x0000000165347824 */ /* 0x000fe200020e0e34 */
[----:B------:R-:W-:-:S03]  /*127b0*/  IADD3 R42, P4, R42, -R27, RZ ;  /* 0x8000001b2a2a7210 */ /* 0x000fc60007f9e0ff */
[--C-:B------:R-:W-:Y:S01]  /*127c0*/  IMAD.X R27, R4, 0x1, R13.reuse, P3 ;  /* 0x00000001041b7824 */ /* 0x100fe200018e060d */
[----:B------:R-:W-:Y:S01]  /*127d0*/  IADD3 R60, P3, R36, R55, RZ ;  /* 0x00000037243c7210 */ /* 0x000fe20007f7e0ff */
[----:B------:R-:W-:Y:S01]  /*127e0*/  IMAD.X R97, R4, 0x1, ~R13, P4 ;  /* 0x0000000104617824 */ /* 0x000fe200020e0e0d */
[----:B------:R-:W-:-:S03]  /*127f0*/  IADD3 R13, P4, R5, R6, RZ ;  /* 0x00000006050d7210 */ /* 0x000fc60007f9e0ff */
[----:B------:R-:W-:Y:S01]  /*12800*/  IMAD.X R88, R67, 0x1, R46, P3 ;  /* 0x0000000143587824 */ /* 0x000fe200018e062e */
[----:B------:R-:W-:Y:S01]  /*12810*/  IADD3 R94, P3, R5, -R6, RZ ;  /* 0x80000006055e7210 */ /* 0x000fe20007f7e0ff */
[----:B------:R-:W-:Y:S01]  /*12820*/  IMAD.X R98, R57, 0x1, R16, P4 ;  /* 0x0000000139627824 */ /* 0x000fe200020e0610 */
[----:B------:R-:W-:Y:S01]  /*12830*/  IADD3 R36, P4, -R36, R55, RZ ;  /* 0x0000003724247210 */ /* 0x000fe20007f9e1ff */
[----:B------:R-:W-:-:S03]  /*12840*/  IMAD.WIDE.U32 R4, R78, -0x41698, RZ ;  /* 0xfffbe9684e047825 */ /* 0x000fc600078e00ff */
[----:B------:R-:W-:Y:S01]  /*12850*/  SHF.R.U64 R13, R13, 0x4, R98 ;  /* 0x000000040d0d7819 */ /* 0x000fe20000001262 */
[----:B------:R-:W-:Y:S02]  /*12860*/  IMAD.X R57, R57, 0x1, ~R16, P3 ;  /* 0x0000000139397824 */ /* 0x000fe400018e0e10 */
[----:B------:R-:W-:Y:S01]  /*12870*/  IMAD.X R46, R46, 0x1, ~R67, P4 ;  /* 0x000000012e2e7824 */ /* 0x000fe200020e0e43 */
[----:B------:R-:W-:Y:S01]  /*12880*/  IADD3 R67, P3, P4, -R64, R25, R22 ;  /* 0x0000001940437210 */ /* 0x000fe20007c7e116 */
[----:B------:R-:W-:-:S03]  /*12890*/  IMAD.WIDE.U32 R24, R45, 0x1c410, RZ ;  /* 0x0001c4102d187825 */ /* 0x000fc600078e00ff */
[----:B------:R-:W-:Y:S01]  /*128a0*/  IADD3.X R68, ~R7, R17, R68, P3, P4 ;  /* 0x0000001107447210 */ /* 0x000fe20001fe8544 */
[----:B------:R-:W-:Y:S01]  /*128b0*/  IMAD R7, R35, -0x41698, RZ ;  /* 0xfffbe96823077824 */ /* 0x000fe200078e02ff */
[-C--:B------:R-:W-:Y:S01]  /*128c0*/  IADD3 R22, P3, R93, R106.reuse, RZ ;  /* 0x0000006a5d167210 */ /* 0x080fe20007f7e0ff */
[----:B------:R-:W-:Y:S01]  /*128d0*/  IMAD.WIDE.U32 R16, R87, -0xfeb0, RZ ;  /* 0xffff015057107825 */ /* 0x000fe200078e00ff */
[----:B------:R-:W-:Y:S02]  /*128e0*/  IADD3 R93, P4, R93, -R106, RZ ;  /* 0x8000006a5d5d7210 */ /* 0x000fe40007f9e0ff */
[----:B------:R-:W-:Y:S01]  /*128f0*/  IADD3 R78, R5, -R78, R7 ;  /* 0x8000004e054e7210 */ /* 0x000fe20007ffe007 */
[C-C-:B------:R-:W-:Y:S01]  /*12900*/  IMAD.X R55, R53.reuse, 0x1, R100.reuse, P3 ;  /* 0x0000000135377824 */ /* 0x140fe200018e0664 */
[CC--:B------:R-:W-:Y:S01]  /*12910*/  IADD3 R35, P3, R58.reuse, R115.reuse, RZ ;  /* 0x000000733a237210 */ /* 0x0c0fe20007f7e0ff */
[----:B------:R-:W-:Y:S01]  /*12920*/  IMAD.X R100, R53, 0x1, ~R100, P4 ;  /* 0x0000000135647824 */ /* 0x000fe200020e0e64 */
[----:B------:R-:W-:Y:S01]  /*12930*/  IADD3 R58, P4, R58, -R115, RZ ;  /* 0x800000733a3a7210 */ /* 0x000fe20007f9e0ff */
[----:B------:R-:W-:Y:S01]  /*12940*/  IMAD.WIDE.U32 R6, R56, -0x192c8, RZ ;  /* 0xfffe6d3838067825 */ /* 0x000fe200078e00ff */
[----:B------:R-:W-:-:S02]  /*12950*/  IADD3 R17, R17, -R87, R82 ;  /* 0x8000005711117210 */ /* 0x000fc40007ffe052 */
[----:B------:R-:W-:Y:S01]  /*12960*/  SHF.R.U64 R22, R22, 0x4, R55 ;  /* 0x0000000416167819 */ /* 0x000fe20000001237 */
[C---:B------:R-:W-:Y:S01]  /*12970*/  IMAD.X R64, R95.reuse, 0x1, R104, P3 ;  /* 0x000000015f407824 */ /* 0x040fe200018e0668 */
[----:B------:R-:W-:Y:S01]  /*12980*/  IADD3 R111, P3, R56, R111, RZ ;  /* 0x0000006f386f7210 */ /* 0x000fe20007f7e0ff */
[----:B------:R-:W-:Y:S01]  /*12990*/  IMAD R5, R30, -0x192c8, RZ ;  /* 0xfffe6d381e057824 */ /* 0x000fe200078e02ff */
[----:B------:R-:W-:Y:S01]  /*129a0*/  IADD3 R66, P0, P1, R6, R66, -R24 ;  /* 0x0000004206427210 */ /* 0x000fe2000791e818 */
[----:B------:R-:W-:Y:S02]  /*129b0*/  IMAD.X R95, R95, 0x1, ~R104, P4 ;  /* 0x000000015f5f7824 */ /* 0x000fe400020e0e68 */
[----:B------:R-:W-:Y:S01]  /*129c0*/  IMAD.X R113, R30, 0x1, R113, P3 ;  /* 0x000000011e717824 */ /* 0x000fe200018e0671 */
[----:B------:R-:W-:Y:S01]  /*129d0*/  IADD3 R53, P3, R74, R15, RZ ;  /* 0x0000000f4a357210 */ /* 0x000fe20007f7e0ff */
[----:B------:R-:W-:Y:S01]  /*129e0*/  IMAD.IADD R41, R25, 0x1, R41 ;  /* 0x0000000119297824 */ /* 0x000fe200078e0229 */
[----:B------:R-:W-:-:S02]  /*129f0*/  IADD3 R56, R7, -R56, R5 ;  /* 0x8000003807387210 */ /* 0x000fc40007ffe005 */
[----:B------:R-:W-:Y:S02]  /*12a00*/  IADD3 R15, P6, P5, -R114, R74, -R15 ;  /* 0x0000004a720f7210 */ /* 0x000fe40007dde90f */
[----:B------:R-:W-:Y:S01]  /*12a10*/  IADD3 R7, P4, R4, R16, RZ ;  /* 0x0000001004077210 */ /* 0x000fe20007f9e0ff */
[----:B------:R-:W-:Y:S01]  /*12a20*/  IMAD.WIDE.U32 R4, R39, 0x563f0, RZ ;  /* 0x000563f027047825 */ /* 0x000fe200078e00ff */
[--C-:B------:R-:W-:Y:S02]  /*12a30*/  IADD3.X R16, ~R108, R26, ~R85.reuse, P6, P5 ;  /* 0x0000001a6c107210 */ /* 0x100fe400037ead55 */
[----:B------:R-:W-:Y:S01]  /*12a40*/  IADD3 R67, P5, P6, R10, R67, -R62 ;  /* 0x000000430a437210 */ /* 0x000fe20007ebe83e */
[----:B------:R-:W-:Y:S01]  /*12a50*/  IMAD.X R26, R26, 0x1, R85, P3 ;  /* 0x000000011a1a7824 */ /* 0x000fe200018e0655 */
[----:B------:R-:W-:Y:S02]  /*12a60*/  IADD3.X R39, R56, R20, ~R41, P0, P1 ;  /* 0x0000001438277210 */ /* 0x000fe400007e2c29 */
[----:B------:R-:W-:Y:S01]  /*12a70*/  IADD3 R25, P1, P3, R59, R48, -R6 ;  /* 0x000000303b197210 */ /* 0x000fe20007b3e806 */
[C---:B------:R-:W-:Y:S01]  /*12a80*/  IMAD R6, R113.reuse, -0x6ce18, RZ ;  /* 0xfff931e871067824 */ /* 0x040fe200078e02ff */
[----:B------:R-:W-:Y:S01]  /*12a90*/  IADD3 R50, P0, R50, R4, RZ ;  /* 0x0000000432327210 */ /* 0x000fe20007f1e0ff */
[----:B------:R-:W-:Y:S01]  /*12aa0*/  IMAD R113, R113, 0x1c070, RZ ;  /* 0x0001c07071717824 */ /* 0x000fe200078e02ff */
[----:B------:R-:W-:-:S02]  /*12ab0*/  IADD3.X R72, R11, R68, ~R72, P5, P6 ;  /* 0x000000440b487210 */ /* 0x000fc40002fecc48 */
[----:B------:R-:W-:Y:S01]  /*12ac0*/  IADD3.X R10, R102, R37, ~R56, P1, P3 ;  /* 0x00000025660a7210 */ /* 0x000fe20000fe6c38 */
[----:B------:R-:W-:Y:S01]  /*12ad0*/  IMAD.X R37, R17, 0x1, R78, P4 ;  /* 0x0000000111257824 */ /* 0x000fe200020e064e */
[----:B------:R-:W-:Y:S01]  /*12ae0*/  IADD3.X R11, R75, R5, R83, P0, !PT ;  /* 0x000000054b0b7210 */ /* 0x000fe200007fe453 */
[----:B------:R-:W-:Y:S01]  /*12af0*/  IMAD.WIDE.U32 R4, R111, -0x6ce18, RZ ;  /* 0xfff931e86f047825 */ /* 0x000fe200078e00ff */
[----:B------:R-:W-:Y:S02]  /*12b00*/  IADD3 R114, P0, P1, R79, R53, -R114 ;  /* 0x000000354f727210 */ /* 0x000fe4000791e872 */
[----:B------:R-:W-:Y:S02]  /*12b10*/  IADD3 R68, P3, P5, R118, R15, -R79 ;  /* 0x0000000f76447210 */ /* 0x000fe40007d7e84f */
[----:B------:R-:W-:Y:S02]  /*12b20*/  IADD3.X R108, R69, R26, ~R108, P0, P1 ;  /* 0x0000001a456c7210 */ /* 0x000fe400007e2c6c */
[----:B------:R-:W-:Y:S01]  /*12b30*/  IADD3.X R69, R120, R16, ~R69, P3, P5 ;  /* 0x0000001078457210 */ /* 0x000fe20001feac45 */
[----:B------:R-:W-:Y:S01]  /*12b40*/  IMAD R16, R112, -0x6ce18, RZ ;  /* 0xfff931e870107824 */ /* 0x000fe200078e02ff */
[----:B------:R-:W-:-:S02]  /*12b50*/  IADD3 R15, P3, P5, -R92, R23, R89 ;  /* 0x000000175c0f7210 */ /* 0x000fc40007d7e159 */
[----:B------:R-:W-:Y:S02]  /*12b60*/  IADD3 R89, P0, P1, -R4, R66, R89 ;  /* 0x0000004204597210 */ /* 0x000fe4000791e159 */
[----:B------:R-:W-:Y:S01]  /*12b70*/  IADD3 R6, R5, -R111, R6 ;  /* 0x8000006f05067210 */ /* 0x000fe20007ffe006 */
[----:B------:R-:W-:Y:S01]  /*12b80*/  IMAD.WIDE.U32 R4, R109, -0x6ce18, RZ ;  /* 0xfff931e86d047825 */ /* 0x000fe200078e00ff */
[--C-:B------:R-:W-:Y:S02]  /*12b90*/  IADD3.X R31, ~R105, R31, R54.reuse, P3, P5 ;  /* 0x0000001f691f7210 */ /* 0x100fe40001fea536 */
[----:B------:R-:W-:Y:S01]  /*12ba0*/  IADD3.X R54, ~R6, R39, R54, P0, P1 ;  /* 0x0000002706367210 */ /* 0x000fe200007e2536 */
[----:B------:R-:W-:Y:S01]  /*12bb0*/  IMAD R39, R112, 0x1c070, RZ ;  /* 0x0001c07070277824 */ /* 0x000fe200078e02ff */
[----:B------:R-:W-:Y:S02]  /*12bc0*/  IADD3 R23, P1, P0, -R61, R53, -R118 ;  /* 0x000000353d177210 */ /* 0x000fe4000783e976 */
[----:B------:R-:W-:-:S02]  /*12bd0*/  IADD3 R6, R5, -R109, R16 ;  /* 0x8000006d05067210 */ /* 0x000fc40007ffe010 */
[----:B------:R-:W-:Y:S01]  /*12be0*/  IADD3 R23, P4, P5, R4, R23, -R7 ;  /* 0x0000001704177210 */ /* 0x000fe20007d9e807 */
[----:B------:R-:W-:Y:S01]  /*12bf0*/  IMAD.WIDE.U32 R4, R109, 0x1c070, RZ ;  /* 0x0001c0706d047825 */ /* 0x000fe200078e00ff */
[----:B------:R-:W-:Y:S02]  /*12c00*/  IADD3.X R56, ~R71, R26, ~R120, P1, P0 ;  /* 0x0000001a47387210 */ /* 0x000fe40000fe0d78 */
[----:B------:R-:W-:Y:S01]  /*12c10*/  IADD3 R67, P3, P6, -R59, R67, -R24 ;  /* 0x000000433b437210 */ /* 0x000fe20007e7e918 */
[----:B------:R-:W-:Y:S01]  /*12c20*/  IMAD.IADD R5, R5, 0x1, R39 ;  /* 0x0000000105057824 */ /* 0x000fe200078e0227 */
[----:B------:R-:W-:Y:S02]  /*12c30*/  IADD3 R17, P0, P1, -R28, R7, -R53 ;  /* 0x000000071c117210 */ /* 0x000fe4000791e935 */
[----:B------:R-:W-:Y:S01]  /*12c40*/  IADD3.X R56, R6, R56, ~R37, P4, P5 ;  /* 0x0000003806387210 */ /* 0x000fe200027eac25 */
[----:B------:R-:W-:Y:S01]  /*12c50*/  IMAD.WIDE.U32 R6, R111, 0x1c070, RZ ;  /* 0x0001c0706f067825 */ /* 0x000fe200078e00ff */
[----:B------:R-:W-:-:S02]  /*12c60*/  IADD3.X R24, ~R102, R72, ~R41, P3, P6 ;  /* 0x0000004866187210 */ /* 0x000fc40001fecd29 */
[----:B------:R-:W-:Y:S01]  /*12c70*/  IADD3 R16, P3, R114, -R61, RZ ;  /* 0x8000003d72107210 */ /* 0x000fe20007f7e0ff */
[----:B------:R-:W-:Y:S01]  /*12c80*/  IMAD.WIDE.U32 R60, R60, 0x801d5, RZ ;  /* 0x000801d53c3c7825 */ /* 0x000fe200078e00ff */
[----:B------:R-:W-:Y:S02]  /*12c90*/  IADD3.X R26, ~R47, R37, ~R26, P0, P1 ;  /* 0x000000252f1a7210 */ /* 0x000fe400007e2d1a */
[----:B------:R-:W-:Y:S01]  /*12ca0*/  IADD3 R4, P4, P5, R4, R67, -R110 ;  /* 0x0000004304047210 */ /* 0x000fe20007d9e86e */
[----:B------:R-:W-:Y:S01]  /*12cb0*/  IMAD.WIDE.U32 R36, R36, 0xcccb, RZ ;  /* 0x0000cccb24247825 */ /* 0x000fe200078e00ff */
[----:B------:R-:W-:Y:S02]  /*12cc0*/  IADD3 R6, P1, P0, R6, R23, -R28 ;  /* 0x0000001706067210 */ /* 0x000fe4000783e81c */
[----:B------:R-:W-:Y:S01]  /*12cd0*/  IADD3.X R24, R5, R24, ~R103, P4, P5 ;  /* 0x0000001805187210 */ /* 0x000fe200027eac67 */
[----:B------:R-:W-:Y:S01]  /*12ce0*/  IMAD.IADD R30, R7, 0x1, R113 ;  /* 0x00000001071e7824 */ /* 0x000fe200078e0271 */
[-C--:B------:R-:W-:Y:S01]  /*12cf0*/  IADD3 R20, P4, R60, R36.reuse, RZ ;  /* 0x000000243c147210 */ /* 0x080fe20007f9e0ff */
[----:B------:R-:W-:Y:S01]  /*12d00*/  IMAD R7, R88, 0x801d5, RZ ;  /* 0x000801d558077824 */ /* 0x000fe200078e02ff */
[----:B------:R-:W-:Y:S01]  /*12d10*/  IADD3 R36, P5, R60, -R36, RZ ;  /* 0x800000243c247210 */ /* 0x000fe20007fbe0ff */
[----:B------:R-:W-:Y:S01]  /*12d20*/  IMAD R23, R46, 0xcccb, RZ ;  /* 0x0000cccb2e177824 */ /* 0x000fe200078e02ff */
[----:B------:R-:W-:Y:S01]  /*12d30*/  IADD3 R25, P2, R25, -R110, RZ ;  /* 0x8000006e19197210 */ /* 0x000fe20007f5e0ff */
[----:B------:R-:W-:Y:S01]  /*12d40*/  IMAD.IADD R60, R61, 0x1, R7 ;  /* 0x000000013d3c7824 */ /* 0x000fe200078e0207 */
[----:B------:R-:W-:Y:S01]  /*12d50*/  IADD3 R28, P6, R77, R36, RZ ;  /* 0x000000244d1c7210 */ /* 0x000fe20007fde0ff */
[----:B------:R-:W-:Y:S01]  /*12d60*/  IMAD.IADD R37, R37, 0x1, R23 ;  /* 0x0000000125257824 */ /* 0x000fe200078e0217 */
[----:B------:R-:W-:Y:S01]  /*12d70*/  IADD3.X R56, R30, R56, ~R47, P1, P0 ;  /* 0x000000381e387210 */ /* 0x000fe20000fe0c2f */
[----:B------:R-:W-:Y:S01]  /*12d80*/  IMAD.X R108, R108, 0x1, ~R71, P3 ;  /* 0x000000016c6c7824 */ /* 0x000fe200018e0e47 */
[-C--:B------:R-:W-:Y:S01]  /*12d90*/  IADD3 R7, P3, R29, R20.reuse, RZ ;  /* 0x000000141d077210 */ /* 0x080fe20007f7e0ff */
[----:B------:R-:W-:Y:S01]  /*12da0*/  IMAD.X R40, R37, 0x1, R60, P4 ;  /* 0x0000000125287824 */ /* 0x000fe200020e063c */
[----:B------:R-:W-:Y:S01]  /*12db0*/  IADD3 R20, P4, -R29, R20, RZ ;  /* 0x000000141d147210 */ /* 0x000fe20007f9e1ff */
[----:B------:R-:W-:Y:S01]  /*12dc0*/  IMAD.X R103, R10, 0x1, ~R103, P2 ;  /* 0x000000010a677824 */ /* 0x000fe200010e0e67 */
[----:B------:R-:W-:Y:S01]  /*12dd0*/  IADD3 R89, P2, R89, R92, RZ ;  /* 0x0000005c59597210 */ /* 0x000fe20007f5e0ff */
[----:B------:R-:W-:Y:S01]  /*12de0*/  IMAD.X R37, R60, 0x1, ~R37, P5 ;  /* 0x000000013c257824 */ /* 0x000fe200028e0e25 */
[----:B------:R-:W-:Y:S01]  /*12df0*/  IADD3 R5, P5, -R77, R36, RZ ;  /* 0x000000244d057210 */ /* 0x000fe20007fbe1ff */
[----:B------:R-:W-:Y:S01]  /*12e00*/  IMAD.X R23, R33, 0x1, R40, P3 ;  /* 0x0000000121177824 */ /* 0x000fe200018e0628 */
[CC--:B------:R-:W-:Y:S01]  /*12e10*/  IADD3 R10, P0, R7.reuse, R86.reuse, RZ ;  /* 0x00000056070a7210 */ /* 0x0c0fe20007f1e0ff */
[----:B------:R-:W-:Y:S01]  /*12e20*/  IMAD.X R36, R40, 0x1, ~R33, P4 ;  /* 0x0000000128247824 */ /* 0x000fe200020e0e21 */
[----:B------:R-:W-:Y:S01]  /*12e30*/  IADD3 R86, P1, R7, -R86, RZ ;  /* 0x8000005607567210 */ /* 0x000fe20007f3e0ff */
[----:B------:R-:W-:Y:S01]  /*12e40*/  IMAD.X R40, R80, 0x1, R37, P6 ;  /* 0x0000000150287824 */ /* 0x000fe200030e0625 */
[-C--:B------:R-:W-:Y:S01]  /*12e50*/  IADD3 R29, P3, R28, -R65.reuse, RZ ;  /* 0x800000411c1d7210 */ /* 0x080fe20007f7e0ff */
[----:B------:R-:W-:Y:S01]  /*12e60*/  IMAD.X R54, R54, 0x1, R105, P2 ;  /* 0x0000000136367824 */ /* 0x000fe200010e0669 */
[----:B------:R-:W-:Y:S01]  /*12e70*/  IADD3 R7, P2, R28, R65, RZ ;  /* 0x000000411c077210 */ /* 0x000fe20007f5e0ff */
[----:B------:R-:W-:Y:S01]  /*12e80*/  IMAD.X R80, R37, 0x1, ~R80, P5 ;  /* 0x0000000125507824 */ /* 0x000fe200028e0e50 */
[CC--:B------:R-:W-:Y:S01]  /*12e90*/  IADD3 R46, P5, R20.reuse, R73.reuse, RZ ;  /* 0x00000049142e7210 */ /* 0x0c0fe20007fbe0ff */
[C-C-:B------:R-:W-:Y:S01]  /*12ea0*/  IMAD.X R33, R23.reuse, 0x1, R14.reuse, P0 ;  /* 0x0000000117217824 */ /* 0x140fe200000e060e */
[----:B------:R-:W-:Y:S01]  /*12eb0*/  IADD3 R59, P4, R20, -R73, RZ ;  /* 0x80000049143b7210 */ /* 0x000fe20007f9e0ff */
[----:B------:R-:W-:Y:S01]  /*12ec0*/  IMAD.X R28, R23, 0x1, ~R14, P1 ;  /* 0x00000001171c7824 */ /* 0x000fe200008e0e0e */
[CC--:B------:R-:W-:Y:S01]  /*12ed0*/  IADD3 R20, P1, R5.reuse, R50.reuse, RZ ;  /* 0x0000003205147210 */ /* 0x0c0fe20007f3e0ff */
[----:B------:R-:W-:Y:S01]  /*12ee0*/  IMAD.X R23, R40, 0x1, R49, P2 ;  /* 0x0000000128177824 */ /* 0x000fe200010e0631 */
[----:B------:R-:W-:Y:S01]  /*12ef0*/  IADD3 R5, P0, R5, -R50, RZ ;  /* 0x8000003205057210 */ /* 0x000fe20007f1e0ff */
[----:B------:R-:W-:Y:S01]  /*12f00*/  IMAD.X R48, R36, 0x1, R81, P5 ;  /* 0x0000000124307824 */ /* 0x000fe200028e0651 */
[-C--:B------:R-:W-:Y:S01]  /*12f10*/  IADD3 R30, P2, R10, R89.reuse, RZ ;  /* 0x000000590a1e7210 */ /* 0x080fe20007f5e0ff */
[----:B------:R-:W-:Y:S01]  /*12f20*/  IMAD.X R40, R40, 0x1, ~R49, P3 ;  /* 0x0000000128287824 */ /* 0x000fe200018e0e31 */
[----:B------:R-:W-:Y:S01]  /*12f30*/  IADD3 R14, P3, R10, -R89, RZ ;  /* 0x800000590a0e7210 */ /* 0x000fe20007f7e0ff */
[----:B------:R-:W-:Y:S01]  /*12f40*/  IMAD.X R81, R36, 0x1, ~R81, P4 ;  /* 0x0000000124517824 */ /* 0x000fe200020e0e51 */
[CC--:B------:R-:W-:Y:S01]  /*12f50*/  IADD3 R53, P4, R7.reuse, R16.reuse, RZ ;  /* 0x0000001007357210 */ /* 0x0c0fe20007f9e0ff */
[C-C-:B------:R-:W-:Y:S01]  /*12f60*/  IMAD.X R37, R80.reuse, 0x1, R11.reuse, P1 ;  /* 0x0000000150257824 */ /* 0x140fe200008e060b */
[----:B------:R-:W-:Y:S01]  /*12f70*/  IADD3 R10, P5, R7, -R16, RZ ;  /* 0x80000010070a7210 */ /* 0x000fe20007fbe0ff */
[----:B------:R-:W-:Y:S01]  /*12f80*/  IMAD.X R7, R80, 0x1, ~R11, P0 ;  /* 0x0000000150077824 */ /* 0x000fe200000e0e0b */
[CC--:B------:R-:W-:Y:S01]  /*12f90*/  IADD3 R36, P1, R46.reuse, R25.reuse, RZ ;  /* 0x000000192e247210 */ /* 0x0c0fe20007f3e0ff */
[----:B------:R-:W-:Y:S01]  /*12fa0*/  IMAD.X R11, R33, 0x1, ~R54, P3 ;  /* 0x00000001210b7824 */ /* 0x000fe200018e0e36 */
[----:B------:R-:W-:Y:S01]  /*12fb0*/  IADD3 R49, P0, R46, -R25, RZ ;  /* 0x800000192e317210 */ /* 0x000fe20007f1e0ff */
[----:B------:R-:W-:Y:S01]  /*12fc0*/  IMAD.X R50, R23, 0x1, R108, P4 ;  /* 0x0000000117327824 */ /* 0x000fe200020e066c */
[----:B------:R-:W-:Y:S01]  /*12fd0*/  IADD3 R45, P3, R20, R17, RZ ;  /* 0x00000011142d7210 */ /* 0x000fe20007f7e0ff */
[----:B------:R-:W-:Y:S01]  /*12fe0*/  IMAD.X R65, R33, 0x1, R54, P2 ;  /* 0x0000000121417824 */ /* 0x000fe200010e0636 */
[----:B------:R-:W-:Y:S01]  /*12ff0*/  IADD3 R39, P4, R86, R15, RZ ;  /* 0x0000000f56277210 */ /* 0x000fe20007f9e0ff */
[----:B------:R-:W-:Y:S01]  /*13000*/  IMAD.X R23, R23, 0x1, ~R108, P5 ;  /* 0x0000000117177824 */ /* 0x000fe200028e0e6c */
[----:B------:R-:W-:Y:S01]  /*13010*/  IADD3 R17, P2, R20, -R17, RZ ;  /* 0x8000001114117210 */ /* 0x000fe20007f5e0ff */
[--C-:B------:R-:W-:Y:S01]  /*13020*/  IMAD.X R47, R48, 0x1, R103.reuse, P1 ;  /* 0x00000001302f7824 */ /* 0x100fe200008e0667 */
[----:B------:R-:W-:Y:S01]  /*13030*/  IADD3 R15, P5, R86, -R15, RZ ;  /* 0x8000000f560f7210 */ /* 0x000fe20007fbe0ff */
[----:B------:R-:W-:Y:S01]  /*13040*/  IMAD.X R48, R48, 0x1, ~R103, P0 ;  /* 0x0000000130307824 */ /* 0x000fe200000e0e67 */
[CC--:B------:R-:W-:Y:S01]  /*13050*/  IADD3 R33, P0, R29.reuse, R68.reuse, RZ ;  /* 0x000000441d217210 */ /* 0x0c0fe20007f1e0ff */
[----:B------:R-:W-:Y:S01]  /*13060*/  IMAD.X R20, R28, 0x1, R31, P4 ;  /* 0x000000011c147824 */ /* 0x000fe200020e061f */
[----:B------:R-:W-:Y:S01]  /*13070*/  IADD3 R68, P1, R29, -R68, RZ ;  /* 0x800000441d447210 */ /* 0x000fe20007f3e0ff */
[C-C-:B------:R-:W-:Y:S01]  /*13080*/  IMAD.X R16, R37.reuse, 0x1, R26.reuse, P3 ;  /* 0x0000000125107824 */ /* 0x140fe200018e061a */
[----:B------:R-:W-:Y:S01]  /*13090*/  SHF.L.U64.HI R41, R30, 0x1c, R65 ;  /* 0x0000001c1e297819 */ /* 0x000fe20000010241 */
[----:B------:R-:W-:Y:S01]  /*130a0*/  IMAD.X R46, R37, 0x1, ~R26, P2 ;  /* 0x00000001252e7824 */ /* 0x000fe200010e0e1a */
[CC--:B------:R-:W-:Y:S01]  /*130b0*/  IADD3 R26, P4, R5.reuse, R6.reuse, RZ ;  /* 0x00000006051a7210 */ /* 0x0c0fe20007f9e0ff */
[----:B------:R-:W-:Y:S01]  /*130c0*/  IMAD.X R28, R28, 0x1, ~R31, P5 ;  /* 0x000000011c1c7824 */ /* 0x000fe200028e0e1f */
[----:B------:R-:W-:Y:S01]  /*130d0*/  IADD3 R66, P5, R5, -R6, RZ ;  /* 0x8000000605427210 */ /* 0x000fe20007fbe0ff */
[C-C-:B------:R-:W-:Y:S01]  /*130e0*/  IMAD.X R62, R40.reuse, 0x1, R69.reuse, P0 ;  /* 0x00000001283e7824 */ /* 0x140fe200000e0645 */
[----:B------:R-:W-:Y:S01]  /*130f0*/  SHF.R.U64 R5, R9, 0x4, R12 ;  /* 0x0000000409057819 */ /* 0x000fe2000000120c */
[----:B------:R-:W-:Y:S01]  /*13100*/  IMAD.X R69, R40, 0x1, ~R69, P1 ;  /* 0x0000000128457824 */ /* 0x000fe200008e0e45 */
[----:B------:R-:W-:Y:S01]  /*13110*/  IADD3 R37, P3, R59, R4, RZ ;  /* 0x000000043b257210 */ /* 0x000fe20007f7e0ff */
[C-C-:B------:R-:W-:Y:S01]  /*13120*/  IMAD.X R9, R7.reuse, 0x1, R56.reuse, P4 ;  /* 0x0000000107097824 */ /* 0x140fe200020e0638 */
[----:B------:R-:W-:Y:S01]  /*13130*/  LEA R5, P0, R30, R5, 0x1c ;  /* 0x000000051e057211 */ /* 0x000fe2000780e0ff */
[----:B------:R-:W-:Y:S01]  /*13140*/  IMAD.X R7, R7, 0x1, ~R56, P5 ;  /* 0x0000000107077824 */ /* 0x000fe200028e0e38 */
[----:B------:R-:W-:Y:S01]  /*13150*/  LEA R29, P4, R53, R18, 0x1c ;  /* 0x00000012351d7211 */ /* 0x000fe2000788e0ff */
[----:B------:R-:W-:Y:S01]  /*13160*/  IMAD.X R61, R81, 0x1, R24, P3 ;  /* 0x00000001513d7824 */ /* 0x000fe200018e0618 */
[----:B------:R-:W-:-:S02]  /*13170*/  LEA.HI.X R41, P1, R12, R41, RZ, 0x1c, P0 ;  /* 0x000000290c297211 */ /* 0x000fc4000003e4ff */
[----:B------:R-:W-:Y:S02]  /*13180*/  SHF.L.U64.HI R30, R53, 0x1c, R50 ;  /* 0x0000001c351e7819 */ /* 0x000fe40000010232 */
[----:B------:R-:W-:Y:S02]  /*13190*/  SHF.R.U64 R6, R44, 0x4, R27 ;  /* 0x000000042c067819 */ /* 0x000fe4000000121b */
[----:B------:R-:W-:Y:S02]  /*131a0*/  IADD3 R59, P2, R59, -R4, RZ ;  /* 0x800000043b3b7210 */ /* 0x000fe40007f5e0ff */
[----:B------:R-:W-:Y:S02]  /*131b0*/  LEA.HI.X R44, P1, R65, RZ, RZ, 0x1c, P1 ;  /* 0x000000ff412c7211 */ /* 0x000fe4000083e4ff */
[C---:B------:R-:W-:Y:S01]  /*131c0*/  LEA R25, P5, R36.reuse, R21, 0x1c ;  /* 0x0000001524197211 */ /* 0x040fe200078ae0ff */
[----:B------:R-:W-:Y:S01]  /*131d0*/  IMAD.X R24, R81, 0x1, ~R24, P2 ;  /* 0x0000000151187824 */ /* 0x000fe200010e0e18 */
[----:B------:R-:W-:-:S02]  /*131e0*/  SHF.L.U64.HI R31, R36, 0x1c, R47 ;  /* 0x0000001c241f7819 */ /* 0x000fc4000001022f */
[----:B------:R-:W-:Y:S01]  /*131f0*/  LEA.HI.X R30, P4, R19, R30, RZ, 0x1c, P4 ;  /* 0x0000001e131e7211 */ /* 0x000fe2000209e4ff */
[----:B------:R-:W-:Y:S01]  /*13200*/  IMAD.X R19, RZ, RZ, RZ, P1 ;  /* 0x000000ffff137224 */ /* 0x000fe200008e06ff */
[----:B------:R-:W-:Y:S02]  /*13210*/  LEA.HI.X R31, P5, R34, R31, RZ, 0x1c, P5 ;  /* 0x0000001f221f7211 */ /* 0x000fe400028be4ff */
[----:B------:R-:W-:Y:S02]  /*13220*/  IADD3 R34, P1, RZ, -R44, RZ ;  /* 0x8000002cff227210 */ /* 0x000fe40007f3e0ff */
[----:B------:R-:W-:Y:S02]  /*13230*/  LEA R36, P2, R33, R13, 0x1c ;  /* 0x0000000d21247211 */ /* 0x000fe4000784e0ff */
[----:B------:R-:W-:Y:S01]  /*13240*/  SHF.R.U64 R4, R38, 0x4, R63 ;  /* 0x0000000426047819 */ /* 0x000fe2000000123f */
[----:B------:R-:W-:Y:S01]  /*13250*/  IMAD.X R44, R44, 0x1, ~R19, P1 ;  /* 0x000000012c2c7824 */ /* 0x000fe200008e0e13 */
[----:B------:R-:W-:-:S02]  /*13260*/  LEA R6, P3, R39, R6, 0x1c ;  /* 0x0000000627067211 */ /* 0x000fc4000786e0ff */
[----:B------:R-:W-:Y:S02]  /*13270*/  SHF.L.U64.HI R12, R39, 0x1c, R20 ;  /* 0x0000001c270c7819 */ /* 0x000fe40000010214 */
[----:B------:R-:W-:Y:S02]  /*13280*/  SHF.L.U64.HI R13, R33, 0x1c, R62 ;  /* 0x0000001c210d7819 */ /* 0x000fe4000001023e */
[----:B------:R-:W-:Y:S02]  /*13290*/  LEA.HI.X R18, P4, R50, RZ, RZ, 0x1c, P4 ;  /* 0x000000ff32127211 */ /* 0x000fe4000209e4ff */
[----:B------:R-:W-:Y:S02]  /*132a0*/  LEA.HI.X R50, P5, R47, RZ, RZ, 0x1c, P5 ;  /* 0x000000ff2f327211 */ /* 0x000fe400028be4ff */
[C---:B------:R-:W-:Y:S02]  /*132b0*/  LEA R4, P0, R45.reuse, R4, 0x1c ;  /* 0x000000042d047211 */ /* 0x040fe4000780e0ff */
[----:B------:R-:W-:Y:S01]  /*132c0*/  SHF.L.U64.HI R40, R45, 0x1c, R16 ;  /* 0x0000001c2d287819 */ /* 0x000fe20000010210 */
[----:B------:R-:W-:Y:S01]  /*132d0*/  IMAD.X R19, RZ, RZ, RZ, P5 ;  /* 0x000000ffff137224 */ /* 0x000fe200028e06ff */
[----:B------:R-:W-:-:S02]  /*132e0*/  LEA.HI.X R39, P3, R27, R12, RZ, 0x1c, P3 ;  /* 0x0000000c1b277211 */ /* 0x000fc4000187e4ff */
[----:B------:R-:W-:Y:S01]  /*132f0*/  LEA.HI.X R38, P2, R98, R13, RZ, 0x1c, P2 ;  /* 0x0000000d62267211 */ /* 0x000fe2000105e4ff */
[----:B------:R-:W-:Y:S01]  /*13300*/  IMAD.X R13, RZ, RZ, RZ, P4 ;  /* 0x000000ffff0d7224 */ /* 0x000fe200020e06ff */
[C---:B------:R-:W-:Y:S02]  /*13310*/  LEA R33, P1, R37.reuse, R22, 0x1c ;  /* 0x0000001625217211 */ /* 0x040fe4000782e0ff */
[----:B------:R-:W-:Y:S02]  /*13320*/  SHF.L.U64.HI R12, R37, 0x1c, R61 ;  /* 0x0000001c250c7819 */ /* 0x000fe4000001023d */
[----:B------:R-:W-:Y:S02]  /*13330*/  IADD3 R56, P4, RZ, -R18, RZ ;  /* 0x80000012ff387210 */ /* 0x000fe40007f9e0ff */
[----:B------:R-:W-:Y:S02]  /*13340*/  LEA.HI.X R40, P0, R63, R40, RZ, 0x1c, P0 ;  /* 0x000000283f287211 */ /* 0x000fe4000001e4ff */
[----:B------:R-:W-:-:S02]  /*13350*/  IADD3 R54, P5, RZ, -R50, RZ ;  /* 0x80000032ff367210 */ /* 0x000fc40007fbe0ff */
[----:B------:R-:W-:Y:S02]  /*13360*/  LEA.HI.X R37, P1, R55, R12, RZ, 0x1c, P1 ;  /* 0x0000000c37257211 */ /* 0x000fe4000083e4ff */
[----:B------:R-:W-:Y:S01]  /*13370*/  SHF.R.U64 R12, R35, 0x4, R64 ;  /* 0x00000004230c7819 */ /* 0x000fe20000001240 */
[----:B------:R-:W-:Y:S01]  /*13380*/  IMAD.X R35, R18, 0x1, ~R13, P4 ;  /* 0x0000000112237824 */ /* 0x000fe200020e0e0d */
[----:B------:R-:W-:Y:S01]  /*13390*/  LEA.HI.X R16, P4, R16, RZ, RZ, 0x1c, P0 ;  /* 0x000000ff10107211 */ /* 0x000fe2000009e4ff */
[----:B------:R-:W-:Y:S01]  /*133a0*/  IMAD.X R50, R50, 0x1, ~R19, P5 ;  /* 0x0000000132327824 */ /* 0x000fe200028e0e13 */
[----:B------:R-:W-:Y:S02]  /*133b0*/  SHF.R.U64 R13, R32, 0x4, R99 ;  /* 0x00000004200d7819 */ /* 0x000fe40000001263 */
[C---:B------:R-:W-:Y:S01]  /*133c0*/  LEA R32, P5, R26.reuse, R12, 0x1c ;  /* 0x0000000c1a207211 */ /* 0x040fe200078ae0ff */
[----:B------:R-:W-:Y:S01]  /*133d0*/  IMAD.X R45, RZ, RZ, RZ, P4 ;  /* 0x000000ffff2d7224 */ /* 0x000fe200020e06ff */
[----:B------:R-:W-:-:S02]  /*133e0*/  SHF.L.U64.HI R19, R26, 0x1c, R9 ;  /* 0x0000001c1a137819 */ /* 0x000fc40000010209 */
[----:B------:R-:W-:Y:S02]  /*133f0*/  LEA.HI.X R60, P3, R20, RZ, RZ, 0x1c, P3 ;  /* 0x000000ff143c7211 */ /* 0x000fe4000187e4ff */
[C---:B------:R-:W-:Y:S02]  /*13400*/  LEA R26, P6, R14.reuse, R13, 0x1c ;  /* 0x0000000d0e1a7211 */ /* 0x040fe400078ce0ff */
[----:B------:R-:W-:Y:S02]  /*13410*/  SHF.L.U64.HI R12, R14, 0x1c, R11 ;  /* 0x0000001c0e0c7819 */ /* 0x000fe4000001020b */
[----:B------:R-:W-:Y:S01]  /*13420*/  LEA.HI.X R14, P0, R64, R19, RZ, 0x1c, P5 ;  /* 0x00000013400e7211 */ /* 0x000fe2000281e4ff */
[----:B------:R-:W-:Y:S01]  /*13430*/  IMAD.X R19, RZ, RZ, RZ, P3 ;  /* 0x000000ffff137224 */ /* 0x000fe200018e06ff */
[----:B------:R-:W-:Y:S02]  /*13440*/  IADD3 R53, P4, RZ, -R16, RZ ;  /* 0x80000010ff357210 */ /* 0x000fe40007f9e0ff */
[----:B------:R-:W-:-:S02]  /*13450*/  IADD3 R47, P3, RZ, -R60, RZ ;  /* 0x8000003cff2f7210 */ /* 0x000fc40007f7e0ff */
[----:B------:R-:W-:Y:S01]  /*13460*/  SHF.R.U64 R13, R96, 0x4, R51 ;  /* 0x00000004600d7819 */ /* 0x000fe20000001233 */
[----:B------:R-:W-:Y:S01]  /*13470*/  IMAD.X R45, R16, 0x1, ~R45, P4 ;  /* 0x00000001102d7824 */ /* 0x000fe200020e0e2d */
[----:B------:R-:W-:Y:S01]  /*13480*/  SHF.R.U64 R22, R90, 0x4, R43 ;  /* 0x000000045a167819 */ /* 0x000fe2000000122b */
[----:B------:R-:W-:Y:S01]  /*13490*/  IMAD.X R60, R60, 0x1, ~R19, P3 ;  /* 0x000000013c3c7824 */ /* 0x000fe200018e0e13 */
[C---:B------:R-:W-:Y:S02]  /*134a0*/  LEA R16, P4, R10.reuse, R13, 0x1c ;  /* 0x0000000d0a107211 */ /* 0x040fe4000788e0ff */
[----:B------:R-:W-:Y:S02]  /*134b0*/  SHF.L.U64.HI R18, R10, 0x1c, R23 ;  /* 0x0000001c0a127819 */ /* 0x000fe40000010217 */
[C---:B------:R-:W-:Y:S02]  /*134c0*/  LEA R22, P5, R49.reuse, R22, 0x1c ;  /* 0x0000001631167211 */ /* 0x040fe400078ae0ff */
[----:B------:R-:W-:-:S02]  /*134d0*/  SHF.L.U64.HI R10, R49, 0x1c, R48 ;  /* 0x0000001c310a7819 */ /* 0x000fc40000010230 */
[----:B------:R-:W-:Y:S02]  /*134e0*/  LEA.HI.X R49, P3, R62, RZ, RZ, 0x1c, P2 ;  /* 0x000000ff3e317211 */ /* 0x000fe4000107e4ff */
[----:B------:R-:W-:Y:S02]  /*134f0*/  LEA.HI.X R61, P1, R61, RZ, RZ, 0x1c, P1 ;  /* 0x000000ff3d3d7211 */ /* 0x000fe4000083e4ff */
[----:B------:R-:W-:Y:S01]  /*13500*/  LEA.HI.X R20, P6, R99, R12, RZ, 0x1c, P6 ;  /* 0x0000000c63147211 */ /* 0x000fe200030de4ff */
[----:B------:R-:W-:Y:S01]  /*13510*/  IMAD.X R12, RZ, RZ, RZ, P3 ;  /* 0x000000ffff0c7224 */ /* 0x000fe200018e06ff */
[----:B------:R-:W-:Y:S01]  /*13520*/  LEA.HI.X R18, P4, R51, R18, RZ, 0x1c, P4 ;  /* 0x0000001233127211 */ /* 0x000fe2000209e4ff */
[----:B------:R-:W-:Y:S01]  /*13530*/  IMAD.X R62, RZ, RZ, RZ, P1 ;  /* 0x000000ffff3e7224 */ /* 0x000fe200008e06ff */
[----:B------:R-:W-:Y:S02]  /*13540*/  IADD3 R51, P3, RZ, -R49, RZ ;  /* 0x80000031ff337210 */ /* 0x000fe40007f7e0ff */
[----:B------:R-:W-:-:S02]  /*13550*/  IADD3 R64, P1, RZ, -R61, RZ ;  /* 0x8000003dff407210 */ /* 0x000fc40007f3e0ff */
[----:B------:R-:W-:Y:S01]  /*13560*/  LEA.HI.X R21, P2, R43, R10, RZ, 0x1c, P5 ;  /* 0x0000000a2b157211 */ /* 0x000fe2000285e4ff */
[----:B------:R-:W-:Y:S01]  /*13570*/  IMAD.X R49, R49, 0x1, ~R12, P3 ;  /* 0x0000000131317824 */ /* 0x000fe200018e0e0c */
[----:B------:R-:W-:Y:S01]  /*13580*/  SHF.R.U64 R10, R91, 0x4, R52 ;  /* 0x000000045b0a7819 */ /* 0x000fe20000001234 */
[----:B------:R-:W-:Y:S01]  /*13590*/  IMAD.X R62, R61, 0x1, ~R62, P1 ;  /* 0x000000013d3e7824 */ /* 0x000fe200008e0e3e */
[----:B------:R-:W-:Y:S02]  /*135a0*/  SHF.R.U64 R12, R42, 0x4, R97 ;  /* 0x000000042a0c7819 */ /* 0x000fe40000001261 */
[C---:B------:R-:W-:Y:S02]  /*135b0*/  LEA R19, P1, R17.reuse, R10, 0x1c ;  /* 0x0000000a11137211 */ /* 0x040fe4000782e0ff */
[----:B------:R-:W-:Y:S02]  /*135c0*/  SHF.L.U64.HI R17, R17, 0x1c, R46 ;  /* 0x0000001c11117819 */ /* 0x000fe4000001022e */
[----:B------:R-:W-:-:S02]  /*135d0*/  LEA R12, P3, R15, R12, 0x1c ;  /* 0x0000000c0f0c7211 */ /* 0x000fc4000786e0ff */
[----:B------:R-:W-:Y:S02]  /*135e0*/  SHF.L.U64.HI R10, R15, 0x1c, R28 ;  /* 0x0000001c0f0a7819 */ /* 0x000fe4000001021c */
[----:B------:R-:W-:Y:S02]  /*135f0*/  LEA.HI.X R9, P5, R9, RZ, RZ, 0x1c, P0 ;  /* 0x000000ff09097211 */ /* 0x000fe400000be4ff */
[----:B------:R-:W-:Y:S02]  /*13600*/  SHF.R.U64 R15, R94, 0x4, R57 ;  /* 0x000000045e0f7819 */ /* 0x000fe40000001239 */
[----:B------:R-:W-:Y:S01]  /*13610*/  LEA.HI.X R17, P1, R52, R17, RZ, 0x1c, P1 ;  /* 0x0000001134117211 */ /* 0x000fe2000083e4ff */
[----:B------:R-:W-:Y:S01]  /*13620*/  IMAD.X R52, RZ, RZ, RZ, P5 ;  /* 0x000000ffff347224 */ /* 0x000fe200028e06ff */
[----:B------:R-:W-:Y:S02]  /*13630*/  LEA.HI.X R13, P0, R97, R10, RZ, 0x1c, P3 ;  /* 0x0000000a610d7211 */ /* 0x000fe4000181e4ff */
[----:B------:R-:W-:-:S02]  /*13640*/  LEA R10, P3, R68, R15, 0x1c ;  /* 0x0000000f440a7211 */ /* 0x000fc4000786e0ff */
[----:B------:R-:W-:Y:S02]  /*13650*/  SHF.L.U64.HI R68, R68, 0x1c, R69 ;  /* 0x0000001c44447819 */ /* 0x000fe40000010245 */
[----:B------:R-:W-:Y:S02]  /*13660*/  IADD3 R61, P5, RZ, -R9, RZ ;  /* 0x80000009ff3d7210 */ /* 0x000fe40007fbe0ff */
[----:B------:R-:W-:Y:S02]  /*13670*/  SHF.R.U64 R42, R93, 0x4, R100 ;  /* 0x000000045d2a7819 */ /* 0x000fe40000001264 */
[----:B------:R-:W-:Y:S02]  /*13680*/  LEA.HI.X R65, P6, R11, RZ, RZ, 0x1c, P6 ;  /* 0x000000ff0b417211 */ /* 0x000fe400030de4ff */
[----:B------:R-:W-:Y:S01]  /*13690*/  LEA.HI.X R15, P3, R57, R68, RZ, 0x1c, P3 ;  /* 0x00000044390f7211 */ /* 0x000fe2000187e4ff */
[----:B------:R-:W-:Y:S01]  /*136a0*/  IMAD.X R57, R9, 0x1, ~R52, P5 ;  /* 0x0000000109397824 */ /* 0x000fe200028e0e34 */
[----:B------:R-:W-:Y:S01]  /*136b0*/  LEA R9, P5, R59, R42, 0x1c ;  /* 0x0000002a3b097211 */ /* 0x000fe200078ae0ff */
[----:B------:R-:W-:Y:S01]  /*136c0*/  IMAD.X R42, RZ, RZ, RZ, P6 ;  /* 0x000000ffff2a7224 */ /* 0x000fe200030e06ff */
[----:B------:R-:W-:-:S02]  /*136d0*/  IADD3 R63, P6, RZ, -R65, RZ ;  /* 0x80000041ff3f7210 */ /* 0x000fc40007fde0ff */
[----:B------:R-:W-:Y:S02]  /*136e0*/  SHF.R.U64 R27, R58, 0x4, R95 ;  /* 0x000000043a1b7819 */ /* 0x000fe4000000125f */
[----:B------:R-:W-:Y:S01]  /*136f0*/  LEA.HI.X R67, P4, R23, RZ, RZ, 0x1c, P4 ;  /* 0x000000ff17437211 */ /* 0x000fe2000209e4ff */
[----:B------:R-:W-:Y:S01]  /*13700*/  IMAD.X R65, R65, 0x1, ~R42, P6 ;  /* 0x0000000141417824 */ /* 0x000fe200030e0e2a */
[----:B------:R-:W-:Y:S02]  /*13710*/  LEA R23, P6, R66, R27, 0x1c ;  /* 0x0000001b42177211 */ /* 0x000fe400078ce0ff */
[----:B------:R-:W-:Y:S01]  /*13720*/  LEA.HI.X R58, P1, R46, RZ, RZ, 0x1c, P1 ;  /* 0x000000ff2e3a7211 */ /* 0x000fe2000083e4ff */
[----:B------:R-:W-:Y:S01]  /*13730*/  IMAD.X R42, RZ, RZ, RZ, P4 ;  /* 0x000000ffff2a7224 */ /* 0x000fe200020e06ff */
[----:B------:R-:W-:Y:S02]  /*13740*/  SHF.L.U64.HI R66, R66, 0x1c, R7 ;  /* 0x0000001c42427819 */ /* 0x000fe40000010207 */
[----:B------:R-:W-:Y:S01]  /*13750*/  LEA.HI.X R48, P2, R48, RZ, RZ, 0x1c, P2 ;  /* 0x000000ff30307211 */ /* 0x000fe2000105e4ff */
[----:B------:R-:W-:Y:S01]  /*13760*/  IMAD.X R43, RZ, RZ, RZ, P1 ;  /* 0x000000ffff2b7224 */ /* 0x000fe200008e06ff */
[----:B------:R-:W-:-:S02]  /*13770*/  LEA.HI.X R28, P0, R28, RZ, RZ, 0x1c, P0 ;  /* 0x000000ff1c1c7211 */ /* 0x000fc4000001e4ff */
[----:B------:R-:W-:Y:S01]  /*13780*/  LEA.HI.X R27, P6, R95, R66, RZ, 0x1c, P6 ;  /* 0x000000425f1b7211 */ /* 0x000fe200030de4ff */
[----:B------:R-:W-:Y:S01]  /*13790*/  IMAD.X R55, RZ, RZ, RZ, P2 ;  /* 0x000000ffff377224 */ /* 0x000fe200010e06ff */
[----:B------:R-:W-:Y:S02]  /*137a0*/  IADD3 R66, P1, RZ, -R58, RZ ;  /* 0x8000003aff427210 */ /* 0x000fe40007f3e0ff */
[----:B------:R-:W-:Y:S01]  /*137b0*/  LEA.HI.X R46, P3, R69, RZ, RZ, 0x1c, P3 ;  /* 0x000000ff452e7211 */ /* 0x000fe2000187e4ff */
[----:B------:R-:W-:Y:S01]  /*137c0*/  IMAD.X R69, RZ, RZ, RZ, P0 ;  /* 0x000000ffff457224 */ /* 0x000fe200000e06ff */
[----:B------:R-:W-:Y:S01]  /*137d0*/  SHF.L.U64.HI R11, R59, 0x1c, R24 ;  /* 0x0000001c3b0b7819 */ /* 0x000fe20000010218 */
[----:B------:R-:W-:Y:S01]  /*137e0*/  IMAD.X R58, R58, 0x1, ~R43, P1 ;  /* 0x000000013a3a7824 */ /* 0x000fe200008e0e2b */
[----:B------:R-:W-:Y:S01]  /*137f0*/  IADD3 R73, P2, RZ, -R48, RZ ;  /* 0x80000030ff497210 */ /* 0x000fe20007f5e0ff */
[----:B------:R-:W-:Y:S01]  /*13800*/  IMAD.X R43, RZ, RZ, RZ, P3 ;  /* 0x000000ffff2b7224 */ /* 0x000fe200018e06ff */
[----:B------:R-:W-:-:S02]  /*13810*/  IADD3 RZ, P0, R34, R5, RZ ;  /* 0x0000000522ff7210 */ /* 0x000fc40007f1e0ff */
[----:B------:R-:W-:Y:S01]  /*13820*/  IADD3 R71, P4, RZ, -R67, RZ ;  /* 0x80000043ff477210 */ /* 0x000fe20007f9e0ff */
[----:B------:R-:W-:Y:S01]  /*13830*/  IMAD.X R68, R48, 0x1, ~R55, P2 ;  /* 0x0000000130447824 */ /* 0x000fe200010e0e37 */
[----:B------:R-:W-:Y:S02]  /*13840*/  IADD3 R59, P1, RZ, -R28, RZ ;  /* 0x8000001cff3b7210 */ /* 0x000fe40007f3e0ff */
[----:B------:R-:W-:Y:S01]  /*13850*/  LEA.HI.X R11, P5, R100, R11, RZ, 0x1c, P5 ;  /* 0x0000000b640b7211 */ /* 0x000fe200028be4ff */
[----:B------:R-:W-:Y:S01]  /*13860*/  IMAD.X R67, R67, 0x1, ~R42, P4 ;  /* 0x0000000143437824 */ /* 0x000fe200020e0e2a */
[----:B------:R-:W-:Y:S01]  /*13870*/  IADD3.X RZ, P0, R44, R41, RZ, P0, !PT ;  /* 0x000000292cff7210 */ /* 0x000fe2000071e4ff */
[----:B------:R-:W-:Y:S01]  /*13880*/  IMAD.X R52, R28, 0x1, ~R69, P1 ;  /* 0x000000011c347824 */ /* 0x000fe200008e0e45 */
[----:B------:R-:W-:Y:S02]  /*13890*/  IADD3 R55, P2, RZ, -R46, RZ ;  /* 0x8000002eff377210 */ /* 0x000fe40007f5e0ff */
[----:B------:R-:W-:Y:S01]  /*138a0*/  LEA.HI.X R42, P5, R24, RZ, RZ, 0x1c, P5 ;  /* 0x000000ff182a7211 */ /* 0x000fe200028be4ff */
[----:B------:R-:W-:Y:S01]  /*138b0*/  IMAD.X R69, RZ, RZ, RZ, P0 ;  /* 0x000000ffff457224 */ /* 0x000fe200000e06ff */
[----:B------:R-:W-:Y:S01]  /*138c0*/  LEA.HI.X R7, P6, R7, RZ, RZ, 0x1c, P6 ;  /* 0x000000ff07077211 */ /* 0x000fe200030de4ff */
[----:B------:R-:W-:Y:S01]  /*138d0*/  IMAD.X R46, R46, 0x1, ~R43, P2 ;  /* 0x000000012e2e7824 */ /* 0x000fe200010e0e2b */
[----:B------:R-:W-:Y:S01]  /*138e0*/  IADD3 RZ, P1, R56, R29, RZ ;  /* 0x0000001d38ff7210 */ /* 0x000fe20007f3e0ff */
[----:B------:R-:W-:Y:S01]  /*138f0*/  IMAD.X R43, RZ, RZ, RZ, P5 ;  /* 0x000000ffff2b7224 */ /* 0x000fe200028e06ff */
[----:B------:R-:W-:Y:S01]  /*13900*/  IADD3 R48, P0, RZ, -R42, RZ ;  /* 0x8000002aff307210 */ /* 0x000fe20007f1e0ff */
[----:B------:R-:W-:Y:S01]  /*13910*/  IMAD.X R28, RZ, RZ, RZ, P6 ;  /* 0x000000ffff1c7224 */ /* 0x000fe200030e06ff */
[----:B------:R-:W-:Y:S01]  /*13920*/  IADD3 R24, P2, RZ, -R7, RZ ;  /* 0x80000007ff187210 */ /* 0x000fe20007f5e0ff */
[----:B------:R-:W-:Y:S01]  /*13930*/  IMAD.MOV R69, RZ, RZ, -R69 ;  /* 0x000000ffff457224 */ /* 0x000fe200078e0a45 */
[----:B------:R-:W-:Y:S01]  /*13940*/  IADD3.X RZ, P1, R35, R30, RZ, P1, !PT ;  /* 0x0000001e23ff7210 */ /* 0x000fe20000f3e4ff */
[----:B------:R-:W-:Y:S01]  /*13950*/  IMAD.X R42, R42, 0x1, ~R43, P0 ;  /* 0x000000012a2a7824 */ /* 0x000fe200000e0e2b */
[----:B------:R-:W-:Y:S01]  /*13960*/  IADD3 RZ, P3, R54, R25, RZ ;  /* 0x0000001936ff7210 */ /* 0x000fe20007f7e0ff */
[----:B------:R-:W-:Y:S01]  /*13970*/  IMAD.X R28, R7, 0x1, ~R28, P2 ;  /* 0x00000001071c7824 */ /* 0x000fe200010e0e1c */
[----:B------:R-:W-:Y:S01]  /*13980*/  IADD3 R43, P6, P2, R69, R34, R5 ;  /* 0x00000022452b7210 */ /* 0x000fe20007ade005 */
[----:B------:R-:W-:Y:S01]  /*13990*/  IMAD.X R5, RZ, RZ, RZ, P1 ;  /* 0x000000ffff057224 */ /* 0x000fe200008e06ff */
[----:B------:R-:W-:-:S02]  /*139a0*/  IADD3 RZ, P4, R53, R4, RZ ;  /* 0x0000000435ff7210 */ /* 0x000fc40007f9e0ff */
[----:B------:R-:W-:Y:S01]  /*139b0*/  IADD3 RZ, P0, R47, R6, RZ ;  /* 0x000000062fff7210 */ /* 0x000fe20007f1e0ff */
[----:B------:R-:W-:Y:S01]  /*139c0*/  IMAD.MOV R7, RZ, RZ, -R5 ;  /* 0x000000ffff077224 */ /* 0x000fe200078e0a05 */
[----:B------:R-:W-:Y:S02]  /*139d0*/  IADD3.X RZ, P3, R50, R31, RZ, P3, !PT ;  /* 0x0000001f32ff7210 */ /* 0x000fe40001f7e4ff */
[----:B------:R-:W-:Y:S02]  /*139e0*/  IADD3.X RZ, P4, R45, R40, RZ, P4, !PT ;  /* 0x000000282dff7210 */ /* 0x000fe4000279e4ff */
[----:B------:R-:W-:Y:S01]  /*139f0*/  IADD3.X RZ, P0, R60, R39, RZ, P0, !PT ;  /* 0x000000273cff7210 */ /* 0x000fe2000071e4ff */
[----:B------:R-:W-:Y:S01]  /*13a00*/  IMAD.X R5, RZ, RZ, RZ, P3 ;  /* 0x000000ffff057224 */ /* 0x000fe200018e06ff */
[----:B------:R-:W-:Y:S01]  /*13a10*/  IADD3 RZ, P1, R51, R36, RZ ;  /* 0x0000002433ff7210 */ /* 0x000fe20007f3e0ff */
[----:B------:R-:W-:Y:S01]  /*13a20*/  IMAD.X R34, RZ, RZ, RZ, P4 ;  /* 0x000000ffff227224 */ /* 0x000fe200020e06ff */
[----:B------:R-:W-:Y:S01]  /*13a30*/  IADD3 R29, P3, P4, R7, R56, R29 ;  /* 0x00000038071d7210 */ /* 0x000fe20007c7e01d */
[----:B------:R-:W-:Y:S01]  /*13a40*/  IMAD.X R7, RZ, RZ, RZ, P0 ;  /* 0x000000ffff077224 */ /* 0x000fe200000e06ff */
[----:B------:R-:W-:Y:S01]  /*13a50*/  IADD3.X RZ, P1, R49, R38, RZ, P1, !PT ;  /* 0x0000002631ff7210 */ /* 0x000fe20000f3e4ff */
[----:B------:R-:W-:Y:S01]  /*13a60*/  IMAD.MOV R56, RZ, RZ, -R5 ;  /* 0x000000ffff387224 */ /* 0x000fe200078e0a05 */
[----:B------:R-:W-:Y:S01]  /*13a70*/  IADD3.X R30, RZ, R35, R30, P3, P4 ;  /* 0x00000023ff1e7210 */ /* 0x000fe20001fe841e */
[----:B------:R-:W-:Y:S01]  /*13a80*/  IMAD.MOV R7, RZ, RZ, -R7 ;  /* 0x000000ffff077224 */ /* 0x000fe200078e0a07 */
[----:B------:R-:W-:Y:S01]  /*13a90*/  IADD3.X R41, RZ, R44, R41, P6, P2 ;  /* 0x0000002cff297210 */ /* 0x000fe200037e4429 */
[----:B------:R-:W-:Y:S01]  /*13aa0*/  IMAD.X R5, RZ, RZ, RZ, P1 ;  /* 0x000000ffff057224 */ /* 0x000fe200008e06ff */
[----:B------:R-:W-:Y:S01]  /*13ab0*/  IADD3 R25, P1, P5, R56, R54, R25 ;  /* 0x0000003638197210 */ /* 0x000fe20007d3e019 */
[----:B------:R-:W-:Y:S01]  /*13ac0*/  IMAD.MOV R34, RZ, RZ, -R34 ;  /* 0x000000ffff227224 */ /* 0x000fe200078e0a22 */
[----:B------:R-:W-:Y:S01]  /*13ad0*/  IADD3 R35, P3, P4, R7, R47, R6 ;  /* 0x0000002f07237210 */ /* 0x000fe20007c7e006 */
[----:B------:R-:W-:Y:S01]  /*13ae0*/  IMAD.MOV R5, RZ, RZ, -R5 ;  /* 0x000000ffff057224 */ /* 0x000fe200078e0a05 */
[----:B------:R-:W-:-:S02]  /*13af0*/  IADD3.X R31, RZ, R50, R31, P1, P5 ;  /* 0x00000032ff1f7210 */ /* 0x000fc40000fea41f */
[----:B------:R-:W-:Y:S02]  /*13b00*/  IADD3 R34, P0, P2, R34, R53, R4 ;  /* 0x0000003522227210 */ /* 0x000fe40007a1e004 */
[----:B------:R-:W-:Y:S02]  /*13b10*/  IADD3 RZ, P5, R64, R33, RZ ;  /* 0x0000002140ff7210 */ /* 0x000fe40007fbe0ff */
[----:B------:R-:W-:Y:S02]  /*13b20*/  IADD3.X R39, RZ, R60, R39, P3, P4 ;  /* 0x0000003cff277210 */ /* 0x000fe40001fe8427 */
[----:B------:R-:W-:Y:S02]  /*13b30*/  IADD3 RZ, P4, R63, R26, RZ ;  /* 0x0000001a3fff7210 */ /* 0x000fe40007f9e0ff */
[----:B------:R-:W-:Y:S02]  /*13b40*/  IADD3 R36, P1, P6, R5, R51, R36 ;  /* 0x0000003305247210 */ /* 0x000fe40007e3e024 */
[----:B------:R-:W-:Y:S01]  /*13b50*/  IADD3.X R40, RZ, R45, R40, P0, P2 ;  /* 0x0000002dff287210 */ /* 0x000fe200007e4428 */
[----:B------:R-:W0:Y:S01]  /*13b60*/  LDC.64 R4, c[0x3][R0] ;  /* 0x00c0000000047b82 */ /* 0x000e220000000a00 */
[----:B------:R-:W-:-:S02]  /*13b70*/  IADD3.X RZ, P2, R62, R37, RZ, P5, !PT ;  /* 0x000000253eff7210 */ /* 0x000fc40002f5e4ff */
[----:B------:R-:W-:Y:S02]  /*13b80*/  IADD3.X RZ, P4, R65, R20, RZ, P4, !PT ;  /* 0x0000001441ff7210 */ /* 0x000fe4000279e4ff */
[----:B------:R-:W-:Y:S01]  /*13b90*/  IADD3 RZ, P3, R61, R32, RZ ;  /* 0x000000203dff7210 */ /* 0x000fe20007f7e0ff */
[----:B------:R-:W-:Y:S01]  /*13ba0*/  IMAD.X R6, RZ, RZ, RZ, P2 ;  /* 0x000000ffff067224 */ /* 0x000fe200010e06ff */
[----:B------:R-:W-:Y:S01]  /*13bb0*/  IADD3 RZ, P0, R71, R16, RZ ;  /* 0x0000001047ff7210 */ /* 0x000fe20007f1e0ff */
[----:B------:R-:W-:Y:S01]  /*13bc0*/  IMAD.X R44, RZ, RZ, RZ, P4 ;  /* 0x000000ffff2c7224 */ /* 0x000fe200020e06ff */
[----:B------:R-:W-:Y:S01]  /*13bd0*/  IADD3.X RZ, P3, R57, R14, RZ, P3, !PT ;  /* 0x0000000e39ff7210 */ /* 0x000fe20001f7e4ff */
[----:B------:R-:W-:Y:S01]  /*13be0*/  IMAD.MOV R7, RZ, RZ, -R6 ;  /* 0x000000ffff077224 */ /* 0x000fe200078e0a06 */
[----:B------:R-:W-:Y:S01]  /*13bf0*/  IADD3.X RZ, P0, R67, R18, RZ, P0, !PT ;  /* 0x0000001243ff7210 */ /* 0x000fe2000071e4ff */
[----:B------:R-:W-:Y:S01]  /*13c00*/  IMAD.MOV R44, RZ, RZ, -R44 ;  /* 0x000000ffff2c7224 */ /* 0x000fe200078e0a2c */
        /* <DEDUP_REMOVED lines=8> */
[----:B------:R-:W-:Y:S01]  /*13c90*/  IADD3 R26, P0, P1, R44, R63, R26 ;  /* 0x0000003f2c1a7210 */ /* 0x000fe2000791e01a */
[----:B------:R-:W-:Y:S01]  /*13ca0*/  IMAD.X R6, RZ, RZ, RZ, P2 ;  /* 0x000000ffff067224 */ /* 0x000fe200010e06ff */
[----:B------:R-:W-:Y:S01]  /*13cb0*/  IADD3 R32, P2, P5, R45, R61, R32 ;  /* 0x0000003d2d207210 */ /* 0x000fe20007d5e020 */
[----:B0-----:R-:W-:Y:S01]  /*13cc0*/  IMAD.WIDE.U32 R44, R5, 0x1, RZ ;  /* 0x00000001052c7825 */ /* 0x001fe200078e00ff */
[----:B------:R-:W-:-:S02]  /*13cd0*/  IADD3.X R20, RZ, R65, R20, P0, P1 ;  /* 0x00000041ff147210 */ /* 0x000fc400007e2414 */
[----:B------:R-:W-:Y:S01]  /*13ce0*/  IADD3 RZ, P0, R66, R19, RZ ;  /* 0x0000001342ff7210 */ /* 0x000fe20007f1e0ff */
[----:B------:R-:W-:Y:S01]  /*13cf0*/  IMAD.MOV R6, RZ, RZ, -R6 ;  /* 0x000000ffff067224 */ /* 0x000fe200078e0a06 */
[----:B------:R-:W-:Y:S01]  /*13d00*/  IADD3.X R37, RZ, R62, R37, P3, P4 ;  /* 0x0000003eff257210 */ /* 0x000fe20001fe8425 */
[----:B------:R-:W-:Y:S01]  /*13d10*/  IMAD.WIDE.U32 R50, R4, 0x1, RZ ;  /* 0x0000000104327825 */ /* 0x000fe200078e00ff */
[----:B------:R-:W-:Y:S02]  /*13d20*/  IADD3 R16, P3, P4, R7, R71, R16 ;  /* 0x0000004707107210 */ /* 0x000fe40007c7e010 */
[----:B------:R-:W-:Y:S02]  /*13d30*/  IADD3.X RZ, P0, R58, R17, RZ, P0, !PT ;  /* 0x000000113aff7210 */ /* 0x000fe4000071e4ff */
[----:B------:R-:W-:Y:S02]  /*13d40*/  IADD3.X R14, RZ, R57, R14, P2, P5 ;  /* 0x00000039ff0e7210 */ /* 0x000fe400017ea40e */
[----:B------:R-:W-:Y:S01]  /*13d50*/  IADD3 R22, P2, P5, R6, R73, R22 ;  /* 0x0000004906167210 */ /* 0x000fe20007d5e016 */
[----:B------:R-:W-:Y:S01]  /*13d60*/  IMAD.X R49, RZ, RZ, RZ, P0 ;  /* 0x000000ffff317224 */ /* 0x000fe200000e06ff */
[----:B------:R-:W-:Y:S01]  /*13d70*/  IADD3.X R18, RZ, R67, R18, P3, P4 ;  /* 0x00000043ff127210 */ /* 0x000fe20001fe8412 */
[----:B------:R-:W0:Y:S01]  /*13d80*/  LDC.64 R6, c[0x3][R0+0x8] ;  /* 0x00c0020000067b82 */ /* 0x000e220000000a00 */
[----:B------:R-:W-:Y:S01]  /*13d90*/  IMAD.WIDE.U32 R44, P3, R4, -0x2, R44 ;  /* 0xfffffffe042c7825 */ /* 0x000fe2000786002c */
[----:B------:R-:W-:-:S02]  /*13da0*/  IADD3 RZ, P1, R55, R10, RZ ;  /* 0x0000000a37ff7210 */ /* 0x000fc40007f3e0ff */
[----:B------:R-:W-:Y:S01]  /*13db0*/  IADD3 RZ, P4, R59, R12, RZ ;  /* 0x0000000c3bff7210 */ /* 0x000fe20007f9e0ff */
[----:B------:R-:W-:Y:S01]  /*13dc0*/  IMAD.MOV R54, RZ, RZ, -R49 ;  /* 0x000000ffff367224 */ /* 0x000fe200078e0a31 */
[----:B------:R-:W-:Y:S02]  /*13dd0*/  IADD3.X RZ, P6, R46, R15, RZ, P1, !PT ;  /* 0x0000000f2eff7210 */ /* 0x000fe40000fde4ff */
[----:B------:R-:W-:Y:S02]  /*13de0*/  IADD3.X RZ, P4, R52, R13, RZ, P4, !PT ;  /* 0x0000000d34ff7210 */ /* 0x000fe4000279e4ff */
[----:B------:R-:W-:Y:S02]  /*13df0*/  IADD3 R47, P0, RZ, R50, RZ ;  /* 0x00000032ff2f7210 */ /* 0x000fe40007f1e0ff */
[----:B------:R-:W-:Y:S01]  /*13e00*/  IADD3 R49, P1, R51, R44, RZ ;  /* 0x0000002c33317210 */ /* 0x000fe20007f3e0ff */
[----:B------:R-:W-:Y:S01]  /*13e10*/  IMAD.X R53, RZ, RZ, RZ, P4 ;  /* 0x000000ffff357224 */ /* 0x000fe200020e06ff */
[----:B------:R-:W-:Y:S01]  /*13e20*/  IADD3.X R21, RZ, R68, R21, P2, P5 ;  /* 0x00000044ff157210 */ /* 0x000fe200017ea415 */
[----:B------:R-:W-:Y:S01]  /*13e30*/  IMAD.X R44, RZ, RZ, RZ, P6 ;  /* 0x000000ffff2c7224 */ /* 0x000fe200030e06ff */
[----:B------:R-:W-:Y:S01]  /*13e40*/  IADD3 R19, P6, P4, R54, R66, R19 ;  /* 0x0000004236137210 */ /* 0x000fe20007cde013 */
[----:B------:R-:W-:Y:S01]  /*13e50*/  IMAD.X R4, R4, 0x1, R49, P0 ;  /* 0x0000000104047824 */ /* 0x000fe200000e0631 */
[----:B------:R-:W-:Y:S01]  /*13e60*/  ISETP.LT.U32.AND P0, PT, R47, R50, PT ;  /* 0x000000322f00720c */ /* 0x000fe20003f01070 */
[----:B------:R-:W-:Y:S01]  /*13e70*/  IMAD.MOV R53, RZ, RZ, -R53 ;  /* 0x000000ffff357224 */ /* 0x000fe200078e0a35 */
[----:B------:R-:W-:Y:S01]  /*13e80*/  IADD3.X R17, RZ, R58, R17, P6, P4 ;  /* 0x0000003aff117210 */ /* 0x000fe200037e8411 */
[----:B------:R-:W-:Y:S01]  /*13e90*/  IMAD.MOV R44, RZ, RZ, -R44 ;  /* 0x000000ffff2c7224 */ /* 0x000fe200078e0a2c */
[----:B------:R-:W-:Y:S01]  /*13ea0*/  ISETP.LT.U32.AND.EX P0, PT, R4, R49, PT, P0 ;  /* 0x000000310400720c */ /* 0x000fe20003f01100 */
[----:B------:R-:W-:Y:S01]  /*13eb0*/  IMAD.X R51, RZ, RZ, RZ, P3 ;  /* 0x000000ffff337224 */ /* 0x000fe200018e06ff */
[----:B------:R-:W-:Y:S01]  /*13ec0*/  IADD3 RZ, P6, R48, R9, RZ ;  /* 0x0000000930ff7210 */ /* 0x000fe20007fde0ff */
[----:B------:R-:W-:Y:S01]  /*13ed0*/  IMAD.MOV.U32 R50, RZ, RZ, R45 ;  /* 0x000000ffff327224 */ /* 0x000fe200078e002d */
[----:B------:R-:W-:-:S02]  /*13ee0*/  IADD3 R12, P2, P5, R53, R59, R12 ;  /* 0x0000003b350c7210 */ /* 0x000fc40007d5e00c */
[----:B------:R-:W-:Y:S02]  /*13ef0*/  SEL R49, RZ, 0x1, !P0 ;  /* 0x00000001ff317807 */ /* 0x000fe40004000000 */
[----:B------:R-:W-:Y:S02]  /*13f00*/  IADD3.X RZ, P0, R42, R11, RZ, P6, !PT ;  /* 0x0000000b2aff7210 */ /* 0x000fe4000371e4ff */
[----:B------:R-:W-:Y:S01]  /*13f10*/  IADD3 R10, P3, P4, R44, R55, R10 ;  /* 0x000000372c0a7210 */ /* 0x000fe20007c7e00a */
[----:B------:R-:W-:Y:S01]  /*13f20*/  IMAD.WIDE.U32.X R44, R5, -0x2, R50, P1 ;  /* 0xfffffffe052c7825 */ /* 0x000fe200008e0432 */
[--C-:B------:R-:W-:Y:S02]  /*13f30*/  IADD3 R49, P1, P6, -R49, R47, -R4.reuse ;  /* 0x0000002f31317210 */ /* 0x100fe40007e3e904 */
[----:B------:R-:W-:Y:S01]  /*13f40*/  IADD3.X R13, RZ, R52, R13, P2, P5 ;  /* 0x00000034ff0d7210 */ /* 0x000fe200017ea40d */
[----:B0-----:R-:W-:Y:S01]  /*13f50*/  IMAD.WIDE.U32 R52, R7, 0x1, RZ ;  /* 0x0000000107347825 */ /* 0x001fe200078e00ff */
[----:B------:R-:W-:-:S02]  /*13f60*/  IADD3.X R57, R8, -0x1, R4, P1, P6 ;  /* 0xffffffff08397810 */ /* 0x000fc40000fec404 */
[----:B------:R-:W-:Y:S01]  /*13f70*/  ISETP.LT.U32.AND P5, PT, R44, R49, PT ;  /* 0x000000312c00720c */ /* 0x000fe20003fa1070 */
[----:B------:R-:W-:Y:S01]  /*13f80*/  IMAD.X R47, RZ, RZ, RZ, P0 ;  /* 0x000000ffff2f7224 */ /* 0x000fe200000e06ff */
[----:B------:R-:W0:Y:S01]  /*13f90*/  LDC.64 R4, c[0x3][R0+0x10] ;  /* 0x00c0040000047b82 */ /* 0x000e220000000a00 */
[C---:B------:R-:W-:Y:S01]  /*13fa0*/  IMAD.WIDE.U32 R50, R6.reuse, 0x1, RZ ;  /* 0x0000000106327825 */ /* 0x040fe200078e00ff */
[----:B------:R-:W-:Y:S02]  /*13fb0*/  ISETP.LT.U32.AND.EX P5, PT, R45, R57, PT, P5 ;  /* 0x000000392d00720c */ /* 0x000fe40003fa1150 */
[----:B------:R-:W-:Y:S01]  /*13fc0*/  IADD3.X R15, RZ, R46, R15, P3, P4 ;  /* 0x0000002eff0f7210 */ /* 0x000fe20001fe840f */
[----:B------:R-:W-:Y:S02]  /*13fd0*/  IMAD.MOV R47, RZ, RZ, -R47 ;  /* 0x000000ffff2f7224 */ /* 0x000fe400078e0a2f */
[----:B------:R-:W-:-:S03]  /*13fe0*/  IMAD.WIDE.U32 R52, P0, R6, -0x2, R52 ;  /* 0xfffffffe06347825 */ /* 0x000fc60007800034 */
[----:B------:R-:W-:Y:S02]  /*13ff0*/  IADD3 R9, P1, P2, R47, R48, R9 ;  /* 0x000000302f097210 */ /* 0x000fe40007a3e009 */
[----:B------:R-:W-:Y:S02]  /*14000*/  SEL R47, RZ, 0x1, !P5 ;  /* 0x00000001ff2f7807 */ /* 0x000fe40006800000 */
[----:B------:R-:W-:Y:S02]  /*14010*/  IADD3 R48, P3, RZ, R50, RZ ;  /* 0x00000032ff307210 */ /* 0x000fe40007f7e0ff */
[----:B------:R-:W-:Y:S02]  /*14020*/  IADD3 R46, P4, R51, R52, RZ ;  /* 0x00000034332e7210 */ /* 0x000fe40007f9e0ff */
[----:B------:R-:W-:Y:S02]  /*14030*/  SEL R51, RZ, 0xffffffff, !P5 ;  /* 0xffffffffff337807 */ /* 0x000fe40006800000 */
[----:B------:R-:W-:Y:S01]  /*14040*/  IADD3 R44, P5, P6, R47, R44, -R49 ;  /* 0x0000002c2f2c7210 */ /* 0x000fe20007ebe831 */
[----:B------:R-:W-:Y:S01]  /*14050*/  IMAD.X R47, RZ, RZ, RZ, P0 ;  /* 0x000000ffff2f7224 */ /* 0x000fe200000e06ff */
[----:B------:R-:W-:Y:S01]  /*14060*/  ISETP.LT.U32.AND P0, PT, R48, R50, PT ;  /* 0x000000323000720c */ /* 0x000fe20003f01070 */
[----:B------:R-:W-:Y:S01]  /*14070*/  IMAD.X R49, R6, 0x1, R46, P3 ;  /* 0x0000000106317824 */ /* 0x000fe200018e062e */
[----:B------:R-:W-:-:S02]  /*14080*/  IADD3 R55, P3, R44, R43, RZ ;  /* 0x0000002b2c377210 */ /* 0x000fc40007f7e0ff */
[----:B------:R-:W-:Y:S02]  /*14090*/  IADD3.X R50, R51, R45, ~R57, P5, P6 ;  /* 0x0000002d33327210 */ /* 0x000fe40002fecc39 */
[----:B------:R-:W-:Y:S01]  /*140a0*/  ISETP.LT.U32.AND.EX P0, PT, R49, R46, PT, P0 ;  /* 0x0000002e3100720c */ /* 0x000fe20003f01100 */
[----:B------:R-:W-:Y:S01]  /*140b0*/  IMAD.MOV.U32 R46, RZ, RZ, R53 ;  /* 0x000000ffff2e7224 */ /* 0x000fe200078e0035 */
[----:B------:R-:W-:Y:S01]  /*140c0*/  IADD3.X R11, RZ, R42, R11, P1, P2 ;  /* 0x0000002aff0b7210 */ /* 0x000fe20000fe440b */
[----:B------:R-:W-:Y:S01]  /*140d0*/  IMAD.X R59, R50, 0x1, R41, P3 ;  /* 0x00000001323b7824 */ /* 0x000fe200018e0629 */
[----:B------:R-:W-:Y:S01]  /*140e0*/  SEL R51, RZ, 0x1, !P0 ;  /* 0x00000001ff337807 */ /* 0x000fe20004000000 */
[----:B------:R-:W-:Y:S01]  /*140f0*/  IMAD.WIDE.U32.X R42, R7, -0x2, R46, P4 ;  /* 0xfffffffe072a7825 */ /* 0x000fe200020e042e */
[----:B------:R-:W-:Y:S01]  /*14100*/  IADD3 RZ, P0, R24, R23, RZ ;  /* 0x0000001718ff7210 */ /* 0x000fe20007f1e0ff */
[----:B------:R-:W1:Y:S01]  /*14110*/  LDC.64 R6, c[0x3][R0+0x18] ;  /* 0x00c0060000067b82 */ /* 0x000e620000000a00 */
[----:B------:R-:W-:Y:S01]  /*14120*/  ISETP.LT.U32.AND P2, PT, R55, R44, PT ;  /* 0x0000002c3700720c */ /* 0x000fe20003f41070 */
[----:B0-----:R-:W-:Y:S01]  /*14130*/  IMAD.WIDE.U32 R44, R5, 0x1, RZ ;  /* 0x00000001052c7825 */ /* 0x001fe200078e00ff */
[----:B------:R-:W-:-:S02]  /*14140*/  IADD3.X RZ, P0, R28, R27, RZ, P0, !PT ;  /* 0x0000001b1cff7210 */ /* 0x000fc4000071e4ff */
[--C-:B------:R-:W-:Y:S01]  /*14150*/  IADD3 R51, P1, P5, -R51, R48, -R49.reuse ;  /* 0x0000003033337210 */ /* 0x100fe20007d3e931 */
[----:B------:R-:W-:Y:S01]  /*14160*/  IMAD.WIDE.U32 R46, R4, 0x1, RZ ;  /* 0x00000001042e7825 */ /* 0x000fe200078e00ff */
[----:B------:R-:W-:Y:S02]  /*14170*/  ISETP.GT.U32.AND P3, PT, R55, RZ, PT ;  /* 0x000000ff3700720c */ /* 0x000fe40003f64070 */
[----:B------:R-:W-:Y:S01]  /*14180*/  IADD3.X R53, R8, -0x1, R49, P1, P5 ;  /* 0xffffffff08357810 */ /* 0x000fe20000fea431 */
[----:B------:R-:W-:Y:S01]  /*14190*/  IMAD.WIDE.U32 R44, P4, R4, -0x2, R44 ;  /* 0xfffffffe042c7825 */ /* 0x000fe2000788002c */
[----:B------:R-:W-:Y:S02]  /*141a0*/  ISETP.LT.U32.AND P6, PT, R42, R51, PT ;  /* 0x000000332a00720c */ /* 0x000fe40003fc1070 */
[----:B------:R-:W-:Y:S01]  /*141b0*/  ISETP.GT.U32.AND.EX P5, PT, R59, -0x1, PT, P3 ;  /* 0xffffffff3b00780c */ /* 0x000fe20003fa4130 */
[----:B------:R-:W-:Y:S01]  /*141c0*/  IMAD.X R48, RZ, RZ, RZ, P0 ;  /* 0x000000ffff307224 */ /* 0x000fe200000e06ff */
[----:B------:R-:W-:-:S02]  /*141d0*/  IADD3 R41, P0, RZ, R46, RZ ;  /* 0x0000002eff297210 */ /* 0x000fc40007f1e0ff */
[----:B------:R-:W-:Y:S01]  /*141e0*/  IADD3 R47, P1, R47, R44, RZ ;  /* 0x0000002c2f2f7210 */ /* 0x000fe20007f3e0ff */
[----:B------:R-:W-:Y:S01]  /*141f0*/  IMAD.MOV R48, RZ, RZ, -R48 ;  /* 0x000000ffff307224 */ /* 0x000fe200078e0a30 */
[----:B------:R-:W-:Y:S02]  /*14200*/  ISETP.LT.U32.AND.EX P3, PT, R43, R53, PT, P6 ;  /* 0x000000352b00720c */ /* 0x000fe40003f61160 */
[----:B------:R-:W-:Y:S02]  /*14210*/  ISETP.LT.U32.OR.EX P2, PT, R59, R50, P5, P2 ;  /* 0x000000323b00720c */ /* 0x000fe40002f41520 */
[----:B------:R-:W-:Y:S01]  /*14220*/  IADD3 R23, P5, P6, R48, R24, R23 ;  /* 0x0000001830177210 */ /* 0x000fe20007ebe017 */
[----:B------:R-:W-:Y:S01]  /*14230*/  IMAD.X R24, R4, 0x1, R47, P0 ;  /* 0x0000000104187824 */ /* 0x000fe200000e062f */
[----:B------:R-:W-:Y:S02]  /*14240*/  SEL R49, RZ, 0x1, !P3 ;  /* 0x00000001ff317807 */ /* 0x000fe40005800000 */
[----:B------:R-:W-:Y:S01]  /*14250*/  ISETP.LT.U32.AND P0, PT, R41, R46, PT ;  /* 0x0000002e2900720c */ /* 0x000fe20003f01070 */
[----:B------:R-:W-:Y:S01]  /*14260*/  IMAD.MOV.U32 R46, RZ, RZ, R45 ;  /* 0x000000ffff2e7224 */ /* 0x000fe200078e002d */
[----:B------:R-:W-:Y:S01]  /*14270*/  IADD3.X R27, RZ, R28, R27, P5, P6 ;  /* 0x0000001cff1b7210 */ /* 0x000fe20002fec41b */
[----:B-1----:R-:W-:Y:S01]  /*14280*/  IMAD.WIDE.U32 R44, R6, 0x1, RZ ;  /* 0x00000001062c7825 */ /* 0x002fe200078e00ff */
[----:B------:R-:W-:-:S02]  /*14290*/  IADD3 R4, P5, P6, R49, R42, -R51 ;  /* 0x0000002a31047210 */ /* 0x000fc40007ebe833 */
[----:B------:R-:W-:Y:S01]  /*142a0*/  ISETP.LT.U32.AND.EX P0, PT, R24, R47, PT, P0 ;  /* 0x0000002f1800720c */ /* 0x000fe20003f01100 */
[----:B------:R-:W-:Y:S01]  /*142b0*/  IMAD.X R47, RZ, RZ, RZ, P4 ;  /* 0x000000ffff2f7224 */ /* 0x000fe200020e06ff */
[----:B------:R-:W-:Y:S02]  /*142c0*/  SEL R42, RZ, 0xffffffff, !P3 ;  /* 0xffffffffff2a7807 */ /* 0x000fe40005800000 */
[----:B------:R-:W-:Y:S02]  /*142d0*/  IADD3 R57, P4, R4, R29, RZ ;  /* 0x0000001d04397210 */ /* 0x000fe40007f9e0ff */
[----:B------:R-:W-:Y:S02]  /*142e0*/  SEL R51, RZ, 0x1, !P0 ;  /* 0x00000001ff337807 */ /* 0x000fe40004000000 */
[----:B------:R-:W-:Y:S01]  /*142f0*/  IADD3.X R29, R42, R43, ~R53, P5, P6 ;  /* 0x0000002b2a1d7210 */ /* 0x000fe20002fecc35 */
[----:B------:R-:W-:Y:S01]  /*14300*/  IMAD.WIDE.U32.X R42, R5, -0x2, R46, P1 ;  /* 0xfffffffe052a7825 */ /* 0x000fe200008e042e */
[----:B------:R-:W-:-:S02]  /*14310*/  IADD3 R51, P1, P5, -R51, R41, -R24 ;  /* 0x0000002933337210 */ /* 0x000fc40007d3e918 */
[----:B------:R-:W-:Y:S01]  /*14320*/  ISETP.LT.U32.AND P0, PT, R57, R4, PT ;  /* 0x000000043900720c */ /* 0x000fe20003f01070 */
[----:B------:R-:W-:Y:S01]  /*14330*/  IMAD.WIDE.U32 R46, R7, 0x1, RZ ;  /* 0x00000001072e7825 */ /* 0x000fe200078e00ff */
[----:B------:R-:W0:Y:S01]  /*14340*/  LDC.64 R4, c[0x3][R0+0x20] ;  /* 0x00c0080000047b82 */ /* 0x000e220000000a00 */
[----:B------:R-:W-:Y:S02]  /*14350*/  IADD3.X R53, R8, -0x1, R24, P1, P5 ;  /* 0xffffffff08357810 */ /* 0x000fe40000fea418 */
[----:B------:R-:W-:Y:S01]  /*14360*/  IMAD.X R50, R29, 0x1, R30, P4 ;  /* 0x000000011d327824 */ /* 0x000fe200020e061e */
[----:B------:R-:W-:Y:S01]  /*14370*/  ISETP.GT.U32.AND P1, PT, R57, RZ, PT ;  /* 0x000000ff3900720c */ /* 0x000fe20003f24070 */
[----:B------:R-:W-:Y:S01]  /*14380*/  IMAD.WIDE.U32 R46, P5, R6, -0x2, R46 ;  /* 0xfffffffe062e7825 */ /* 0x000fe200078a002e */
[----:B------:R-:W-:Y:S02]  /*14390*/  ISETP.LT.U32.AND P4, PT, R42, R51, PT ;  /* 0x000000332a00720c */ /* 0x000fe40003f81070 */
[----:B------:R-:W-:-:S02]  /*143a0*/  SEL R28, RZ, 0x1, !P2 ;  /* 0x00000001ff1c7807 */ /* 0x000fc40005000000 */
[----:B------:R-:W-:Y:S02]  /*143b0*/  SEL R24, RZ, 0xffffffff, !P2 ;  /* 0xffffffffff187807 */ /* 0x000fe40005000000 */
[----:B------:R-:W-:Y:S02]  /*143c0*/  IADD3 R41, P6, RZ, R44, RZ ;  /* 0x0000002cff297210 */ /* 0x000fe40007fde0ff */
[----:B------:R-:W-:Y:S02]  /*143d0*/  IADD3 R45, P2, R45, R46, RZ ;  /* 0x0000002e2d2d7210 */ /* 0x000fe40007f5e0ff */
[----:B------:R-:W-:Y:S02]  /*143e0*/  ISETP.GT.U32.AND.EX P1, PT, R50, -0x1, PT, P1 ;  /* 0xffffffff3200780c */ /* 0x000fe40003f24110 */
[----:B------:R-:W-:Y:S01]  /*143f0*/  ISETP.LT.U32.AND.EX P4, PT, R43, R53, PT, P4 ;  /* 0x000000352b00720c */ /* 0x000fe20003f81140 */
[----:B------:R-:W-:Y:S01]  /*14400*/  IMAD.X R46, R6, 0x1, R45, P6 ;  /* 0x00000001062e7824 */ /* 0x000fe200030e062d */
[----:B------:R-:W-:-:S02]  /*14410*/  IADD3 R28, P3, -R28, R55, RZ ;  /* 0x000000371c1c7210 */ /* 0x000fc40007f7e1ff */
[----:B------:R-:W-:Y:S02]  /*14420*/  ISETP.LT.U32.OR.EX P0, PT, R50, R29, P1, P0 ;  /* 0x0000001d3200720c */ /* 0x000fe40000f01500 */
[----:B------:R-:W-:Y:S01]  /*14430*/  ISETP.LT.U32.AND P1, PT, R41, R44, PT ;  /* 0x0000002c2900720c */ /* 0x000fe20003f21070 */
[----:B------:R-:W-:Y:S01]  /*14440*/  IMAD.X R29, R59, 0x1, ~R24, P3 ;  /* 0x000000013b1d7824 */ /* 0x000fe200018e0e18 */
[----:B------:R-:W-:Y:S01]  /*14450*/  SEL R49, RZ, 0x1, !P4 ;  /* 0x00000001ff317807 */ /* 0x000fe20006000000 */
[----:B------:R-:W-:Y:S01]  /*14460*/  IMAD.MOV.U32 R44, RZ, RZ, R47 ;  /* 0x000000ffff2c7224 */ /* 0x000fe200078e002f */
[----:B------:R-:W-:Y:S01]  /*14470*/  ISETP.LT.U32.AND.EX P1, PT, R46, R45, PT, P1 ;  /* 0x0000002d2e00720c */ /* 0x000fe20003f21110 */
[----:B------:R-:W-:Y:S01]  /*14480*/  IMAD.X R45, RZ, RZ, RZ, P5 ;  /* 0x000000ffff2d7224 */ /* 0x000fe200028e06ff */
[----:B------:R-:W-:Y:S02]  /*14490*/  IADD3 R6, P3, P6, R49, R42, -R51 ;  /* 0x0000002a31067210 */ /* 0x000fe40007e7e833 */
[----:B------:R-:W-:-:S02]  /*144a0*/  SEL R42, RZ, 0xffffffff, !P4 ;  /* 0xffffffffff2a7807 */ /* 0x000fc40006000000 */
[----:B------:R-:W-:Y:S01]  /*144b0*/  IADD3 R55, P5, R6, R25, RZ ;  /* 0x0000001906377210 */ /* 0x000fe20007fbe0ff */
[----:B------:R-:W-:Y:S01]  /*144c0*/  IMAD.WIDE.U32.X R24, R7, -0x2, R44, P2 ;  /* 0xfffffffe07187825 */ /* 0x000fe200010e042c */
[----:B------:R-:W-:Y:S02]  /*144d0*/  SEL R49, RZ, 0x1, !P1 ;  /* 0x00000001ff317807 */ /* 0x000fe40004800000 */
[----:B------:R-:W-:Y:S01]  /*144e0*/  IADD3.X R48, R42, R43, ~R53, P3, P6 ;  /* 0x0000002b2a307210 */ /* 0x000fe20001fecc35 */
[----:B0-----:R-:W-:Y:S01]  /*144f0*/  IMAD.WIDE.U32 R44, R5, 0x1, RZ ;  /* 0x00000001052c7825 */ /* 0x001fe200078e00ff */
[----:B------:R-:W-:Y:S02]  /*14500*/  ISETP.LT.U32.AND P3, PT, R55, R6, PT ;  /* 0x000000063700720c */ /* 0x000fe40003f61070 */
[--C-:B------:R-:W-:Y:S01]  /*14510*/  IADD3 R49, P1, P2, -R49, R41, -R46.reuse ;  /* 0x0000002931317210 */ /* 0x100fe20007a3e92e */
[----:B------:R-:W0:Y:S01]  /*14520*/  LDC.64 R6, c[0x3][R0+0x28] ;  /* 0x00c00a0000067b82 */ /* 0x000e220000000a00 */
[----:B------:R-:W-:Y:S01]  /*14530*/  IMAD.X R52, R48, 0x1, R31, P5 ;  /* 0x0000000130347824 */ /* 0x000fe200028e061f */
[----:B------:R-:W-:Y:S01]  /*14540*/  SEL R30, RZ, 0x1, !P0 ;  /* 0x00000001ff1e7807 */ /* 0x000fe20004000000 */
[----:B------:R-:W-:Y:S01]  /*14550*/  IMAD.WIDE.U32 R42, R4, 0x1, RZ ;  /* 0x00000001042a7825 */ /* 0x000fe200078e00ff */
[----:B------:R-:W-:-:S02]  /*14560*/  IADD3.X R53, R8, -0x1, R46, P1, P2 ;  /* 0xffffffff08357810 */ /* 0x000fc40000fe442e */
[----:B------:R-:W-:Y:S01]  /*14570*/  ISETP.GT.U32.AND P2, PT, R55, RZ, PT ;  /* 0x000000ff3700720c */ /* 0x000fe20003f44070 */
[----:B------:R-:W-:Y:S01]  /*14580*/  IMAD.WIDE.U32 R44, P5, R4, -0x2, R44 ;  /* 0xfffffffe042c7825 */ /* 0x000fe200078a002c */
[----:B------:R-:W-:Y:S02]  /*14590*/  ISETP.LT.U32.AND P1, PT, R24, R49, PT ;  /* 0x000000311800720c */ /* 0x000fe40003f21070 */
[----:B------:R-:W-:Y:S02]  /*145a0*/  SEL R31, RZ, 0xffffffff, !P0 ;  /* 0xffffffffff1f7807 */ /* 0x000fe40004000000 */
[----:B------:R-:W-:Y:S02]  /*145b0*/  IADD3 R41, P6, RZ, R42, RZ ;  /* 0x0000002aff297210 */ /* 0x000fe40007fde0ff */
[----:B------:R-:W-:Y:S02]  /*145c0*/  ISETP.GT.U32.AND.EX P2, PT, R52, -0x1, PT, P2 ;  /* 0xffffffff3400780c */ /* 0x000fe40003f44120 */
[----:B------:R-:W-:-:S02]  /*145d0*/  IADD3 R43, P0, R43, R44, RZ ;  /* 0x0000002c2b2b7210 */ /* 0x000fc40007f1e0ff */
[----:B------:R-:W-:Y:S02]  /*145e0*/  ISETP.LT.U32.AND.EX P1, PT, R25, R53, PT, P1 ;  /* 0x000000351900720c */ /* 0x000fe40003f21110 */
[----:B------:R-:W-:Y:S02]  /*145f0*/  IADD3 R30, P4, -R30, R57, RZ ;  /* 0x000000391e1e7210 */ /* 0x000fe40007f9e1ff */
[----:B------:R-:W-:Y:S01]  /*14600*/  ISETP.LT.U32.OR.EX P2, PT, R52, R48, P2, P3 ;  /* 0x000000303400720c */ /* 0x000fe20001741530 */
[----:B------:R-:W-:Y:S01]  /*14610*/  IMAD.X R48, R4, 0x1, R43, P6 ;  /* 0x0000000104307824 */ /* 0x000fe200030e062b */
[----:B------:R-:W-:Y:S01]  /*14620*/  ISETP.LT.U32.AND P3, PT, R41, R42, PT ;  /* 0x0000002a2900720c */ /* 0x000fe20003f61070 */
[----:B------:R-:W-:Y:S01]  /*14630*/  IMAD.X R31, R50, 0x1, ~R31, P4 ;  /* 0x00000001321f7824 */ /* 0x000fe200020e0e1f */
[----:B------:R-:W-:Y:S01]  /*14640*/  SEL R47, RZ, 0x1, !P1 ;  /* 0x00000001ff2f7807 */ /* 0x000fe20004800000 */
[----:B------:R-:W-:Y:S01]  /*14650*/  IMAD.MOV.U32 R42, RZ, RZ, R45 ;  /* 0x000000ffff2a7224 */ /* 0x000fe200078e002d */
[----:B------:R-:W-:Y:S01]  /*14660*/  ISETP.LT.U32.AND.EX P3, PT, R48, R43, PT, P3 ;  /* 0x0000002b3000720c */ /* 0x000fe20003f61130 */
[----:B------:R-:W-:Y:S01]  /*14670*/  IMAD.X R43, RZ, RZ, RZ, P5 ;  /* 0x000000ffff2b7224 */ /* 0x000fe200028e06ff */
[----:B------:R-:W-:Y:S01]  /*14680*/  IADD3 R24, P6, P4, R47, R24, -R49 ;  /* 0x000000182f187210 */ /* 0x000fe20007cde831 */
[----:B0-----:R-:W-:Y:S01]  /*14690*/  IMAD.WIDE.U32 R46, R7, 0x1, RZ ;  /* 0x00000001072e7825 */ /* 0x001fe200078e00ff */
[----:B------:R-:W-:-:S02]  /*146a0*/  SEL R51, RZ, 0xffffffff, !P1 ;  /* 0xffffffffff337807 */ /* 0x000fc40004800000 */
[----:B------:R-:W-:Y:S01]  /*146b0*/  IADD3 R57, P5, R24, R34, RZ ;  /* 0x0000002218397210 */ /* 0x000fe20007fbe0ff */
[----:B------:R-:W-:Y:S01]  /*146c0*/  IMAD.WIDE.U32.X R42, R5, -0x2, R42, P0 ;  /* 0xfffffffe052a7825 */ /* 0x000fe200000e042a */
[----:B------:R-:W-:Y:S02]  /*146d0*/  SEL R49, RZ, 0x1, !P3 ;  /* 0x00000001ff317807 */ /* 0x000fe40005800000 */
[----:B------:R-:W-:Y:S01]  /*146e0*/  IADD3.X R51, R51, R25, ~R53, P6, P4 ;  /* 0x0000001933337210 */ /* 0x000fe200037e8c35 */
[----:B------:R-:W-:Y:S01]  /*146f0*/  IMAD.WIDE.U32 R44, R6, 0x1, RZ ;  /* 0x00000001062c7825 */ /* 0x000fe200078e00ff */
[----:B------:R-:W-:Y:S02]  /*14700*/  SEL R4, RZ, 0x1, !P2 ;  /* 0x00000001ff047807 */ /* 0x000fe40005000000 */
[----:B------:R-:W-:Y:S01]  /*14710*/  ISETP.LT.U32.AND P3, PT, R57, R24, PT ;  /* 0x000000183900720c */ /* 0x000fe20003f61070 */
[----:B------:R-:W-:Y:S01]  /*14720*/  IMAD.X R50, R51, 0x1, R40, P5 ;  /* 0x0000000133327824 */ /* 0x000fe200028e0628 */
[----:B------:R-:W-:Y:S01]  /*14730*/  IADD3 R49, P0, P4, -R49, R41, -R48 ;  /* 0x0000002931317210 */ /* 0x000fe20007c1e930 */
[----:B------:R-:W0:Y:S01]  /*14740*/  LDC.64 R24, c[0x3][R0+0x30] ;  /* 0x00c00c0000187b82 */ /* 0x000e220000000a00 */
[----:B------:R-:W-:Y:S01]  /*14750*/  IADD3 R4, P1, -R4, R55, RZ ;  /* 0x0000003704047210 */ /* 0x000fe20007f3e1ff */
[----:B------:R-:W-:Y:S01]  /*14760*/  IMAD.WIDE.U32 R46, P5, R6, -0x2, R46 ;  /* 0xfffffffe062e7825 */ /* 0x000fe200078a002e */
[----:B------:R-:W-:-:S02]  /*14770*/  IADD3.X R55, R8, -0x1, R48, P0, P4 ;  /* 0xffffffff08377810 */ /* 0x000fc400007e8430 */
[----:B------:R-:W-:Y:S02]  /*14780*/  ISETP.GT.U32.AND P4, PT, R57, RZ, PT ;  /* 0x000000ff3900720c */ /* 0x000fe40003f84070 */
[----:B------:R-:W-:Y:S02]  /*14790*/  ISETP.LT.U32.AND P0, PT, R42, R49, PT ;  /* 0x000000312a00720c */ /* 0x000fe40003f01070 */
[----:B------:R-:W-:Y:S02]  /*147a0*/  SEL R5, RZ, 0xffffffff, !P2 ;  /* 0xffffffffff057807 */ /* 0x000fe40005000000 */
[----:B------:R-:W-:Y:S02]  /*147b0*/  IADD3 R34, P6, RZ, R44, RZ ;  /* 0x0000002cff227210 */ /* 0x000fe40007fde0ff */
[----:B------:R-:W-:Y:S01]  /*147c0*/  ISETP.GT.U32.AND.EX P4, PT, R50, -0x1, PT, P4 ;  /* 0xffffffff3200780c */ /* 0x000fe20003f84140 */
[----:B------:R-:W-:Y:S01]  /*147d0*/  IMAD.X R5, R52, 0x1, ~R5, P1 ;  /* 0x0000000134057824 */ /* 0x000fe200008e0e05 */
[----:B------:R-:W-:-:S02]  /*147e0*/  IADD3 R40, P2, R45, R46, RZ ;  /* 0x0000002e2d287210 */ /* 0x000fc40007f5e0ff */
[----:B------:R-:W-:Y:S02]  /*147f0*/  ISETP.LT.U32.AND.EX P0, PT, R43, R55, PT, P0 ;  /* 0x000000372b00720c */ /* 0x000fe40003f01100 */
[----:B------:R-:W-:Y:S01]  /*14800*/  ISETP.LT.U32.OR.EX P3, PT, R50, R51, P4, P3 ;  /* 0x000000333200720c */ /* 0x000fe20002761530 */
[----:B------:R-:W-:Y:S01]  /*14810*/  IMAD.X R51, R6, 0x1, R40, P6 ;  /* 0x0000000106337824 */ /* 0x000fe200030e0628 */
[----:B------:R-:W-:Y:S02]  /*14820*/  ISETP.LT.U32.AND P4, PT, R34, R44, PT ;  /* 0x0000002c2200720c */ /* 0x000fe40003f81070 */
[----:B------:R-:W-:Y:S02]  /*14830*/  SEL R41, RZ, 0x1, !P0 ;  /* 0x00000001ff297807 */ /* 0x000fe40004000000 */
[----:B------:R-:W-:Y:S01]  /*14840*/  ISETP.LT.U32.AND.EX P4, PT, R51, R40, PT, P4 ;  /* 0x000000283300720c */ /* 0x000fe20003f81140 */
[----:B------:R-:W-:Y:S01]  /*14850*/  IMAD.MOV.U32 R40, RZ, RZ, R47 ;  /* 0x000000ffff287224 */ /* 0x000fe200078e002f */
[----:B------:R-:W-:Y:S01]  /*14860*/  IADD3 R42, P6, P1, R41, R42, -R49 ;  /* 0x0000002a292a7210 */ /* 0x000fe200079de831 */
[----:B------:R-:W-:Y:S01]  /*14870*/  IMAD.X R41, RZ, RZ, RZ, P5 ;  /* 0x000000ffff297224 */ /* 0x000fe200028e06ff */
[----:B------:R-:W-:-:S02]  /*14880*/  SEL R45, RZ, 0xffffffff, !P0 ;  /* 0xffffffffff2d7807 */ /* 0x000fc40004000000 */
[----:B------:R-:W-:Y:S01]  /*14890*/  SEL R49, RZ, 0x1, !P4 ;  /* 0x00000001ff317807 */ /* 0x000fe20006000000 */
[----:B------:R-:W-:Y:S01]  /*148a0*/  IMAD.WIDE.U32.X R40, R7, -0x2, R40, P2 ;  /* 0xfffffffe07287825 */ /* 0x000fe200010e0428 */
[----:B------:R-:W-:Y:S02]  /*148b0*/  IADD3.X R46, R45, R43, ~R55, P6, P1 ;  /* 0x0000002b2d2e7210 */ /* 0x000fe400037e2c37 */
[----:B------:R-:W-:Y:S01]  /*148c0*/  IADD3 R53, P5, R42, R35, RZ ;  /* 0x000000232a357210 */ /* 0x000fe20007fbe0ff */
[----:B0-----:R-:W-:Y:S01]  /*148d0*/  IMAD.WIDE.U32 R44, R25, 0x1, RZ ;  /* 0x00000001192c7825 */ /* 0x001fe200078e00ff */
[----:B------:R-:W-:Y:S02]  /*148e0*/  IADD3 R49, P2, P4, -R49, R34, -R51 ;  /* 0x0000002231317210 */ /* 0x000fe40007c5e933 */
[----:B------:R-:W0:Y:S01]  /*148f0*/  LDC.64 R34, c[0x3][R0+0x38] ;  /* 0x00c00e0000227b82 */ /* 0x000e220000000a00 */
[----:B------:R-:W-:Y:S01]  /*14900*/  ISETP.LT.U32.AND P1, PT, R53, R42, PT ;  /* 0x0000002a3500720c */ /* 0x000fe20003f21070 */
[----:B------:R-:W-:Y:S01]  /*14910*/  IMAD.X R48, R46, 0x1, R39, P5 ;  /* 0x000000012e307824 */ /* 0x000fe200028e0627 */
[----:B------:R-:W-:Y:S01]  /*14920*/  IADD3.X R51, R8, -0x1, R51, P2, P4 ;  /* 0xffffffff08337810 */ /* 0x000fe200017e8433 */
[----:B------:R-:W-:Y:S01]  /*14930*/  IMAD.WIDE.U32 R42, R24, 0x1, RZ ;  /* 0x00000001182a7825 */ /* 0x000fe200078e00ff */
[----:B------:R-:W-:-:S02]  /*14940*/  ISETP.LT.U32.AND P2, PT, R40, R49, PT ;  /* 0x000000312800720c */ /* 0x000fc40003f41070 */
[----:B------:R-:W-:Y:S01]  /*14950*/  ISETP.GT.U32.AND P4, PT, R53, RZ, PT ;  /* 0x000000ff3500720c */ /* 0x000fe20003f84070 */
[----:B------:R-:W-:Y:S01]  /*14960*/  IMAD.WIDE.U32 R44, P5, R24, -0x2, R44 ;  /* 0xfffffffe182c7825 */ /* 0x000fe200078a002c */
[----:B------:R-:W-:Y:S02]  /*14970*/  SEL R6, RZ, 0x1, !P3 ;  /* 0x00000001ff067807 */ /* 0x000fe40005800000 */
[----:B------:R-:W-:Y:S02]  /*14980*/  SEL R7, RZ, 0xffffffff, !P3 ;  /* 0xffffffffff077807 */ /* 0x000fe40005800000 */
[----:B------:R-:W-:Y:S02]  /*14990*/  IADD3 R39, P6, RZ, R42, RZ ;  /* 0x0000002aff277210 */ /* 0x000fe40007fde0ff */
[----:B------:R-:W-:Y:S02]  /*149a0*/  ISETP.LT.U32.AND.EX P2, PT, R41, R51, PT, P2 ;  /* 0x000000332900720c */ /* 0x000fe40003f41120 */
[----:B------:R-:W-:-:S02]  /*149b0*/  IADD3 R43, P3, R43, R44, RZ ;  /* 0x0000002c2b2b7210 */ /* 0x000fc40007f7e0ff */
[----:B------:R-:W-:Y:S02]  /*149c0*/  ISETP.GT.U32.AND.EX P4, PT, R48, -0x1, PT, P4 ;  /* 0xffffffff3000780c */ /* 0x000fe40003f84140 */
[----:B------:R-:W-:Y:S01]  /*149d0*/  IADD3 R6, P0, -R6, R57, RZ ;  /* 0x0000003906067210 */ /* 0x000fe20007f1e1ff */
[----:B------:R-:W-:Y:S01]  /*149e0*/  IMAD.X R44, R24, 0x1, R43, P6 ;  /* 0x00000001182c7824 */ /* 0x000fe200030e062b */
[----:B------:R-:W-:Y:S02]  /*149f0*/  SEL R47, RZ, 0x1, !P2 ;  /* 0x00000001ff2f7807 */ /* 0x000fe40005000000 */
[----:B------:R-:W-:Y:S01]  /*14a00*/  ISETP.LT.U32.OR.EX P1, PT, R48, R46, P4, P1 ;  /* 0x0000002e3000720c */ /* 0x000fe20002721510 */
[----:B------:R-:W-:Y:S01]  /*14a10*/  IMAD.X R7, R50, 0x1, ~R7, P0 ;  /* 0x0000000132077824 */ /* 0x000fe200000e0e07 */
[----:B------:R-:W-:Y:S01]  /*14a20*/  ISETP.LT.U32.AND P4, PT, R39, R42, PT ;  /* 0x0000002a2700720c */ /* 0x000fe20003f81070 */
[----:B------:R-:W-:Y:S01]  /*14a30*/  IMAD.MOV.U32 R42, RZ, RZ, R45 ;  /* 0x000000ffff2a7224 */ /* 0x000fe200078e002d */
[----:B------:R-:W-:-:S02]  /*14a40*/  IADD3 R40, P6, P0, R47, R40, -R49 ;  /* 0x000000282f287210 */ /* 0x000fc400078de831 */
[----:B------:R-:W-:Y:S02]  /*14a50*/  SEL R55, RZ, 0xffffffff, !P2 ;  /* 0xffffffffff377807 */ /* 0x000fe40005000000 */
[----:B------:R-:W-:Y:S01]  /*14a60*/  ISETP.LT.U32.AND.EX P4, PT, R44, R43, PT, P4 ;  /* 0x0000002b2c00720c */ /* 0x000fe20003f81140 */
[----:B------:R-:W-:Y:S01]  /*14a70*/  IMAD.X R43, RZ, RZ, RZ, P5 ;  /* 0x000000ffff2b7224 */ /* 0x000fe200028e06ff */
[----:B------:R-:W-:Y:S02]  /*14a80*/  IADD3 R49, P2, R40, R36, RZ ;  /* 0x0000002428317210 */ /* 0x000fe40007f5e0ff */
[----:B------:R-:W-:Y:S01]  /*14a90*/  IADD3.X R55, R55, R41, ~R51, P6, P0 ;  /* 0x0000002937377210 */ /* 0x000fe200037e0c33 */
[----:B------:R-:W-:Y:S01]  /*14aa0*/  IMAD.WIDE.U32.X R42, R25, -0x2, R42, P3 ;  /* 0xfffffffe192a7825 */ /* 0x000fe200018e042a */
[----:B------:R-:W-:Y:S01]  /*14ab0*/  SEL R47, RZ, 0x1, !P4 ;  /* 0x00000001ff2f7807 */ /* 0x000fe20006000000 */
[----:B------:R-:W1:Y:S01]  /*14ac0*/  LDC.64 R50, c[0x3][R0+0x40] ;  /* 0x00c0100000327b82 */ /* 0x000e620000000a00 */
[----:B------:R-:W-:Y:S01]  /*14ad0*/  SEL R24, RZ, 0x1, !P1 ;  /* 0x00000001ff187807 */ /* 0x000fe20004800000 */
[----:B------:R-:W-:Y:S01]  /*14ae0*/  IMAD.X R46, R55, 0x1, R38, P2 ;  /* 0x00000001372e7824 */ /* 0x000fe200010e0626 */
[----:B------:R-:W-:Y:S01]  /*14af0*/  ISETP.LT.U32.AND P0, PT, R49, R40, PT ;  /* 0x000000283100720c */ /* 0x000fe20003f01070 */
[----:B0-----:R-:W-:Y:S01]  /*14b00*/  IMAD.WIDE.U32 R40, R35, 0x1, RZ ;  /* 0x0000000123287825 */ /* 0x001fe200078e00ff */
[----:B------:R-:W-:-:S02]  /*14b10*/  IADD3 R47, P3, P4, -R47, R39, -R44 ;  /* 0x000000272f2f7210 */ /* 0x000fc40007c7e92c */
[----:B------:R-:W-:Y:S01]  /*14b20*/  ISETP.GT.U32.AND P6, PT, R49, RZ, PT ;  /* 0x000000ff3100720c */ /* 0x000fe20003fc4070 */
[----:B------:R-:W-:Y:S01]  /*14b30*/  IMAD.WIDE.U32 R38, R34, 0x1, RZ ;  /* 0x0000000122267825 */ /* 0x000fe200078e00ff */
[----:B------:R-:W-:Y:S02]  /*14b40*/  IADD3 R24, P5, -R24, R53, RZ ;  /* 0x0000003518187210 */ /* 0x000fe40007fbe1ff */
[----:B------:R-:W-:Y:S01]  /*14b50*/  SEL R25, RZ, 0xffffffff, !P1 ;  /* 0xffffffffff197807 */ /* 0x000fe20004800000 */
[----:B------:R-:W-:Y:S01]  /*14b60*/  IMAD.WIDE.U32 R40, P2, R34, -0x2, R40 ;  /* 0xfffffffe22287825 */ /* 0x000fe20007840028 */
[----:B------:R-:W-:Y:S02]  /*14b70*/  ISETP.GT.U32.AND.EX P1, PT, R46, -0x1, PT, P6 ;  /* 0xffffffff2e00780c */ /* 0x000fe40003f24160 */
[----:B------:R-:W-:Y:S01]  /*14b80*/  IADD3.X R53, R8, -0x1, R44, P3, P4 ;  /* 0xffffffff08357810 */ /* 0x000fe20001fe842c */
[----:B------:R-:W-:Y:S01]  /*14b90*/  IMAD.X R25, R48, 0x1, ~R25, P5 ;  /* 0x0000000130197824 */ /* 0x000fe200028e0e19 */
[----:B------:R-:W-:-:S02]  /*14ba0*/  ISETP.LT.U32.AND P3, PT, R42, R47, PT ;  /* 0x0000002f2a00720c */ /* 0x000fc40003f61070 */
[----:B------:R-:W-:Y:S02]  /*14bb0*/  ISETP.LT.U32.OR.EX P5, PT, R46, R55, P1, P0 ;  /* 0x000000372e00720c */ /* 0x000fe40000fa1500 */
[----:B------:R-:W-:Y:S02]  /*14bc0*/  ISETP.LT.U32.AND.EX P0, PT, R43, R53, PT, P3 ;  /* 0x000000352b00720c */ /* 0x000fe40003f01130 */
[----:B------:R-:W-:Y:S02]  /*14bd0*/  IADD3 R36, P4, RZ, R38, RZ ;  /* 0x00000026ff247210 */ /* 0x000fe40007f9e0ff */
[----:B------:R-:W-:Y:S02]  /*14be0*/  IADD3 R39, P3, R39, R40, RZ ;  /* 0x0000002827277210 */ /* 0x000fe40007f7e0ff */
[----:B------:R-:W-:Y:S02]  /*14bf0*/  SEL R40, RZ, 0x1, !P5 ;  /* 0x00000001ff287807 */ /* 0x000fe40006800000 */
[----:B------:R-:W-:Y:S01]  /*14c00*/  ISETP.LT.U32.AND P1, PT, R36, R38, PT ;  /* 0x000000262400720c */ /* 0x000fe20003f21070 */
[----:B------:R-:W-:Y:S01]  /*14c10*/  IMAD.X R59, R34, 0x1, R39, P4 ;  /* 0x00000001223b7824 */ /* 0x000fe200020e0627 */
[----:B------:R-:W-:Y:S01]  /*14c20*/  SEL R45, RZ, 0x1, !P0 ;  /* 0x00000001ff2d7807 */ /* 0x000fe20004000000 */
[----:B------:R-:W-:Y:S01]  /*14c30*/  IMAD.MOV.U32 R38, RZ, RZ, R41 ;  /* 0x000000ffff267224 */ /* 0x000fe200078e0029 */
[----:B------:R-:W-:-:S02]  /*14c40*/  IADD3 R40, P4, -R40, R49, RZ ;  /* 0x0000003128287210 */ /* 0x000fc40007f9e1ff */
[----:B------:R-:W-:Y:S01]  /*14c50*/  SEL R91, RZ, 0xffffffff, !P5 ;  /* 0xffffffffff5b7807 */ /* 0x000fe20006800000 */
[----:B------:R-:W0:Y:S01]  /*14c60*/  LDC.64 R48, c[0x3][R0+0x48] ;  /* 0x00c0120000307b82 */ /* 0x000e220000000a00 */
[----:B------:R-:W-:Y:S02]  /*14c70*/  IADD3 R34, P5, P6, R45, R42, -R47 ;  /* 0x0000002a2d227210 */ /* 0x000fe40007ebe82f */
[----:B------:R-:W-:Y:S01]  /*14c80*/  ISETP.LT.U32.AND.EX P1, PT, R59, R39, PT, P1 ;  /* 0x000000273b00720c */ /* 0x000fe20003f21110 */
[----:B------:R-:W-:Y:S01]  /*14c90*/  IMAD.X R39, RZ, RZ, RZ, P2 ;  /* 0x000000ffff277224 */ /* 0x000fe200010e06ff */
[----:B------:R-:W-:Y:S01]  /*14ca0*/  SEL R42, RZ, 0xffffffff, !P0 ;  /* 0xffffffffff2a7807 */ /* 0x000fe20004000000 */
[----:B------:R-:W-:Y:S01]  /*14cb0*/  IMAD.X R91, R46, 0x1, ~R91, P4 ;  /* 0x000000012e5b7824 */ /* 0x000fe200020e0e5b */
[----:B------:R-:W-:Y:S01]  /*14cc0*/  SEL R45, RZ, 0x1, !P1 ;  /* 0x00000001ff2d7807 */ /* 0x000fe20004800000 */
[----:B------:R-:W-:Y:S01]  /*14cd0*/  IMAD.WIDE.U32.X R38, R35, -0x2, R38, P3 ;  /* 0xfffffffe23267825 */ /* 0x000fe200018e0426 */
[----:B------:R-:W-:-:S02]  /*14ce0*/  IADD3.X R44, R42, R43, ~R53, P5, P6 ;  /* 0x0000002b2a2c7210 */ /* 0x000fc40002fecc35 */
[----:B------:R-:W-:Y:S01]  /*14cf0*/  IADD3 R33, P0, R34, R33, RZ ;  /* 0x0000002122217210 */ /* 0x000fe20007f1e0ff */
[----:B-1----:R-:W-:Y:S01]  /*14d00*/  IMAD.WIDE.U32 R42, R51, 0x1, RZ ;  /* 0x00000001332a7825 */ /* 0x002fe200078e00ff */
[----:B------:R-:W-:Y:S01]  /*14d10*/  IADD3 R45, P4, P5, -R45, R36, -R59 ;  /* 0x000000242d2d7210 */ /* 0x000fe20007d9e93b */
[----:B------:R-:W1:Y:S01]  /*14d20*/  LDC.64 R52, c[0x3][R0+0x50] ;  /* 0x00c0140000347b82 */ /* 0x000e620000000a00 */
[C---:B------:R-:W-:Y:S01]  /*14d30*/  ISETP.LT.U32.AND P2, PT, R33.reuse, R34, PT ;  /* 0x000000222100720c */ /* 0x040fe20003f41070 */
[----:B------:R-:W-:Y:S01]  /*14d40*/  IMAD.X R37, R44, 0x1, R37, P0 ;  /* 0x000000012c257824 */ /* 0x000fe200000e0625 */
[----:B------:R-:W-:Y:S01]  /*14d50*/  IADD3.X R59, R8, -0x1, R59, P4, P5 ;  /* 0xffffffff083b7810 */ /* 0x000fe200027ea43b */
[----:B------:R-:W-:Y:S01]  /*14d60*/  IMAD.WIDE.U32 R34, R50, 0x1, RZ ;  /* 0x0000000132227825 */ /* 0x000fe200078e00ff */
[----:B------:R-:W-:Y:S02]  /*14d70*/  ISETP.LT.U32.AND P0, PT, R38, R45, PT ;  /* 0x0000002d2600720c */ /* 0x000fe40003f01070 */
[----:B------:R-:W-:Y:S01]  /*14d80*/  ISETP.GT.U32.AND P1, PT, R33, RZ, PT ;  /* 0x000000ff2100720c */ /* 0x000fe20003f24070 */
[----:B------:R-:W-:Y:S01]  /*14d90*/  IMAD.WIDE.U32 R42, P3, R50, -0x2, R42 ;  /* 0xfffffffe322a7825 */ /* 0x000fe2000786002a */
[----:B------:R-:W-:-:S02]  /*14da0*/  ISETP.LT.U32.AND.EX P0, PT, R39, R59, PT, P0 ;  /* 0x0000003b2700720c */ /* 0x000fc40003f01100 */
[----:B------:R-:W-:Y:S01]  /*14db0*/  IADD3 R36, P4, RZ, R34, RZ ;  /* 0x00000022ff247210 */ /* 0x000fe20007f9e0ff */
[----:B0-----:R-:W-:Y:S01]  /*14dc0*/  IMAD.WIDE.U32 R54, R49, 0x1, RZ ;  /* 0x0000000131367825 */ /* 0x001fe200078e00ff */
[----:B------:R-:W-:Y:S02]  /*14dd0*/  IADD3 R41, P5, R35, R42, RZ ;  /* 0x0000002a23297210 */ /* 0x000fe40007fbe0ff */
[C---:B------:R-:W-:Y:S01]  /*14de0*/  ISETP.GT.U32.AND.EX P1, PT, R37.reuse, -0x1, PT, P1 ;  /* 0xffffffff2500780c */ /* 0x040fe20003f24110 */
[----:B------:R-:W-:Y:S01]  /*14df0*/  IMAD.WIDE.U32 R46, R48, 0x1, RZ ;  /* 0x00000001302e7825 */ /* 0x000fe200078e00ff */
[----:B------:R-:W-:Y:S02]  /*14e00*/  SEL R35, RZ, 0x1, !P0 ;  /* 0x00000001ff237807 */ /* 0x000fe40004000000 */
[----:B------:R-:W-:Y:S01]  /*14e10*/  ISETP.LT.U32.OR.EX P1, PT, R37, R44, P1, P2 ;  /* 0x0000002c2500720c */ /* 0x000fe20000f21520 */
[----:B------:R-:W-:Y:S01]  /*14e20*/  IMAD.X R67, R50, 0x1, R41, P4 ;  /* 0x0000000132437824 */ /* 0x000fe200020e0629 */
[----:B------:R-:W-:Y:S01]  /*14e30*/  ISETP.LT.U32.AND P2, PT, R36, R34, PT ;  /* 0x000000222400720c */ /* 0x000fe20003f41070 */
[----:B------:R-:W-:Y:S01]  /*14e40*/  IMAD.MOV.U32 R44, RZ, RZ, R43 ;  /* 0x000000ffff2c7224 */ /* 0x000fe200078e002b */
[----:B------:R-:W-:Y:S01]  /*14e50*/  SEL R57, RZ, 0xffffffff, !P0 ;  /* 0xffffffffff397807 */ /* 0x000fe20004000000 */
[----:B-1----:R-:W-:Y:S01]  /*14e60*/  IMAD.WIDE.U32 R42, R52, 0x1, RZ ;  /* 0x00000001342a7825 */ /* 0x002fe200078e00ff */
[----:B------:R-:W-:-:S02]  /*14e70*/  IADD3 R35, P0, P4, R35, R38, -R45 ;  /* 0x0000002623237210 */ /* 0x000fc40007c1e82d */
[----:B------:R-:W-:Y:S01]  /*14e80*/  ISETP.LT.U32.AND.EX P2, PT, R67, R41, PT, P2 ;  /* 0x000000294300720c */ /* 0x000fe20003f41120 */
[----:B------:R-:W-:Y:S01]  /*14e90*/  IMAD.X R45, RZ, RZ, RZ, P3 ;  /* 0x000000ffff2d7224 */ /* 0x000fe200018e06ff */
[----:B------:R-:W-:Y:S01]  /*14ea0*/  IADD3.X R41, R57, R39, ~R59, P0, P4 ;  /* 0x0000002739297210 */ /* 0x000fe200007e8c3b */
[----:B------:R-:W-:Y:S01]  /*14eb0*/  IMAD.WIDE.U32 R54, P0, R48, -0x2, R54 ;  /* 0xfffffffe30367825 */ /* 0x000fe20007800036 */
[----:B------:R-:W-:Y:S02]  /*14ec0*/  IADD3 R57, P3, RZ, R46, RZ ;  /* 0x0000002eff397210 */ /* 0x000fe40007f7e0ff */
[----:B------:R-:W-:Y:S01]  /*14ed0*/  SEL R63, RZ, 0x1, !P2 ;  /* 0x00000001ff3f7807 */ /* 0x000fe20005000000 */
[----:B------:R-:W-:Y:S01]  /*14ee0*/  IMAD.X R39, RZ, RZ, RZ, P0 ;  /* 0x000000ffff277224 */ /* 0x000fe200000e06ff */
[----:B------:R-:W-:Y:S01]  /*14ef0*/  IADD3 R59, P4, R47, R54, RZ ;  /* 0x000000362f3b7210 */ /* 0x000fe20007f9e0ff */
[----:B------:R-:W-:Y:S01]  /*14f00*/  IMAD.WIDE.U32.X R50, R51, -0x2, R44, P5 ;  /* 0xfffffffe33327825 */ /* 0x000fe200028e042c */
[----:B------:R-:W-:Y:S01]  /*14f10*/  ISETP.LT.U32.AND P0, PT, R57, R46, PT ;  /* 0x0000002e3900720c */ /* 0x000fe20003f01070 */
[----:B------:R-:W0:Y:S01]  /*14f20*/  LDC.64 R44, c[0x3][R0+0x58] ;  /* 0x00c01600002c7b82 */ /* 0x000e220000000a00 */
[----:B------:R-:W-:Y:S01]  /*14f30*/  IADD3 R63, P2, P5, -R63, R36, -R67 ;  /* 0x000000243f3f7210 */ /* 0x000fe20007d5e943 */
[----:B------:R-:W-:Y:S01]  /*14f40*/  IMAD.WIDE.U32 R46, R53, 0x1, RZ ;  /* 0x00000001352e7825 */ /* 0x000fe200078e00ff */
[----:B------:R-:W-:-:S02]  /*14f50*/  P2R R56, PR, RZ, 0x2 ;  /* 0x00000002ff387803 */ /* 0x000fc40000000000 */
[----:B------:R-:W-:Y:S01]  /*14f60*/  IADD3.X R67, R8, -0x1, R67, P2, P5 ;  /* 0xffffffff08437810 */ /* 0x000fe200017ea443 */
[----:B------:R-:W-:Y:S01]  /*14f70*/  IMAD.X R54, R48, 0x1, R59, P3 ;  /* 0x0000000130367824 */ /* 0x000fe200018e063b */
[----:B------:R-:W-:Y:S01]  /*14f80*/  ISETP.LT.U32.AND P2, PT, R50, R63, PT ;  /* 0x0000003f3200720c */ /* 0x000fe20003f41070 */
[----:B------:R-:W-:Y:S02]  /*14f90*/  IMAD.MOV.U32 R38, RZ, RZ, R55 ;  /* 0x000000ffff267224 */ /* 0x000fe400078e0037 */
[----:B------:R-:W-:Y:S01]  /*14fa0*/  IMAD.WIDE.U32 R46, P3, R52, -0x2, R46 ;  /* 0xfffffffe342e7825 */ /* 0x000fe2000786002e */
[----:B------:R-:W-:-:S03]  /*14fb0*/  ISETP.LT.U32.AND.EX P0, PT, R54, R59, PT, P0 ;  /* 0x0000003b3600720c */ /* 0x000fc60003f01100 */
[----:B------:R-:W-:Y:S01]  /*14fc0*/  IMAD.WIDE.U32.X R48, R49, -0x2, R38, P4 ;  /* 0xfffffffe31307825 */ /* 0x000fe200020e0426 */
[----:B------:R-:W-:Y:S02]  /*14fd0*/  IADD3 R34, P4, RZ, R42, RZ ;  /* 0x0000002aff227210 */ /* 0x000fe40007f9e0ff */
[----:B------:R-:W-:Y:S01]  /*14fe0*/  SEL R61, RZ, 0x1, !P0 ;  /* 0x00000001ff3d7807 */ /* 0x000fe20004000000 */
[----:B------:R-:W-:Y:S01]  /*14ff0*/  IMAD.X R39, RZ, RZ, RZ, P3 ;  /* 0x000000ffff277224 */ /* 0x000fe200018e06ff */
[----:B------:R-:W-:Y:S01]  /*15000*/  IADD3 R36, P3, R43, R46, RZ ;  /* 0x0000002e2b247210 */ /* 0x000fe20007f7e0ff */
[----:B------:R-:W-:Y:S01]  /*15010*/  IMAD.MOV.U32 R38, RZ, RZ, R47 ;  /* 0x000000ffff267224 */ /* 0x000fe200078e002f */
[----:B------:R-:W-:Y:S02]  /*15020*/  ISETP.LT.U32.AND.EX P0, PT, R51, R67, PT, P2 ;  /* 0x000000433300720c */ /* 0x000fe40003f01120 */
[----:B------:R-:W-:Y:S01]  /*15030*/  ISETP.LT.U32.AND P2, PT, R34, R42, PT ;  /* 0x0000002a2200720c */ /* 0x000fe20003f41070 */
[----:B------:R-:W-:Y:S01]  /*15040*/  IMAD.X R69, R52, 0x1, R36, P4 ;  /* 0x0000000134457824 */ /* 0x000fe200020e0624 */
[----:B------:R-:W-:Y:S01]  /*15050*/  SEL R43, RZ, 0x1, !P0 ;  /* 0x00000001ff2b7807 */ /* 0x000fe20004000000 */
[----:B------:R-:W-:Y:S01]  /*15060*/  IMAD.WIDE.U32.X R52, R53, -0x2, R38, P3 ;  /* 0xfffffffe35347825 */ /* 0x000fe200018e0426 */
[----:B------:R-:W-:Y:S01]  /*15070*/  IADD3 R61, P5, P6, -R61, R57, -R54 ;  /* 0x000000393d3d7210 */ /* 0x000fe20007ebe936 */
[----:B------:R-:W1:Y:S01]  /*15080*/  LDC.64 R38, c[0x3][R0+0x68] ;  /* 0x00c01a0000267b82 */ /* 0x000e620000000a00 */
[----:B------:R-:W-:Y:S01]  /*15090*/  ISETP.LT.U32.AND.EX P2, PT, R69, R36, PT, P2 ;  /* 0x000000244500720c */ /* 0x000fe20003f41120 */
[----:B0-----:R-:W-:Y:S01]  /*150a0*/  IMAD.WIDE.U32 R58, R45, 0x1, RZ ;  /* 0x000000012d3a7825 */ /* 0x001fe200078e00ff */
[----:B------:R-:W-:-:S02]  /*150b0*/  IADD3 R47, P3, P4, R43, R50, -R63 ;  /* 0x000000322b2f7210 */ /* 0x000fc40007c7e83f */
[----:B------:R-:W-:Y:S02]  /*150c0*/  SEL R65, RZ, 0x1, !P2 ;  /* 0x00000001ff417807 */ /* 0x000fe40005000000 */
[----:B------:R-:W-:Y:S01]  /*150d0*/  IADD3.X R71, R8, -0x1, R54, P5, P6 ;  /* 0xffffffff08477810 */ /* 0x000fe20002fec436 */
[----:B------:R-:W0:Y:S01]  /*150e0*/  LDC.64 R42, c[0x3][R0+0x60] ;  /* 0x00c01800002a7b82 */ /* 0x000e220000000a00 */
[----:B------:R-:W-:Y:S01]  /*150f0*/  ISETP.LT.U32.AND P2, PT, R48, R61, PT ;  /* 0x0000003d3000720c */ /* 0x000fe20003f41070 */
[C---:B------:R-:W-:Y:S01]  /*15100*/  IMAD.WIDE.U32 R54, R44.reuse, 0x1, RZ ;  /* 0x000000012c367825 */ /* 0x040fe200078e00ff */
[----:B------:R-:W-:Y:S02]  /*15110*/  SEL R50, RZ, 0xffffffff, !P0 ;  /* 0xffffffffff327807 */ /* 0x000fe40004000000 */
[----:B------:R-:W-:Y:S01]  /*15120*/  IADD3 R65, P0, P5, -R65, R34, -R69 ;  /* 0x0000002241417210 */ /* 0x000fe20007d1e945 */
[----:B------:R-:W-:Y:S01]  /*15130*/  IMAD.WIDE.U32 R58, P6, R44, -0x2, R58 ;  /* 0xfffffffe2c3a7825 */ /* 0x000fe200078c003a */
[----:B------:R-:W-:-:S02]  /*15140*/  ISETP.LT.U32.AND.EX P2, PT, R49, R71, PT, P2 ;  /* 0x000000473100720c */ /* 0x000fc40003f41120 */
[----:B------:R-:W-:Y:S01]  /*15150*/  IADD3.X R69, R8, -0x1, R69, P0, P5 ;  /* 0xffffffff08457810 */ /* 0x000fe200007ea445 */
[----:B------:R-:W-:Y:S01]  /*15160*/  IMAD.X R63, RZ, RZ, RZ, P6 ;  /* 0x000000ffff3f7224 */ /* 0x000fe200030e06ff */
[----:B------:R-:W-:Y:S01]  /*15170*/  ISETP.LT.U32.AND P0, PT, R52, R65, PT ;  /* 0x000000413400720c */ /* 0x000fe20003f01070 */
[----:B------:R-:W-:Y:S01]  /*15180*/  IMAD.MOV.U32 R62, RZ, RZ, R59 ;  /* 0x000000ffff3e7224 */ /* 0x000fe200078e003b */
[----:B------:R-:W-:Y:S02]  /*15190*/  SEL R57, RZ, 0x1, !P2 ;  /* 0x00000001ff397807 */ /* 0x000fe40005000000 */
[----:B------:R-:W-:Y:S02]  /*151a0*/  ISETP.LT.U32.AND.EX P0, PT, R53, R69, PT, P0 ;  /* 0x000000453500720c */ /* 0x000fe40003f01100 */
[----:B------:R-:W-:Y:S02]  /*151b0*/  IADD3.X R51, R50, R51, ~R67, P3, P4 ;  /* 0x0000003332337210 */ /* 0x000fe40001fe8c43 */
[----:B------:R-:W-:-:S02]  /*151c0*/  IADD3 R57, P5, P3, R57, R48, -R61 ;  /* 0x0000003039397210 */ /* 0x000fc40007bbe83d */
[----:B------:R-:W-:Y:S02]  /*151d0*/  SEL R48, RZ, 0xffffffff, !P2 ;  /* 0xffffffffff307807 */ /* 0x000fe40005000000 */
[----:B------:R-:W-:Y:S02]  /*151e0*/  IADD3 R46, P4, RZ, R54, RZ ;  /* 0x00000036ff2e7210 */ /* 0x000fe40007f9e0ff */
[----:B------:R-:W-:Y:S02]  /*151f0*/  SEL R61, RZ, 0x1, !P0 ;  /* 0x00000001ff3d7807 */ /* 0x000fe40004000000 */
[----:B------:R-:W-:Y:S02]  /*15200*/  IADD3 R36, P2, R55, R58, RZ ;  /* 0x0000003a37247210 */ /* 0x000fe40007f5e0ff */
[----:B------:R-:W-:Y:S02]  /*15210*/  SEL R67, RZ, 0xffffffff, !P0 ;  /* 0xffffffffff437807 */ /* 0x000fe40004000000 */
[----:B------:R-:W-:Y:S01]  /*15220*/  IADD3 R55, P0, P6, R61, R52, -R65 ;  /* 0x000000343d377210 */ /* 0x000fe20007e1e841 */
[----:B------:R-:W-:Y:S01]  /*15230*/  IMAD.X R75, R44, 0x1, R36, P4 ;  /* 0x000000012c4b7824 */ /* 0x000fe200020e0624 */
[----:B------:R-:W-:Y:S01]  /*15240*/  ISETP.LT.U32.AND P4, PT, R46, R54, PT ;  /* 0x000000362e00720c */ /* 0x000fe20003f81070 */
[----:B0-----:R-:W-:Y:S01]  /*15250*/  IMAD.WIDE.U32 R64, R43, 0x1, RZ ;  /* 0x000000012b407825 */ /* 0x001fe200078e00ff */
[----:B------:R-:W-:-:S02]  /*15260*/  IADD3.X R34, R67, R53, ~R69, P0, P6 ;  /* 0x0000003543227210 */ /* 0x000fc400007ecc45 */
[----:B------:R-:W-:Y:S01]  /*15270*/  ISETP.LT.U32.AND.EX P0, PT, R75, R36, PT, P4 ;  /* 0x000000244b00720c */ /* 0x000fe20003f01140 */
[----:B------:R-:W-:Y:S01]  /*15280*/  IMAD.WIDE.U32 R52, R42, 0x1, RZ ;  /* 0x000000012a347825 */ /* 0x000fe200078e00ff */
[----:B------:R-:W-:Y:S02]  /*15290*/  IADD3.X R61, R48, R49, ~R71, P5, P3 ;  /* 0x00000031303d7210 */ /* 0x000fe40002fe6c47 */
[----:B------:R-:W-:Y:S01]  /*152a0*/  SEL R69, RZ, 0x1, !P0 ;  /* 0x00000001ff457807 */ /* 0x000fe20004000000 */
[----:B------:R-:W-:Y:S01]  /*152b0*/  IMAD.WIDE.U32 R64, P4, R42, -0x2, R64 ;  /* 0xfffffffe2a407825 */ /* 0x000fe20007880040 */
[----:B------:R-:W-:-:S03]  /*152c0*/  IADD3 R50, P5, RZ, R52, RZ ;  /* 0x00000034ff327210 */ /* 0x000fc60007fbe0ff */
[----:B------:R-:W-:Y:S01]  /*152d0*/  IMAD.WIDE.U32.X R48, R45, -0x2, R62, P2 ;  /* 0xfffffffe2d307825 */ /* 0x000fe200010e043e */
[----:B------:R-:W-:Y:S02]  /*152e0*/  IADD3 R36, P3, R53, R64, RZ ;  /* 0x0000004035247210 */ /* 0x000fe40007f7e0ff */
[----:B------:R-:W-:Y:S01]  /*152f0*/  ISETP.LT.U32.AND P2, PT, R50, R52, PT ;  /* 0x000000343200720c */ /* 0x000fe20003f41070 */
[----:B-1----:R-:W-:-:S04]  /*15300*/  IMAD.WIDE.U32 R44, R39, 0x1, RZ ;  /* 0x00000001272c7825 */ /* 0x002fc800078e00ff */
[----:B------:R-:W-:Y:S01]  /*15310*/  IMAD.X R59, RZ, RZ, RZ, P4 ;  /* 0x000000ffff3b7224 */ /* 0x000fe200020e06ff */
[----:B------:R-:W-:Y:S01]  /*15320*/  IADD3 R69, P4, P0, -R69, R46, -R75 ;  /* 0x0000002e45457210 */ /* 0x000fe2000789e94b */
[----:B------:R-:W-:Y:S02]  /*15330*/  IMAD.WIDE.U32 R52, P6, R38, -0x2, R44 ;  /* 0xfffffffe26347825 */ /* 0x000fe400078c002c */
[----:B------:R-:W0:Y:S01]  /*15340*/  LDC.64 R44, c[0x3][R0+0x70] ;  /* 0x00c01c00002c7b82 */ /* 0x000e220000000a00 */
[----:B------:R-:W-:Y:S01]  /*15350*/  IADD3.X R75, R8, -0x1, R75, P4, P0 ;  /* 0xffffffff084b7810 */ /* 0x000fe200027e044b */
[----:B------:R-:W-:Y:S01]  /*15360*/  IMAD.X R73, R42, 0x1, R36, P5 ;  /* 0x000000012a497824 */ /* 0x000fe200028e0624 */
[----:B------:R-:W-:Y:S01]  /*15370*/  ISETP.LT.U32.AND P0, PT, R48, R69, PT ;  /* 0x000000453000720c */ /* 0x000fe20003f01070 */
[----:B------:R-:W-:-:S03]  /*15380*/  IMAD.WIDE.U32 R62, R38, 0x1, RZ ;  /* 0x00000001263e7825 */ /* 0x000fc600078e00ff */
[----:B------:R-:W-:Y:S01]  /*15390*/  ISETP.LT.U32.AND.EX P2, PT, R73, R36, PT, P2 ;  /* 0x000000244900720c */ /* 0x000fe20003f41120 */
[----:B------:R-:W-:Y:S01]  /*153a0*/  IMAD.MOV.U32 R58, RZ, RZ, R65 ;  /* 0x000000ffff3a7224 */ /* 0x000fe200078e0041 */
[----:B------:R-:W-:Y:S02]  /*153b0*/  IADD3 R36, P5, RZ, R62, RZ ;  /* 0x0000003eff247210 */ /* 0x000fe40007fbe0ff */
[----:B------:R-:W-:Y:S01]  /*153c0*/  IADD3 R46, P4, R63, R52, RZ ;  /* 0x000000343f2e7210 */ /* 0x000fe20007f9e0ff */
[----:B------:R-:W-:Y:S01]  /*153d0*/  IMAD.X R63, RZ, RZ, RZ, P6 ;  /* 0x000000ffff3f7224 */ /* 0x000fe200030e06ff */
[----:B------:R-:W-:Y:S01]  /*153e0*/  SEL R67, RZ, 0x1, !P2 ;  /* 0x00000001ff437807 */ /* 0x000fe20005000000 */
[----:B------:R-:W-:Y:S01]  /*153f0*/  IMAD.WIDE.U32.X R42, R43, -0x2, R58, P3 ;  /* 0xfffffffe2b2a7825 */ /* 0x000fe200018e043a */
[----:B------:R-:W-:Y:S02]  /*15400*/  ISETP.LT.U32.AND.EX P0, PT, R49, R75, PT, P0 ;  /* 0x0000004b3100720c */ /* 0x000fe40003f01100 */
[----:B------:R-:W-:Y:S01]  /*15410*/  ISETP.LT.U32.AND P2, PT, R36, R62, PT ;  /* 0x0000003e2400720c */ /* 0x000fe20003f41070 */
[----:B------:R-:W-:Y:S01]  /*15420*/  IMAD.X R71, R38, 0x1, R46, P5 ;  /* 0x0000000126477824 */ /* 0x000fe200028e062e */
[----:B------:R-:W-:Y:S01]  /*15430*/  IADD3 R67, P3, P6, -R67, R50, -R73 ;  /* 0x0000003243437210 */ /* 0x000fe20007e7e949 */
[----:B------:R-:W-:Y:S01]  /*15440*/  IMAD.MOV.U32 R62, RZ, RZ, R53 ;  /* 0x000000ffff3e7224 */ /* 0x000fe200078e0035 */
[----:B------:R-:W-:-:S02]  /*15450*/  SEL R65, RZ, 0x1, !P0 ;  /* 0x00000001ff417807 */ /* 0x000fc40004000000 */
[----:B------:R-:W-:Y:S01]  /*15460*/  ISETP.LT.U32.AND.EX P2, PT, R71, R46, PT, P2 ;  /* 0x0000002e4700720c */ /* 0x000fe20003f41120 */
[----:B------:R-:W-:Y:S01]  /*15470*/  IMAD.WIDE.U32.X R58, R39, -0x2, R62, P4 ;  /* 0xfffffffe273a7825 */ /* 0x000fe200020e043e */
[----:B------:R-:W-:Y:S01]  /*15480*/  IADD3 R60, P4, P5, R65, R48, -R69 ;  /* 0x00000030413c7210 */ /* 0x000fe20007d9e845 */
[----:B------:R1:W2:Y:S01]  /*15490*/  LDC.64 R38, c[0x3][R0+0x78] ;  /* 0x00c01e0000267b82 */ /* 0x0002a20000000a00 */
[----:B------:R-:W-:Y:S01]  /*154a0*/  IADD3.X R73, R8, -0x1, R73, P3, P6 ;  /* 0xffffffff08497810 */ /* 0x000fe20001fec449 */
[----:B0-----:R-:W-:Y:S01]  /*154b0*/  IMAD.WIDE.U32 R62, R45, 0x1, RZ ;  /* 0x000000012d3e7825 */ /* 0x001fe200078e00ff */
[----:B------:R-:W-:Y:S02]  /*154c0*/  SEL R69, RZ, 0x1, !P2 ;  /* 0x00000001ff457807 */ /* 0x000fe40005000000 */
[----:B------:R-:W-:Y:S01]  /*154d0*/  ISETP.LT.U32.AND P3, PT, R42, R67, PT ;  /* 0x000000432a00720c */ /* 0x000fe20003f61070 */
[----:B------:R-:W-:Y:S01]  /*154e0*/  IMAD.WIDE.U32 R52, R44, 0x1, RZ ;  /* 0x000000012c347825 */ /* 0x000fe200078e00ff */
[----:B------:R-:W-:-:S02]  /*154f0*/  SEL R48, RZ, 0xffffffff, !P0 ;  /* 0xffffffffff307807 */ /* 0x000fc40004000000 */
[----:B------:R-:W-:Y:S01]  /*15500*/  IADD3 R69, P0, P2, -R69, R36, -R71 ;  /* 0x0000002445457210 */ /* 0x000fe20007a1e947 */
[----:B-1----:R-:W-:Y:S01]  /*15510*/  VIADD R0, R0, 0x80 ;  /* 0x0000008000007836 */ /* 0x002fe20000000000 */
[----:B------:R-:W-:Y:S02]  /*15520*/  ISETP.LT.U32.AND.EX P3, PT, R43, R73, PT, P3 ;  /* 0x000000492b00720c */ /* 0x000fe40003f61130 */
[----:B------:R-:W-:Y:S02]  /*15530*/  IADD3.X R64, R48, R49, ~R75, P4, P5 ;  /* 0x0000003130407210 */ /* 0x000fe400027eac4b */
[----:B------:R-:W-:Y:S02]  /*15540*/  SEL R65, RZ, 0x1, !P3 ;  /* 0x00000001ff417807 */ /* 0x000fe40005800000 */
[----:B------:R-:W-:Y:S01]  /*15550*/  IADD3.X R71, R8, -0x1, R71, P0, P2 ;  /* 0xffffffff08477810 */ /* 0x000fe200007e4447 */
[----:B------:R-:W-:Y:S01]  /*15560*/  IMAD.WIDE.U32 R48, P2, R44, -0x2, R62 ;  /* 0xfffffffe2c307825 */ /* 0x000fe2000784003e */
[----:B------:R-:W-:-:S02]  /*15570*/  ISETP.LT.U32.AND P0, PT, R58, R69, PT ;  /* 0x000000453a00720c */ /* 0x000fc40003f01070 */
[----:B------:R-:W-:Y:S02]  /*15580*/  IADD3 R54, P4, P5, R65, R42, -R67 ;  /* 0x0000002a41367210 */ /* 0x000fe40007d9e843 */
[----:B------:R-:W-:Y:S02]  /*15590*/  SEL R42, RZ, 0xffffffff, !P3 ;  /* 0xffffffffff2a7807 */ /* 0x000fe40005800000 */
[----:B------:R-:W-:Y:S02]  /*155a0*/  IADD3 R46, P6, RZ, R52, RZ ;  /* 0x00000034ff2e7210 */ /* 0x000fe40007fde0ff */
[----:B------:R-:W-:Y:S01]  /*155b0*/  IADD3 R36, P3, R53, R48, RZ ;  /* 0x0000003035247210 */ /* 0x000fe20007f7e0ff */
[----:B------:R-:W-:Y:S01]  /*155c0*/  IMAD.X R53, RZ, RZ, RZ, P2 ;  /* 0x000000ffff357224 */ /* 0x000fe200010e06ff */
[----:B------:R-:W-:Y:S02]  /*155d0*/  ISETP.LT.U32.AND.EX P0, PT, R59, R71, PT, P0 ;  /* 0x000000473b00720c */ /* 0x000fe40003f01100 */
[----:B------:R-:W-:Y:S01]  /*155e0*/  ISETP.LT.U32.AND P2, PT, R46, R52, PT ;  /* 0x000000342e00720c */ /* 0x000fe20003f41070 */
[----:B------:R-:W-:Y:S01]  /*155f0*/  IMAD.X R63, R44, 0x1, R36, P6 ;  /* 0x000000012c3f7824 */ /* 0x000fe200030e0624 */
[----:B------:R-:W-:Y:S01]  /*15600*/  SEL R65, RZ, 0x1, !P0 ;  /* 0x00000001ff417807 */ /* 0x000fe20004000000 */
[----:B------:R-:W-:Y:S01]  /*15610*/  IMAD.MOV.U32 R52, RZ, RZ, R49 ;  /* 0x000000ffff347224 */ /* 0x000fe200078e0031 */
[----:B------:R-:W-:Y:S01]  /*15620*/  SEL R67, RZ, 0xffffffff, !P0 ;  /* 0xffffffffff437807 */ /* 0x000fe20004000000 */
[----:B--2---:R-:W-:Y:S01]  /*15630*/  IMAD.WIDE.U32 R48, R38, 0x1, RZ ;  /* 0x0000000126307825 */ /* 0x004fe200078e00ff */
[----:B------:R-:W-:-:S02]  /*15640*/  IADD3 R50, P0, P6, R65, R58, -R69 ;  /* 0x0000003a41327210 */ /* 0x000fc40007e1e845 */
[----:B------:R-:W-:Y:S01]  /*15650*/  ISETP.LT.U32.AND.EX P2, PT, R63, R36, PT, P2 ;  /* 0x000000243f00720c */ /* 0x000fe20003f41120 */
[----:B------:R-:W-:Y:S01]  /*15660*/  IMAD.WIDE.U32.X R44, R45, -0x2, R52, P3 ;  /* 0xfffffffe2d2c7825 */ /* 0x000fe200018e0434 */
[----:B------:R-:W-:Y:S02]  /*15670*/  IADD3.X R62, R42, R43, ~R73, P4, P5 ;  /* 0x0000002b2a3e7210 */ /* 0x000fe400027eac49 */
[----:B------:R-:W-:Y:S01]  /*15680*/  IADD3.X R58, R67, R59, ~R71, P0, P6 ;  /* 0x0000003b433a7210 */ /* 0x000fe200007ecc47 */
[----:B------:R-:W-:Y:S01]  /*15690*/  IMAD.WIDE.U32 R42, R39, 0x1, RZ ;  /* 0x00000001272a7825 */ /* 0x000fe200078e00ff */
[----:B------:R-:W-:Y:S02]  /*156a0*/  SEL R59, RZ, 0x1, !P2 ;  /* 0x00000001ff3b7807 */ /* 0x000fe40005000000 */
[----:B------:R-:W-:Y:S02]  /*156b0*/  IADD3 R36, P5, R35, R32, RZ ;  /* 0x0000002023247210 */ /* 0x000fe40007fbe0ff */
[----:B------:R-:W-:Y:S01]  /*156c0*/  IADD3 R59, P2, P6, -R59, R46, -R63 ;  /* 0x0000002e3b3b7210 */ /* 0x000fe20007e5e93f */
[----:B------:R-:W-:Y:S01]  /*156d0*/  IMAD.WIDE.U32 R42, P4, R38, -0x2, R42 ;  /* 0xfffffffe262a7825 */ /* 0x000fe2000788002a */
[----:B------:R-:W-:-:S02]  /*156e0*/  ISETP.LT.U32.AND P0, PT, R36, R35, PT ;  /* 0x000000232400720c */ /* 0x000fc40003f01070 */
[----:B------:R-:W-:Y:S01]  /*156f0*/  IADD3 R46, P3, RZ, R48, RZ ;  /* 0x00000030ff2e7210 */ /* 0x000fe20007f7e0ff */
[----:B------:R-:W-:Y:S01]  /*15700*/  IMAD.X R32, R41, 0x1, R14, P5 ;  /* 0x0000000129207824 */ /* 0x000fe200028e060e */
[----:B------:R-:W-:Y:S02]  /*15710*/  IADD3.X R63, R8, -0x1, R63, P2, P6 ;  /* 0xffffffff083f7810 */ /* 0x000fe400017ec43f */
[----:B------:R-:W-:Y:S02]  /*15720*/  IADD3 R35, P1, R49, R42, RZ ;  /* 0x0000002a31237210 */ /* 0x000fe40007f3e0ff */
[----:B------:R-:W-:Y:S02]  /*15730*/  ISETP.LT.U32.AND P2, PT, R44, R59, PT ;  /* 0x0000003b2c00720c */ /* 0x000fe40003f41070 */
[----:B------:R-:W-:Y:S01]  /*15740*/  ISETP.GT.U32.AND P5, PT, R36, RZ, PT ;  /* 0x000000ff2400720c */ /* 0x000fe20003fa4070 */
[----:B------:R-:W-:Y:S01]  /*15750*/  IMAD.X R49, R38, 0x1, R35, P3 ;  /* 0x0000000126317824 */ /* 0x000fe200018e0623 */
[----:B------:R-:W-:-:S02]  /*15760*/  ISETP.LT.U32.AND.EX P2, PT, R45, R63, PT, P2 ;  /* 0x0000003f2d00720c */ /* 0x000fc40003f41120 */
[----:B------:R-:W-:Y:S02]  /*15770*/  ISETP.LT.U32.AND P3, PT, R46, R48, PT ;  /* 0x000000302e00720c */ /* 0x000fe40003f61070 */
[C---:B------:R-:W-:Y:S02]  /*15780*/  ISETP.GT.U32.AND.EX P5, PT, R32.reuse, -0x1, PT, P5 ;  /* 0xffffffff2000780c */ /* 0x040fe40003fa4150 */
[----:B------:R-:W-:Y:S02]  /*15790*/  SEL R53, RZ, 0x1, !P2 ;  /* 0x00000001ff357807 */ /* 0x000fe40005000000 */
[----:B------:R-:W-:Y:S02]  /*157a0*/  ISETP.LT.U32.AND.EX P3, PT, R49, R35, PT, P3 ;  /* 0x000000233100720c */ /* 0x000fe40003f61130 */
[----:B------:R-:W-:Y:S02]  /*157b0*/  ISETP.LT.U32.OR.EX P0, PT, R32, R41, P5, P0 ;  /* 0x000000292000720c */ /* 0x000fe40002f01500 */
[----:B------:R-:W-:-:S02]  /*157c0*/  SEL R41, RZ, 0xffffffff, !P2 ;  /* 0xffffffffff297807 */ /* 0x000fc40005000000 */
[----:B------:R-:W-:Y:S02]  /*157d0*/  IADD3 R14, P2, P5, R53, R44, -R59 ;  /* 0x0000002c350e7210 */ /* 0x000fe40007d5e83b */
[----:B------:R-:W-:Y:S02]  /*157e0*/  SEL R35, RZ, 0x1, !P3 ;  /* 0x00000001ff237807 */ /* 0x000fe40005800000 */
[----:B------:R-:W-:Y:S02]  /*157f0*/  IADD3.X R44, R41, R45, ~R63, P2, P5 ;  /* 0x0000002d292c7210 */ /* 0x000fe400017eac3f */
[----:B------:R-:W-:Y:S02]  /*15800*/  IADD3 R48, P3, R47, R26, RZ ;  /* 0x0000001a2f307210 */ /* 0x000fe40007f7e0ff */
[--C-:B------:R-:W-:Y:S02]  /*15810*/  IADD3 R35, P2, P5, -R35, R46, -R49.reuse ;  /* 0x0000002e23237210 */ /* 0x100fe40007d5e931 */
[----:B------:R-:W-:Y:S01]  /*15820*/  P2R R52, PR, RZ, 0x2 ;  /* 0x00000002ff347803 */ /* 0x000fe20000000000 */
[----:B------:R-:W-:Y:S01]  /*15830*/  IMAD.X R46, R51, 0x1, R20, P3 ;  /* 0x00000001332e7824 */ /* 0x000fe200018e0614 */
[----:B------:R-:W-:-:S02]  /*15840*/  IADD3.X R41, R8, -0x1, R49, P2, P5 ;  /* 0xffffffff08297810 */ /* 0x000fc400017ea431 */
[----:B------:R-:W-:Y:S02]  /*15850*/  IADD3 R26, P5, R57, R16, RZ ;  /* 0x00000010391a7210 */ /* 0x000fe40007fbe0ff */
[C---:B------:R-:W-:Y:S02]  /*15860*/  ISETP.GT.U32.AND P3, PT, R48.reuse, RZ, PT ;  /* 0x000000ff3000720c */ /* 0x040fe40003f64070 */
[----:B------:R-:W-:Y:S01]  /*15870*/  ISETP.LT.U32.AND P2, PT, R48, R47, PT ;  /* 0x0000002f3000720c */ /* 0x000fe20003f41070 */
[----:B------:R-:W-:Y:S01]  /*15880*/  IMAD.X R42, R61, 0x1, R18, P5 ;  /* 0x000000013d2a7824 */ /* 0x000fe200028e0612 */
[----:B------:R-:W-:Y:S02]  /*15890*/  ISETP.GT.U32.AND.EX P3, PT, R46, -0x1, PT, P3 ;  /* 0xffffffff2e00780c */ /* 0x000fe40003f64130 */
[----:B------:R-:W-:Y:S02]  /*158a0*/  ISETP.GT.U32.AND P5, PT, R26, RZ, PT ;  /* 0x000000ff1a00720c */ /* 0x000fe40003fa4070 */
[----:B------:R-:W-:-:S02]  /*158b0*/  ISETP.LT.U32.OR.EX P3, PT, R46, R51, P3, P2 ;  /* 0x000000332e00720c */ /* 0x000fc40001f61520 */
[----:B------:R-:W-:Y:S02]  /*158c0*/  ISETP.LT.U32.AND P2, PT, R26, R57, PT ;  /* 0x000000391a00720c */ /* 0x000fe40003f41070 */
[----:B------:R-:W-:-:S04]  /*158d0*/  ISETP.GT.U32.AND.EX P5, PT, R42, -0x1, PT, P5 ;  /* 0xffffffff2a00780c */ /* 0x000fc80003fa4150 */
[----:B------:R-:W-:Y:S02]  /*158e0*/  ISETP.LT.U32.OR.EX P2, PT, R42, R61, P5, P2 ;  /* 0x0000003d2a00720c */ /* 0x000fe40002f41520 */
[----:B------:R-:W-:-:S04]  /*158f0*/  IADD3 R22, P5, R55, R22, RZ ;  /* 0x0000001637167210 */ /* 0x000fc80007fbe0ff */
[----:B------:R-:W-:Y:S01]  /*15900*/  ISETP.LT.U32.AND P6, PT, R22, R55, PT ;  /* 0x000000371600720c */ /* 0x000fe20003fc1070 */
[----:B------:R-:W-:Y:S01]  /*15910*/  IMAD.X R21, R34, 0x1, R21, P5 ;  /* 0x0000000122157824 */ /* 0x000fe200028e0615 */
[----:B------:R-:W-:-:S04]  /*15920*/  ISETP.GT.U32.AND P5, PT, R22, RZ, PT ;  /* 0x000000ff1600720c */ /* 0x000fc80003fa4070 */
[----:B------:R-:W-:-:S04]  /*15930*/  ISETP.GT.U32.AND.EX P5, PT, R21, -0x1, PT, P5 ;  /* 0xffffffff1500780c */ /* 0x000fc80003fa4150 */
[----:B------:R-:W-:Y:S02]  /*15940*/  ISETP.LT.U32.OR.EX P5, PT, R21, R34, P5, P6 ;  /* 0x000000221500720c */ /* 0x000fe40002fa1560 */
[----:B------:R-:W-:Y:S02]  /*15950*/  IADD3 R19, P6, R60, R19, RZ ;  /* 0x000000133c137210 */ /* 0x000fe40007fde0ff */
[----:B------:R-:W-:Y:S02]  /*15960*/  SEL R80, RZ, 0x1, !P5 ;  /* 0x00000001ff507807 */ /* 0x000fe40006800000 */
[----:B------:R-:W-:Y:S01]  /*15970*/  SEL R89, RZ, 0xffffffff, !P5 ;  /* 0xffffffffff597807 */ /* 0x000fe20006800000 */
[----:B------:R-:W-:Y:S01]  /*15980*/  IMAD.X R16, R64, 0x1, R17, P6 ;  /* 0x0000000140107824 */ /* 0x000fe200030e0611 */
[----:B------:R-:W-:Y:S02]  /*15990*/  ISETP.GT.U32.AND P6, PT, R19, RZ, PT ;  /* 0x000000ff1300720c */ /* 0x000fe40003fc4070 */
[----:B------:R-:W-:-:S02]  /*159a0*/  IADD3 R80, P5, -R80, R22, RZ ;  /* 0x0000001650507210 */ /* 0x000fc40007fbe1ff */
[----:B------:R-:W-:Y:S02]  /*159b0*/  ISETP.GT.U32.AND.EX P1, PT, R16, -0x1, PT, P6 ;  /* 0xffffffff1000780c */ /* 0x000fe40003f24160 */
[----:B------:R-:W-:Y:S01]  /*159c0*/  ISETP.LT.U32.AND P6, PT, R19, R60, PT ;  /* 0x0000003c1300720c */ /* 0x000fe20003fc1070 */
[----:B------:R-:W-:-:S03]  /*159d0*/  IMAD.X R89, R21, 0x1, ~R89, P5 ;  /* 0x0000000115597824 */ /* 0x000fc600028e0e59 */
[----:B------:R-:W-:Y:S02]  /*159e0*/  ISETP.LT.U32.OR.EX P6, PT, R16, R64, P1, P6 ;  /* 0x000000401000720c */ /* 0x000fe40000fc1560 */
[----:B------:R-:W-:Y:S02]  /*159f0*/  ISETP.NE.AND P1, PT, R56, RZ, PT ;  /* 0x000000ff3800720c */ /* 0x000fe40003f25270 */
[----:B------:R-:W-:Y:S02]  /*15a00*/  SEL R60, RZ, 0x1, !P6 ;  /* 0x00000001ff3c7807 */ /* 0x000fe40007000000 */
[----:B------:R-:W-:Y:S02]  /*15a10*/  SEL R87, RZ, 0xffffffff, !P6 ;  /* 0xffffffffff577807 */ /* 0x000fe40007000000 */
[----:B------:R-:W-:Y:S02]  /*15a20*/  IADD3 R60, P5, -R60, R19, RZ ;  /* 0x000000133c3c7210 */ /* 0x000fe40007fbe1ff */
[----:B------:R-:W-:-:S03]  /*15a30*/  SEL R22, RZ, 0xffffffff, !P1 ;  /* 0xffffffffff167807 */ /* 0x000fc60004800000 */
[----:B------:R-:W-:Y:S01]  /*15a40*/  IMAD.X R87, R16, 0x1, ~R87, P5 ;  /* 0x0000000110577824 */ /* 0x000fe200028e0e57 */
[----:B------:R-:W-:Y:S01]  /*15a50*/  IADD3 R19, P5, R54, R12, RZ ;  /* 0x0000000c36137210 */ /* 0x000fe20007fbe0ff */
[----:B------:R-:W-:-:S03]  /*15a60*/  IMAD.MOV.U32 R12, RZ, RZ, R43 ;  /* 0x000000ffff0c7224 */ /* 0x000fc600078e002b */
[C---:B------:R-:W-:Y:S01]  /*15a70*/  ISETP.LT.U32.AND P6, PT, R19.reuse, R54, PT ;  /* 0x000000361300720c */ /* 0x040fe20003fc1070 */
[----:B------:R-:W-:Y:S01]  /*15a80*/  IMAD.X R16, R62, 0x1, R13, P5 ;  /* 0x000000013e107824 */ /* 0x000fe200028e060d */
[----:B------:R-:W-:Y:S01]  /*15a90*/  ISETP.GT.U32.AND P5, PT, R19, RZ, PT ;  /* 0x000000ff1300720c */ /* 0x000fe20003fa4070 */
[----:B------:R-:W-:-:S03]  /*15aa0*/  IMAD.X R13, RZ, RZ, RZ, P4 ;  /* 0x000000ffff0d7224 */ /* 0x000fc600020e06ff */
[----:B------:R-:W-:-:S04]  /*15ab0*/  ISETP.GT.U32.AND.EX P5, PT, R16, -0x1, PT, P5 ;  /* 0xffffffff1000780c */ /* 0x000fc80003fa4150 */
[----:B------:R-:W-:Y:S02]  /*15ac0*/  ISETP.LT.U32.OR.EX P5, PT, R16, R62, P5, P6 ;  /* 0x0000003e1000720c */ /* 0x000fe40002fa1560 */
[----:B------:R-:W-:Y:S02]  /*15ad0*/  IADD3 R17, P6, R50, R10, RZ ;  /* 0x0000000a32117210 */ /* 0x000fe40007fde0ff */
[----:B------:R-:W-:Y:S02]  /*15ae0*/  SEL R88, RZ, 0x1, !P5 ;  /* 0x00000001ff587807 */ /* 0x000fe40006800000 */
[C---:B------:R-:W-:Y:S01]  /*15af0*/  ISETP.GT.U32.AND P4, PT, R17.reuse, RZ, PT ;  /* 0x000000ff1100720c */ /* 0x040fe20003f84070 */
[----:B------:R-:W-:Y:S01]  /*15b00*/  IMAD.X R10, R58, 0x1, R15, P6 ;  /* 0x000000013a0a7824 */ /* 0x000fe200030e060f */
[----:B------:R-:W-:Y:S02]  /*15b10*/  ISETP.LT.U32.AND P6, PT, R17, R50, PT ;  /* 0x000000321100720c */ /* 0x000fe40003fc1070 */
[----:B------:R-:W-:-:S02]  /*15b20*/  SEL R61, RZ, 0xffffffff, !P5 ;  /* 0xffffffffff3d7807 */ /* 0x000fc40006800000 */
[C---:B------:R-:W-:Y:S02]  /*15b30*/  ISETP.GT.U32.AND.EX P4, PT, R10.reuse, -0x1, PT, P4 ;  /* 0xffffffff0a00780c */ /* 0x040fe40003f84140 */
[----:B------:R-:W-:Y:S02]  /*15b40*/  SEL R15, RZ, 0xffffffff, !P2 ;  /* 0xffffffffff0f7807 */ /* 0x000fe40005000000 */
[----:B------:R-:W-:Y:S02]  /*15b50*/  ISETP.LT.U32.OR.EX P4, PT, R10, R58, P4, P6 ;  /* 0x0000003a0a00720c */ /* 0x000fe40002781560 */
[----:B------:R-:W-:Y:S02]  /*15b60*/  ISETP.NE.AND P6, PT, R52, RZ, PT ;  /* 0x000000ff3400720c */ /* 0x000fe40003fc5270 */
[----:B------:R-:W-:Y:S02]  /*15b70*/  SEL R54, RZ, 0x1, !P4 ;  /* 0x00000001ff367807 */ /* 0x000fe40006000000 */
[----:B------:R-:W-:Y:S01]  /*15b80*/  SEL R59, RZ, 0xffffffff, !P4 ;  /* 0xffffffffff3b7807 */ /* 0x000fe20006000000 */
[----:B------:R-:W-:Y:S01]  /*15b90*/  IMAD.WIDE.U32.X R38, R39, -0x2, R12, P6 ;  /* 0xfffffffe27267825 */ /* 0x000fe200030e040c */
[----:B------:R-:W-:-:S02]  /*15ba0*/  IADD3 R88, P6, -R88, R19, RZ ;  /* 0x0000001358587210 */ /* 0x000fc40007fde1ff */
[----:B------:R-:W-:Y:S02]  /*15bb0*/  IADD3 R13, P4, R14, R9, RZ ;  /* 0x000000090e0d7210 */ /* 0x000fe40007f9e0ff */
[----:B------:R-:W-:Y:S01]  /*15bc0*/  ISETP.LT.U32.AND P5, PT, R38, R35, PT ;  /* 0x000000232600720c */ /* 0x000fe20003fa1070 */
[----:B------:R-:W-:Y:S01]  /*15bd0*/  IMAD.X R61, R16, 0x1, ~R61, P6 ;  /* 0x00000001103d7824 */ /* 0x000fe200030e0e3d */
[----:B------:R-:W-:Y:S01]  /*15be0*/  IADD3 R54, P6, -R54, R17, RZ ;  /* 0x0000001136367210 */ /* 0x000fe20007fde1ff */
[----:B------:R-:W-:Y:S01]  /*15bf0*/  IMAD.X R12, R44, 0x1, R11, P4 ;  /* 0x000000012c0c7824 */ /* 0x000fe200020e060b */
[----:B------:R-:W-:Y:S02]  /*15c00*/  ISETP.LT.U32.AND.EX P5, PT, R39, R41, PT, P5 ;  /* 0x000000292700720c */ /* 0x000fe40003fa1150 */
[----:B------:R-:W-:Y:S01]  /*15c10*/  SEL R16, RZ, 0x1, !P1 ;  /* 0x00000001ff107807 */ /* 0x000fe20004800000 */
[----:B------:R-:W-:Y:S01]  /*15c20*/  IMAD.X R59, R10, 0x1, ~R59, P6 ;  /* 0x000000010a3b7824 */ /* 0x000fe200030e0e3b */
[----:B------:R-:W-:-:S02]  /*15c30*/  SEL R9, RZ, 0x1, !P5 ;  /* 0x00000001ff097807 */ /* 0x000fc40006800000 */
[----:B------:R-:W-:Y:S02]  /*15c40*/  SEL R19, RZ, 0xffffffff, !P0 ;  /* 0xffffffffff137807 */ /* 0x000fe40004000000 */
[----:B------:R-:W-:Y:S02]  /*15c50*/  IADD3 R9, P4, P6, R9, R38, -R35 ;  /* 0x0000002609097210 */ /* 0x000fe40007e9e823 */
[----:B------:R-:W-:Y:S02]  /*15c60*/  SEL R38, RZ, 0xffffffff, !P5 ;  /* 0xffffffffff267807 */ /* 0x000fe40006800000 */
[----:B------:R-:W-:Y:S02]  /*15c70*/  ISETP.GT.U32.AND P5, PT, R13, RZ, PT ;  /* 0x000000ff0d00720c */ /* 0x000fe40003fa4070 */
[----:B------:R-:W-:Y:S02]  /*15c80*/  IADD3.X R38, R38, R39, ~R41, P4, P6 ;  /* 0x0000002726267210 */ /* 0x000fe400027ecc29 */
[----:B------:R-:W-:-:S02]  /*15c90*/  ISETP.GT.U32.AND.EX P6, PT, R12, -0x1, PT, P5 ;  /* 0xffffffff0c00780c */ /* 0x000fc40003fc4150 */
[----:B------:R-:W-:Y:S02]  /*15ca0*/  ISETP.LT.U32.AND P4, PT, R13, R14, PT ;  /* 0x0000000e0d00720c */ /* 0x000fe40003f81070 */
[----:B------:R-:W-:Y:S02]  /*15cb0*/  IADD3 R10, P5, R9, R23, RZ ;  /* 0x00000017090a7210 */ /* 0x000fe40007fbe0ff */
[----:B------:R-:W-:Y:S02]  /*15cc0*/  ISETP.LT.U32.OR.EX P4, PT, R12, R44, P6, P4 ;  /* 0x0000002c0c00720c */ /* 0x000fe40003781540 */
[----:B------:R-:W-:Y:S01]  /*15cd0*/  ISETP.GT.U32.AND P6, PT, R10, RZ, PT ;  /* 0x000000ff0a00720c */ /* 0x000fe20003fc4070 */
[----:B------:R-:W-:Y:S01]  /*15ce0*/  IMAD.X R27, R38, 0x1, R27, P5 ;  /* 0x00000001261b7824 */ /* 0x000fe200028e061b */
[----:B------:R-:W-:Y:S02]  /*15cf0*/  SEL R20, RZ, 0x1, !P4 ;  /* 0x00000001ff147807 */ /* 0x000fe40006000000 */
[----:B------:R-:W-:-:S02]  /*15d00*/  ISETP.LT.U32.AND P5, PT, R10, R9, PT ;  /* 0x000000090a00720c */ /* 0x000fc40003fa1070 */
[C---:B------:R-:W-:Y:S02]  /*15d10*/  ISETP.GT.U32.AND.EX P6, PT, R27.reuse, -0x1, PT, P6 ;  /* 0xffffffff1b00780c */ /* 0x040fe40003fc4160 */
[----:B------:R-:W-:Y:S02]  /*15d20*/  IADD3 R20, P1, -R20, R13, RZ ;  /* 0x0000000d14147210 */ /* 0x000fe40007f3e1ff */
[----:B------:R-:W-:Y:S02]  /*15d30*/  SEL R13, RZ, 0x1, !P0 ;  /* 0x00000001ff0d7807 */ /* 0x000fe40004000000 */
[----:B------:R-:W-:Y:S02]  /*15d40*/  ISETP.LT.U32.OR.EX P5, PT, R27, R38, P6, P5 ;  /* 0x000000261b00720c */ /* 0x000fe400037a1550 */
[----:B------:R-:W-:Y:S02]  /*15d50*/  SEL R11, RZ, 0xffffffff, !P4 ;  /* 0xffffffffff0b7807 */ /* 0x000fe40006000000 */
[----:B------:R-:W-:-:S02]  /*15d60*/  ISETP.NE.AND P0, PT, R3, 0x5, PT ;  /* 0x000000050300780c */ /* 0x000fc40003f05270 */
[----:B------:R-:W-:Y:S01]  /*15d70*/  SEL R9, RZ, 0x1, !P5 ;  /* 0x00000001ff097807 */ /* 0x000fe20006800000 */
[----:B------:R-:W-:Y:S01]  /*15d80*/  IMAD.X R11, R12, 0x1, ~R11, P1 ;  /* 0x000000010c0b7824 */ /* 0x000fe200008e0e0b */
[----:B------:R-:W-:Y:S02]  /*15d90*/  IADD3 R16, P6, -R16, R33, RZ ;  /* 0x0000002110107210 */ /* 0x000fe40007fde1ff */
[----:B------:R-:W-:Y:S02]  /*15da0*/  SEL R12, RZ, 0x1, !P3 ;  /* 0x00000001ff0c7807 */ /* 0x000fe40005800000 */
[----:B------:R-:W-:Y:S01]  /*15db0*/  SEL R14, RZ, 0x1, !P2 ;  /* 0x00000001ff0e7807 */ /* 0x000fe20005000000 */
[----:B------:R-:W-:Y:S01]  /*15dc0*/  IMAD.X R17, R37, 0x1, ~R22, P6 ;  /* 0x0000000125117824 */ /* 0x000fe200030e0e16 */
[----:B------:R-:W-:Y:S02]  /*15dd0*/  IADD3 R9, P1, -R9, R10, RZ ;  /* 0x0000000a09097210 */ /* 0x000fe40007f3e1ff */
[----:B------:R-:W-:-:S02]  /*15de0*/  IADD3 R18, P4, -R13, R36, RZ ;  /* 0x000000240d127210 */ /* 0x000fc40007f9e1ff */
[----:B------:R-:W-:Y:S02]  /*15df0*/  SEL R10, RZ, 0xffffffff, !P5 ;  /* 0xffffffffff0a7807 */ /* 0x000fe40006800000 */
[----:B------:R-:W-:Y:S01]  /*15e00*/  IADD3 R12, P6, -R12, R48, RZ ;  /* 0x000000300c0c7210 */ /* 0x000fe20007fde1ff */
[----:B------:R-:W-:Y:S01]  /*15e10*/  IMAD.X R19, R32, 0x1, ~R19, P4 ;  /* 0x0000000120137824 */ /* 0x000fe200020e0e13 */
[----:B------:R-:W-:Y:S01]  /*15e20*/  IADD3 R14, P5, -R14, R26, RZ ;  /* 0x0000001a0e0e7210 */ /* 0x000fe20007fbe1ff */
[----:B------:R-:W-:Y:S01]  /*15e30*/  IMAD.X R10, R27, 0x1, ~R10, P1 ;  /* 0x000000011b0a7824 */ /* 0x000fe200008e0e0a */
[----:B------:R-:W-:-:S03]  /*15e40*/  SEL R13, RZ, 0xffffffff, !P3 ;  /* 0xffffffffff0d7807 */ /* 0x000fc60005800000 */
[----:B------:R-:W-:Y:S02]  /*15e50*/  IMAD.X R15, R42, 0x1, ~R15, P5 ;  /* 0x000000012a0f7824 */ /* 0x000fe400028e0e0f */
[----:B------:R-:W-:Y:S01]  /*15e60*/  IMAD.X R13, R46, 0x1, ~R13, P6 ;  /* 0x000000012e0d7824 */ /* 0x000fe200030e0e0d */
[----:B------:R-:W-:Y:S06]  /*15e70*/  @P0 BRA `(.L_x_21) ;  /* 0xffffff5c00180947 */ /* 0x000fec000383ffff */
[----:B------:R-:W0:Y:S02]  /*15e80*/  LDC.64 R8, c[0x0][0x218] ;  /* 0x00008600ff087b82 */ /* 0x000e240000000a00 */
[----:B0-----:R-:W-:-:S05]  /*15e90*/  IMAD.WIDE.U32 R2, R2, 0x28, R8 ;  /* 0x0000002802027825 */ /* 0x001fca00078e0008 */
[----:B------:R-:W-:Y:S04]  /*15ea0*/  STG.E.64 desc[UR8][R2.64], R28 ;  /* 0x0000001c02007986 */ /* 0x000fe8000c101b08 */
[----:B------:R-:W-:Y:S04]  /*15eb0*/  STG.E.64 desc[UR8][R2.64+0x8], R30 ;  /* 0x0000081e02007986 */ /* 0x000fe8000c101b08 */
[----:B------:R-:W-:Y:S04]  /*15ec0*/  STG.E.64 desc[UR8][R2.64+0x10], R4 ;  /* 0x0000100402007986 */ /* 0x000fe8000c101b08 */
[----:B------:R-:W-:Y:S04]  /*15ed0*/  STG.E.64 desc[UR8][R2.64+0x18], R6 ;  /* 0x0000180602007986 */ /* 0x000fe8000c101b08 */
[----:B------:R-:W-:Y:S01]  /*15ee0*/  STG.E.64 desc[UR8][R2.64+0x20], R24 ;  /* 0x0000201802007986 */ /* 0x000fe2000c101b08 */
[----:B------:R-:W-:Y:S05]  /*15ef0*/  EXIT ;  /* 0x000000000000794d */ /* 0x000fea0003800000 */
.L_x_22:
        /* <DEDUP_REMOVED lines=16> */
.L_x_949:


//--------------------- .text.extract_rows_xfield --------------------------
	.section	.text.extract_rows_xfield,"ax",@progbits
	.align	128
        .global         extract_rows_xfield
        .type           extract_rows_xfield,@function
        .size           extract_rows_xfield,(.L_x_950 - extract_rows_xfield)
        .other          extract_rows_xfield,@"STO_CUDA_ENTRY STV_DEFAULT"
extract_rows_xfield:
.text.extract_rows_xfield:
[----:B------:R-:W-:Y:S01]  /*0000*/  LDC R1, c[0x0][0x28] ;  /* 0x00000a00ff017b82 */ /* 0x000fe20000000800 */
[----:B------:R-:W0:Y:S01]  /*0010*/  S2R R0, SR_CTAID.X ;  /* 0x0000000000007919 */ /* 0x000e220000002500 */
[----:B------:R-:W-:Y:S01]  /*0020*/  ULDC.64 UR4, c[0x0][0x228] ;  /* 0x00008a0000047ab9 */ /* 0x000fe20000000a00 */
[----:B------:R-:W-:Y:S01]  /*0030*/  ULDC UR6, c[0x0][0x0] ;  /* 0x0000000000067ab9 */ /* 0x000fe20000000800 */
[----:B------:R-:W-:Y:S01]  /*0040*/  UIMAD UR4, UR5, UR4, URZ ;  /* 0x00000004050472a4 */ /* 0x000fe2000f8e023f */
[----:B------:R-:W0:Y:S02]  /*0050*/  S2R R3, SR_TID.X ;  /* 0x0000000000037919 */ /* 0x000e240000002100 */
[----:B0-----:R-:W-:-:S05]  /*0060*/  IMAD R0, R0, UR6, R3 ;  /* 0x0000000600007c24 */ /* 0x001fca000f8e0203 */
[----:B------:R-:W-:-:S13]  /*0070*/  ISETP.GE.U32.AND P0, PT, R0, UR4, PT ;  /* 0x0000000400007c0c */ /* 0x000fda000bf06070 */
[----:B------:R-:W-:Y:S05]  /*0080*/  @P0 EXIT ;  /* 0x000000000000094d */ /* 0x000fea0003800000 */
[----:B------:R-:W0:Y:S01]  /*0090*/  I2F.U32.RP R4, UR5 ;  /* 0x0000000500047d06 */ /* 0x000e220008209000 */
[----:B------:R-:W-:Y:S01]  /*00a0*/  ISETP.NE.U32.AND P2, PT, RZ, UR5, PT ;  /* 0x00000005ff007c0c */ /* 0x000fe2000bf45070 */
[----:B------:R-:W-:-:S06]  /*00b0*/  ULDC.64 UR6, c[0x0][0x208] ;  /* 0x0000820000067ab9 */ /* 0x000fcc0000000a00 */
[----:B0-----:R-:W0:Y:S02]  /*00c0*/  MUFU.RCP R4, R4 ;  /* 0x0000000400047308 */ /* 0x001e240000001000 */
[----:B0-----:R-:W-:-:S06]  /*00d0*/  IADD3 R2, R4, 0xffffffe, RZ ;  /* 0x0ffffffe04027810 */ /* 0x001fcc0007ffe0ff */
[----:B------:R0:W1:Y:S02]  /*00e0*/  F2I.FTZ.U32.TRUNC.NTZ R3, R2 ;  /* 0x0000000200037305 */ /* 0x000064000021f000 */
[----:B0-----:R-:W-:Y:S01]  /*00f0*/  HFMA2.MMA R2, -RZ, RZ, 0, 0 ;  /* 0x00000000ff027435 */ /* 0x001fe200000001ff */
[----:B-1----:R-:W-:-:S05]  /*0100*/  IADD3 R5, RZ, -R3, RZ ;  /* 0x80000003ff057210 */ /* 0x002fca0007ffe0ff */
[----:B------:R-:W-:-:S04]  /*0110*/  IMAD R5, R5, UR5, RZ ;  /* 0x0000000505057c24 */ /* 0x000fc8000f8e02ff */
[----:B------:R-:W-:-:S06]  /*0120*/  IMAD.HI.U32 R3, R3, R5, R2 ;  /* 0x0000000503037227 */ /* 0x000fcc00078e0002 */
[----:B------:R-:W-:-:S05]  /*0130*/  IMAD.HI.U32 R5, R3, R0, RZ ;  /* 0x0000000003057227 */ /* 0x000fca00078e00ff */
[----:B------:R-:W-:-:S05]  /*0140*/  IADD3 R3, -R5, RZ, RZ ;  /* 0x000000ff05037210 */ /* 0x000fca0007ffe1ff */
[----:B------:R-:W-:Y:S02]  /*0150*/  IMAD R6, R3, UR5, R0 ;  /* 0x0000000503067c24 */ /* 0x000fe4000f8e0200 */
[----:B------:R-:W0:Y:S03]  /*0160*/  LDC.64 R2, c[0x0][0x218] ;  /* 0x00008600ff027b82 */ /* 0x000e260000000a00 */
[----:B------:R-:W-:-:S13]  /*0170*/  ISETP.GE.U32.AND P0, PT, R6, UR5, PT ;  /* 0x0000000506007c0c */ /* 0x000fda000bf06070 */
[----:B------:R-:W-:Y:S02]  /*0180*/  @P0 IADD3 R6, R6, -UR5, RZ ;  /* 0x8000000506060c10 */ /* 0x000fe4000fffe0ff */
[----:B------:R-:W-:Y:S02]  /*0190*/  @P0 IADD3 R5, R5, 0x1, RZ ;  /* 0x0000000105050810 */ /* 0x000fe40007ffe0ff */
[----:B------:R-:W-:Y:S02]  /*01a0*/  ISETP.GE.U32.AND P1, PT, R6, UR5, PT ;  /* 0x0000000506007c0c */ /* 0x000fe4000bf26070 */
[----:B------:R-:W1:Y:S11]  /*01b0*/  LDC.64 R6, c[0x0][0x210] ;  /* 0x00008400ff067b82 */ /* 0x000e760000000a00 */
[----:B------:R-:W-:-:S02]  /*01c0*/  @P1 IADD3 R5, R5, 0x1, RZ ;  /* 0x0000000105051810 */ /* 0x000fc40007ffe0ff */
[----:B------:R-:W-:-:S05]  /*01d0*/  @!P2 LOP3.LUT R5, RZ, UR5, RZ, 0x33, !PT ;  /* 0x00000005ff05ac12 */ /* 0x000fca000f8e33ff */
[----:B0-----:R-:W-:-:S06]  /*01e0*/  IMAD.WIDE.U32 R2, R5, 0x4, R2 ;  /* 0x0000000405027825 */ /* 0x001fcc00078e0002 */
[----:B------:R-:W2:Y:S01]  /*01f0*/  LDG.E.CONSTANT R3, desc[UR6][R2.64] ;  /* 0x0000000602037981 */ /* 0x000ea2000c1e9900 */
[----:B------:R-:W-:-:S05]  /*0200*/  IADD3 R5, -R5, RZ, RZ ;  /* 0x000000ff05057210 */ /* 0x000fca0007ffe1ff */
[----:B------:R-:W-:Y:S01]  /*0210*/  IMAD R4, R5, UR5, R0 ;  /* 0x0000000505047c24 */ /* 0x000fe2000f8e0200 */
[----:B------:R-:W-:-:S03]  /*0220*/  MOV R5, RZ ;  /* 0x000000ff00057202 */ /* 0x000fc60000000f00 */
[----:B--2---:R-:W-:Y:S02]  /*0230*/  IMAD.WIDE.U32 R4, R3, UR5, R4 ;  /* 0x0000000503047c25 */ /* 0x004fe4000f8e0004 */
[----:B------:R-:W0:Y:S02]  /*0240*/  LDC.64 R2, c[0x0][0x220] ;  /* 0x00008800ff027b82 */ /* 0x000e240000000a00 */
[----:B------:R-:W-:Y:S02]  /*0250*/  IMAD R9, R5, 0x18, RZ ;  /* 0x0000001805097824 */ /* 0x000fe400078e02ff */
[----:B-1----:R-:W-:-:S05]  /*0260*/  IMAD.WIDE.U32 R4, R4, 0x18, R6 ;  /* 0x0000001804047825 */ /* 0x002fca00078e0006 */
[----:B------:R-:W-:-:S05]  /*0270*/  IADD3 R5, R5, R9, RZ ;  /* 0x0000000905057210 */ /* 0x000fca0007ffe0ff */
[----:B------:R-:W2:Y:S04]  /*0280*/  LDG.E.64.CONSTANT R6, desc[UR6][R4.64] ;  /* 0x0000000604067981 */ /* 0x000ea8000c1e9b00 */
[----:B------:R-:W3:Y:S04]  /*0290*/  LDG.E.64.CONSTANT R8, desc[UR6][R4.64+0x8] ;  /* 0x0000080604087981 */ /* 0x000ee8000c1e9b00 */
[----:B------:R-:W4:Y:S01]  /*02a0*/  LDG.E.64.CONSTANT R10, desc[UR6][R4.64+0x10] ;  /* 0x00001006040a7981 */ /* 0x000f22000c1e9b00 */
[----:B------:R-:W-:-:S04]  /*02b0*/  IMAD R13, R0, 0x3, RZ ;  /* 0x00000003000d7824 */ /* 0x000fc800078e02ff */
[----:B0-----:R-:W-:-:S05]  /*02c0*/  IMAD.WIDE.U32 R2, R13, 0x8, R2 ;  /* 0x000000080d027825 */ /* 0x001fca00078e0002 */
[----:B--2---:R-:W-:Y:S04]  /*02d0*/  STG.E.64 desc[UR6][R2.64], R6 ;  /* 0x0000000602007986 */ /* 0x004fe8000c101b06 */
[----:B---3--:R-:W-:Y:S04]  /*02e0*/  STG.E.64 desc[UR6][R2.64+0x8], R8 ;  /* 0x0000080802007986 */ /* 0x008fe8000c101b06 */
[----:B----4-:R-:W-:Y:S01]  /*02f0*/  STG.E.64 desc[UR6][R2.64+0x10], R10 ;  /* 0x0000100a02007986 */ /* 0x010fe2000c101b06 */
[----:B------:R-:W-:Y:S05]  /*0300*/  EXIT ;  /* 0x000000000000794d */ /* 0x000fea0003800000 */
.L_x_23:
        /* <DEDUP_REMOVED lines=15> */
.L_x_950:


//--------------------- .text.extract_rows_bfield --------------------------
	.section	.text.extract_rows_bfield,"ax",@progbits
	.align	128
        .global         extract_rows_bfield
        .type           extract_rows_bfield,@function
        .size           extract_rows_bfield,(.L_x_951 - extract_rows_bfield)
        .other          extract_rows_bfield,@"STO_CUDA_ENTRY STV_DEFAULT"
extract_rows_bfield:
.text.extract_rows_bfield:
[----:B------:R-:W-:Y:S01]  /*0000*/  LDC R1, c[0x0][0x28] ;  /* 0x00000a00ff017b82 */ /* 0x000fe20000000800 */
[----:B------:R-:W0:Y:S07]  /*0010*/  S2R R0, SR_TID.X ;  /* 0x0000000000007919 */ /* 0x000e2e0000002100 */
[----:B------:R-:W0:Y:S01]  /*0020*/  S2UR UR6, SR_CTAID.X ;  /* 0x00000000000679c3 */ /* 0x000e220000002500 */
[----:B------:R-:W-:Y:S02]  /*0030*/  ULDC.64 UR4, c[0x0][0x228] ;  /* 0x00008a0000047ab9 */ /* 0x000fe40000000a00 */
[----:B------:R-:W-:-:S05]  /*0040*/  UIMAD UR4, UR5, UR4, URZ ;  /* 0x00000004050472a4 */ /* 0x000fca000f8e023f */
[----:B------:R-:W0:Y:S02]  /*0050*/  LDC R11, c[0x0][RZ] ;  /* 0x00000000ff0b7b82 */ /* 0x000e240000000800 */
[----:B0-----:R-:W-:-:S05]  /*0060*/  IMAD R11, R11, UR6, R0 ;  /* 0x000000060b0b7c24 */ /* 0x001fca000f8e0200 */
[----:B------:R-:W-:-:S13]  /*0070*/  ISETP.GE.U32.AND P0, PT, R11, UR4, PT ;  /* 0x000000040b007c0c */ /* 0x000fda000bf06070 */
[----:B------:R-:W-:Y:S05]  /*0080*/  @P0 EXIT ;  /* 0x000000000000094d */ /* 0x000fea0003800000 */
[----:B------:R-:W0:Y:S01]  /*0090*/  I2F.U32.RP R0, UR5 ;  /* 0x0000000500007d06 */ /* 0x000e220008209000 */
[----:B------:R-:W-:Y:S01]  /*00a0*/  ISETP.NE.U32.AND P2, PT, RZ, UR5, PT ;  /* 0x00000005ff007c0c */ /* 0x000fe2000bf45070 */
[----:B------:R-:W-:Y:S01]  /*00b0*/  ULDC.64 UR6, c[0x0][0x208] ;  /* 0x0000820000067ab9 */ /* 0x000fe20000000a00 */
[----:B------:R-:W-:Y:S01]  /*00c0*/  ULDC.64 UR8, c[0x0][0x210] ;  /* 0x0000840000087ab9 */ /* 0x000fe20000000a00 */
[----:B------:R-:W1:Y:S04]  /*00d0*/  LDC.64 R6, c[0x0][0x220] ;  /* 0x00008800ff067b82 */ /* 0x000e680000000a00 */
[----:B0-----:R-:W0:Y:S02]  /*00e0*/  MUFU.RCP R0, R0 ;  /* 0x0000000000007308 */ /* 0x001e240000001000 */
[----:B0-----:R-:W-:-:S06]  /*00f0*/  IADD3 R2, R0, 0xffffffe, RZ ;  /* 0x0ffffffe00027810 */ /* 0x001fcc0007ffe0ff */
[----:B------:R0:W2:Y:S02]  /*0100*/  F2I.FTZ.U32.TRUNC.NTZ R3, R2 ;  /* 0x0000000200037305 */ /* 0x0000a4000021f000 */
[----:B0-----:R-:W-:Y:S01]  /*0110*/  IMAD.MOV.U32 R2, RZ, RZ, RZ ;  /* 0x000000ffff027224 */ /* 0x001fe200078e00ff */
[----:B--2---:R-:W-:-:S05]  /*0120*/  IADD3 R5, RZ, -R3, RZ ;  /* 0x80000003ff057210 */ /* 0x004fca0007ffe0ff */
[----:B------:R-:W-:-:S04]  /*0130*/  IMAD R5, R5, UR5, RZ ;  /* 0x0000000505057c24 */ /* 0x000fc8000f8e02ff */
[----:B------:R-:W-:Y:S02]  /*0140*/  IMAD.HI.U32 R4, R3, R5, R2 ;  /* 0x0000000503047227 */ /* 0x000fe400078e0002 */
[----:B------:R-:W0:Y:S04]  /*0150*/  LDC.64 R2, c[0x0][0x218] ;  /* 0x00008600ff027b82 */ /* 0x000e280000000a00 */
[----:B------:R-:W-:-:S05]  /*0160*/  IMAD.HI.U32 R5, R4, R11, RZ ;  /* 0x0000000b04057227 */ /* 0x000fca00078e00ff */
[----:B------:R-:W-:-:S05]  /*0170*/  IADD3 R4, -R5, RZ, RZ ;  /* 0x000000ff05047210 */ /* 0x000fca0007ffe1ff */
[----:B------:R-:W-:-:S05]  /*0180*/  IMAD R4, R4, UR5, R11 ;  /* 0x0000000504047c24 */ /* 0x000fca000f8e020b */
[----:B------:R-:W-:-:S13]  /*0190*/  ISETP.GE.U32.AND P0, PT, R4, UR5, PT ;  /* 0x0000000504007c0c */ /* 0x000fda000bf06070 */
[----:B------:R-:W-:Y:S01]  /*01a0*/  @P0 VIADD R4, R4, -UR5 ;  /* 0x8000000504040c36 */ /* 0x000fe20008000000 */
[----:B------:R-:W-:-:S04]  /*01b0*/  @P0 IADD3 R5, R5, 0x1, RZ ;  /* 0x0000000105050810 */ /* 0x000fc80007ffe0ff */
[----:B------:R-:W-:-:S13]  /*01c0*/  ISETP.GE.U32.AND P1, PT, R4, UR5, PT ;  /* 0x0000000504007c0c */ /* 0x000fda000bf26070 */
[----:B------:R-:W-:Y:S01]  /*01d0*/  @P1 VIADD R5, R5, 0x1 ;  /* 0x0000000105051836 */ /* 0x000fe20000000000 */
[----:B------:R-:W-:-:S05]  /*01e0*/  @!P2 LOP3.LUT R5, RZ, UR5, RZ, 0x33, !PT ;  /* 0x00000005ff05ac12 */ /* 0x000fca000f8e33ff */
[----:B0-----:R-:W-:-:S06]  /*01f0*/  IMAD.WIDE.U32 R2, R5, 0x4, R2 ;  /* 0x0000000405027825 */ /* 0x001fcc00078e0002 */
[----:B------:R-:W2:Y:S01]  /*0200*/  LDG.E.CONSTANT R3, desc[UR6][R2.64] ;  /* 0x0000000602037981 */ /* 0x000ea2000c1e9900 */
[----:B------:R-:W-:Y:S01]  /*0210*/  IADD3 R4, -R5, RZ, RZ ;  /* 0x000000ff05047210 */ /* 0x000fe20007ffe1ff */
[----:B------:R-:W-:-:S04]  /*0220*/  HFMA2.MMA R5, -RZ, RZ, 0, 0 ;  /* 0x00000000ff057435 */ /* 0x000fc800000001ff */
[----:B------:R-:W-:-:S04]  /*0230*/  IMAD R4, R4, UR5, R11 ;  /* 0x0000000504047c24 */ /* 0x000fc8000f8e020b */
[----:B--2---:R-:W-:-:S03]  /*0240*/  IMAD.WIDE.U32 R4, R3, UR5, R4 ;  /* 0x0000000503047c25 */ /* 0x004fc6000f8e0004 */
[----:B------:R-:W-:-:S04]  /*0250*/  LEA R8, P0, R4, UR8, 0x3 ;  /* 0x0000000804087c11 */ /* 0x000fc8000f8018ff */
[----:B------:R-:W-:-:S05]  /*0260*/  LEA.HI.X R9, R4, UR9, R5, 0x3, P0 ;  /* 0x0000000904097c11 */ /* 0x000fca00080f1c05 */
[----:B------:R-:W2:Y:S01]  /*0270*/  LDG.E.64.CONSTANT R4, desc[UR6][R8.64] ;  /* 0x0000000608047981 */ /* 0x000ea2000c1e9b00 */
[----:B-1----:R-:W-:-:S05]  /*0280*/  IMAD.WIDE.U32 R6, R11, 0x8, R6 ;  /* 0x000000080b067825 */ /* 0x002fca00078e0006 */
[----:B--2---:R-:W-:Y:S01]  /*0290*/  STG.E.64 desc[UR6][R6.64], R4 ;  /* 0x0000000406007986 */ /* 0x004fe2000c101b06 */
[----:B------:R-:W-:Y:S05]  /*02a0*/  EXIT ;  /* 0x000000000000794d */ /* 0x000fea0003800000 */
.L_x_24:
        /* <DEDUP_REMOVED lines=13> */
.L_x_951:


//--------------------- .text.coset_scale_bfield_fast --------------------------
	.section	.text.coset_scale_bfield_fast,"ax",@progbits
	.align	128
        .global         coset_scale_bfield_fast
        .type           coset_scale_bfield_fast,@function
        .size           coset_scale_bfield_fast,(.L_x_952 - coset_scale_bfield_fast)
        .other          coset_scale_bfield_fast,@"STO_CUDA_ENTRY STV_DEFAULT"
coset_scale_bfield_fast:
.text.coset_scale_bfield_fast:
[----:B------:R-:W-:Y:S08]  /*0000*/  LDC R1, c[0x0][0x28] ;  /* 0x00000a00ff017b82 */ /* 0x000ff00000000800 */
[----:B------:R-:W0:Y:S08]  /*0010*/  S2UR UR8, SR_CTAID.X ;  /* 0x00000000000879c3 */ /* 0x000e300000002500 */
[----:B------:R-:W0:Y:S02]  /*0020*/  LDC.64 R2, c[0x0][0x228] ;  /* 0x00008a00ff027b82 */ /* 0x000e240000000a00 */
[----:B0-----:R-:W-:-:S04]  /*0030*/  ISETP.LE.U32.AND P0, PT, R2, UR8, PT ;  /* 0x0000000802007c0c */ /* 0x001fc8000bf03070 */
[----:B------:R-:W-:-:S13]  /*0040*/  ISETP.GE.U32.AND.EX P0, PT, RZ, R3, PT, P0 ;  /* 0x00000003ff00720c */ /* 0x000fda0003f06100 */
[----:B------:R-:W-:Y:S05]  /*0050*/  @P0 EXIT ;  /* 0x000000000000094d */ /* 0x000fea0003800000 */
[----:B------:R-:W0:Y:S01]  /*0060*/  S2R R9, SR_TID.X ;  /* 0x0000000000097919 */ /* 0x000e220000002100 */
[----:B------:R-:W1:Y:S01]  /*0070*/  S2UR UR5, SR_CgaCtaId ;  /* 0x00000000000579c3 */ /* 0x000e620000008800 */
[----:B------:R-:W-:Y:S01]  /*0080*/  ULDC UR9, c[0x0][0x0] ;  /* 0x0000000000097ab9 */ /* 0x000fe20000000800 */
[----:B------:R-:W-:Y:S01]  /*0090*/  UMOV UR4, 0x400 ;  /* 0x0000040000047882 */ /* 0x000fe20000000000 */
[----:B------:R-:W-:Y:S01]  /*00a0*/  ULDC UR10, c[0x0][0x218] ;  /* 0x00008600000a7ab9 */ /* 0x000fe20000000800 */
[----:B------:R-:W-:Y:S01]  /*00b0*/  BSSY B0, `(.L_x_25) ;  /* 0x0000051000007945 */ /* 0x000fe20003800000 */
[----:B------:R-:W-:-:S03]  /*00c0*/  IMAD.U32 R3, RZ, RZ, UR10 ;  /* 0x0000000aff037e24 */ /* 0x000fc6000f8e00ff */
[----:B------:R-:W2:Y:S01]  /*00d0*/  LDC R2, c[0x0][0x21c] ;  /* 0x00008700ff027b82 */ /* 0x000ea20000000800 */
[----:B-1----:R-:W-:Y:S01]  /*00e0*/  ULEA UR4, UR5, UR4, 0x18 ;  /* 0x0000000405047291 */ /* 0x002fe2000f8ec03f */
[----:B0-----:R-:W-:-:S05]  /*00f0*/  ISETP.GE.U32.AND P0, PT, R9, UR9, PT ;  /* 0x0000000909007c0c */ /* 0x001fca000bf06070 */
[----:B------:R-:W-:-:S08]  /*0100*/  LEA R4, R9, UR4, 0x3 ;  /* 0x0000000409047c11 */ /* 0x000fd0000f8e18ff */
[----:B------:R-:W-:Y:S05]  /*0110*/  @P0 BRA `(.L_x_26) ;  /* 0x0000000400280947 */ /* 0x000fea0003800000 */
[----:B------:R-:W-:Y:S01]  /*0120*/  UMOV UR6, 0x1 ;  /* 0x0000000100067882 */ /* 0x000fe20000000000 */
[----:B------:R-:W-:Y:S01]  /*0130*/  UMOV UR7, 0xffffffff ;  /* 0xffffffff00077882 */ /* 0x000fe20000000000 */
[----:B------:R-:W-:Y:S01]  /*0140*/  UIADD3 UR6, UP0, UR6, 0x1, URZ ;  /* 0x0000000106067890 */ /* 0x000fe2000ff1e03f */
[----:B------:R-:W-:Y:S01]  /*0150*/  ISETP.NE.AND P0, PT, R9, RZ, PT ;  /* 0x000000ff0900720c */ /* 0x000fe20003f05270 */
[----:B------:R-:W-:Y:S02]  /*0160*/  BSSY B1, `(.L_x_27) ;  /* 0x0000044000017945 */ /* 0x000fe40003800000 */
[----:B------:R-:W-:Y:S02]  /*0170*/  UIADD3.X UR7, UR7, -0x1, URZ, UP0, !UPT ;  /* 0xffffffff07077890 */ /* 0x000fe400087fe43f */
[----:B------:R-:W-:-:S04]  /*0180*/  UISETP.GT.U32.AND UP0, UPT, UR6, URZ, UPT ;  /* 0x0000003f0600728c */ /* 0x000fc8000bf04070 */
[----:B------:R-:W-:-:S04]  /*0190*/  UISETP.GT.U32.AND.EX UP0, UPT, UR7, URZ, UPT, UP0 ;  /* 0x0000003f0700728c */ /* 0x000fc8000bf04100 */
[----:B------:R-:W-:Y:S02]  /*01a0*/  USEL UR4, URZ, 0x1, !UP0 ;  /* 0x000000013f047887 */ /* 0x000fe4000c000000 */
[----:B------:R-:W-:Y:S02]  /*01b0*/  USEL UR5, URZ, 0xffffffff, !UP0 ;  /* 0xffffffff3f057887 */ /* 0x000fe4000c000000 */
[----:B------:R-:W-:-:S04]  /*01c0*/  UIADD3 UR4, UP0, UR4, -UR6, URZ ;  /* 0x8000000604047290 */ /* 0x000fc8000ff1e03f */
[----:B------:R-:W-:Y:S02]  /*01d0*/  UIADD3.X UR5, UR5, ~UR7, URZ, UP0, !UPT ;  /* 0x8000000705057290 */ /* 0x000fe400087fe43f */
[----:B------:R-:W-:-:S04]  /*01e0*/  IMAD.U32 R14, RZ, RZ, UR4 ;  /* 0x00000004ff0e7e24 */ /* 0x000fc8000f8e00ff */
[----:B------:R-:W-:Y:S01]  /*01f0*/  IMAD.U32 R15, RZ, RZ, UR5 ;  /* 0x00000005ff0f7e24 */ /* 0x000fe2000f8e00ff */
[----:B------:R-:W-:Y:S06]  /*0200*/  @!P0 BRA `(.L_x_28) ;  /* 0x0000000000e48947 */ /* 0x000fec0003800000 */
[----:B--2---:R-:W-:Y:S02]  /*0210*/  IMAD.MOV.U32 R8, RZ, RZ, R2 ;  /* 0x000000ffff087224 */ /* 0x004fe400078e0002 */
[----:B------:R-:W-:Y:S02]  /*0220*/  IMAD.MOV.U32 R0, RZ, RZ, R9 ;  /* 0x000000ffff007224 */ /* 0x000fe400078e0009 */
[----:B------:R-:W-:Y:S02]  /*0230*/  IMAD.MOV.U32 R5, RZ, RZ, RZ ;  /* 0x000000ffff057224 */ /* 0x000fe400078e00ff */
[----:B------:R-:W-:-:S07]  /*0240*/  IMAD.U32 R17, RZ, RZ, UR10 ;  /* 0x0000000aff117e24 */ /* 0x000fce000f8e00ff */
.L_x_31:
[-C--:B------:R-:W-:Y:S01]  /*0250*/  IMAD.WIDE.U32 R6, R8, R17.reuse, RZ ;  /* 0x0000001108067225 */ /* 0x080fe200078e00ff */
[C---:B------:R-:W-:Y:S01]  /*0260*/  LOP3.LUT R13, R0.reuse, 0x1, RZ, 0xc0, !PT ;  /* 0x00000001000d7812 */ /* 0x040fe200078ec0ff */
[----:B------:R-:W-:Y:S01]  /*0270*/  BSSY B2, `(.L_x_29) ;  /* 0x000002e000027945 */ /* 0x000fe20003800000 */
[--C-:B------:R-:W-:Y:S01]  /*0280*/  SHF.R.U64 R0, R0, 0x1, R5.reuse ;  /* 0x0000000100007819 */ /* 0x100fe20000001205 */
[----:B------:R-:W-:Y:S01]  /*0290*/  IMAD.WIDE.U32 R10, R17, R17, RZ ;  /* 0x00000011110a7225 */ /* 0x000fe200078e00ff */
[----:B------:R-:W-:-:S03]  /*02a0*/  SHF.R.U32.HI R5, RZ, 0x1, R5 ;  /* 0x00000001ff057819 */ /* 0x000fc60000011605 */
[----:B------:R-:W-:Y:S01]  /*02b0*/  IMAD.WIDE.U32 R6, P2, R17, R8, R6 ;  /* 0x0000000811067225 */ /* 0x000fe20007840006 */
[----:B------:R-:W-:Y:S02]  /*02c0*/  IADD3 R12, P3, RZ, R10, RZ ;  /* 0x0000000aff0c7210 */ /* 0x000fe40007f7e0ff */
[----:B------:R-:W-:Y:S01]  /*02d0*/  IADD3 R6, P1, R11, R6, RZ ;  /* 0x000000060b067210 */ /* 0x000fe20007f3e0ff */
[----:B------:R-:W-:Y:S01]  /*02e0*/  IMAD.X R11, RZ, RZ, RZ, P2 ;  /* 0x000000ffff0b7224 */ /* 0x000fe200010e06ff */
[----:B------:R-:W-:Y:S02]  /*02f0*/  ISETP.LT.U32.AND P0, PT, R12, R10, PT ;  /* 0x0000000a0c00720c */ /* 0x000fe40003f01070 */
[----:B------:R-:W-:Y:S01]  /*0300*/  ISETP.NE.U32.AND P2, PT, R13, 0x1, PT ;  /* 0x000000010d00780c */ /* 0x000fe20003f45070 */
[----:B------:R-:W-:Y:S02]  /*0310*/  IMAD.X R21, R10, 0x1, R6, P3 ;  /* 0x000000010a157824 */ /* 0x000fe400018e0606 */
[----:B------:R-:W-:Y:S01]  /*0320*/  IMAD.MOV.U32 R10, RZ, RZ, R7 ;  /* 0x000000ffff0a7224 */ /* 0x000fe200078e0007 */
[----:B------:R-:W-:-:S02]  /*0330*/  ISETP.NE.U32.AND.EX P2, PT, RZ, RZ, PT, P2 ;  /* 0x000000ffff00720c */ /* 0x000fc40003f45120 */
[----:B------:R-:W-:Y:S01]  /*0340*/  ISETP.LT.U32.AND.EX P0, PT, R21, R6, PT, P0 ;  /* 0x000000061500720c */ /* 0x000fe20003f01100 */
[----:B------:R-:W-:-:S03]  /*0350*/  IMAD.WIDE.U32.X R6, R8, R8, R10, P1 ;  /* 0x0000000808067225 */ /* 0x000fc600008e040a */
[----:B------:R-:W-:Y:S02]  /*0360*/  SEL R19, RZ, 0x1, !P0 ;  /* 0x00000001ff137807 */ /* 0x000fe40004000000 */
[----:B------:R-:W-:Y:S02]  /*0370*/  ISETP.NE.U32.AND P0, PT, R0, RZ, PT ;  /* 0x000000ff0000720c */ /* 0x000fe40003f05070 */
[--C-:B------:R-:W-:Y:S01]  /*0380*/  IADD3 R19, P3, P4, -R19, R12, -R21.reuse ;  /* 0x0000000c13137210 */ /* 0x100fe20007c7e915 */
[----:B------:R-:W-:Y:S01]  /*0390*/  IMAD.MOV.U32 R12, RZ, RZ, -0x1 ;  /* 0xffffffffff0c7424 */ /* 0x000fe200078e00ff */
[----:B------:R-:W-:Y:S02]  /*03a0*/  ISETP.NE.AND.EX P0, PT, R5, RZ, PT, P0 ;  /* 0x000000ff0500720c */ /* 0x000fe40003f05300 */
[----:B------:R-:W-:Y:S02]  /*03b0*/  ISETP.LT.U32.AND P1, PT, R6, R19, PT ;  /* 0x000000130600720c */ /* 0x000fe40003f21070 */
[----:B------:R-:W-:-:S04]  /*03c0*/  IADD3.X R21, R12, -0x1, R21, P3, P4 ;  /* 0xffffffff0c157810 */ /* 0x000fc80001fe8415 */
[----:B------:R-:W-:-:S04]  /*03d0*/  ISETP.LT.U32.AND.EX P1, PT, R7, R21, PT, P1 ;  /* 0x000000150700720c */ /* 0x000fc80003f21110 */
[----:B------:R-:W-:Y:S01]  /*03e0*/  SEL R16, RZ, 0x1, !P1 ;  /* 0x00000001ff107807 */ /* 0x000fe20004800000 */
[----:B------:R-:W-:Y:S08]  /*03f0*/  @P2 BRA `(.L_x_30) ;  /* 0x0000000000542947 */ /* 0x000ff00003800000 */
[----:B------:R-:W-:-:S04]  /*0400*/  IMAD.WIDE.U32 R10, R8, R14, RZ ;  /* 0x0000000e080a7225 */ /* 0x000fc800078e00ff */
[----:B------:R-:W-:-:S04]  /*0410*/  IMAD.WIDE.U32 R12, R17, R14, RZ ;  /* 0x0000000e110c7225 */ /* 0x000fc800078e00ff */
[----:B------:R-:W-:Y:S01]  /*0420*/  IMAD.WIDE.U32 R10, P3, R17, R15, R10 ;  /* 0x0000000f110a7225 */ /* 0x000fe2000786000a */
[----:B------:R-:W-:-:S03]  /*0430*/  IADD3 R17, P5, RZ, R12, RZ ;  /* 0x0000000cff117210 */ /* 0x000fc60007fbe0ff */
[----:B------:R-:W-:Y:S01]  /*0440*/  IMAD.MOV.U32 R23, RZ, RZ, -0x1 ;  /* 0xffffffffff177424 */ /* 0x000fe200078e00ff */
[----:B------:R-:W-:Y:S02]  /*0450*/  IADD3 R13, P4, R13, R10, RZ ;  /* 0x0000000a0d0d7210 */ /* 0x000fe40007f9e0ff */
[----:B------:R-:W-:-:S03]  /*0460*/  ISETP.LT.U32.AND P2, PT, R17, R12, PT ;  /* 0x0000000c1100720c */ /* 0x000fc60003f41070 */
[----:B------:R-:W-:Y:S02]  /*0470*/  IMAD.X R18, R13, 0x1, R12, P5 ;  /* 0x000000010d127824 */ /* 0x000fe400028e060c */
[----:B------:R-:W-:-:S03]  /*0480*/  IMAD.MOV.U32 R12, RZ, RZ, R11 ;  /* 0x000000ffff0c7224 */ /* 0x000fc600078e000b */
[----:B------:R-:W-:Y:S01]  /*0490*/  ISETP.LT.U32.AND.EX P2, PT, R18, R13, PT, P2 ;  /* 0x0000000d1200720c */ /* 0x000fe20003f41120 */
[----:B------:R-:W-:-:S03]  /*04a0*/  IMAD.X R13, RZ, RZ, RZ, P3 ;  /* 0x000000ffff0d7224 */ /* 0x000fc600018e06ff */
[----:B------:R-:W-:Y:S01]  /*04b0*/  SEL R14, RZ, 0x1, !P2 ;  /* 0x00000001ff0e7807 */ /* 0x000fe20005000000 */
[----:B------:R-:W-:-:S03]  /*04c0*/  IMAD.WIDE.U32.X R10, R8, R15, R12, P4 ;  /* 0x0000000f080a7225 */ /* 0x000fc600020e040c */
[----:B------:R-:W-:-:S04]  /*04d0*/  IADD3 R15, P2, P3, -R14, R17, -R18 ;  /* 0x000000110e0f7210 */ /* 0x000fc80007b5e912 */
[----:B------:R-:W-:Y:S02]  /*04e0*/  IADD3.X R17, R23, -0x1, R18, P2, P3 ;  /* 0xffffffff17117810 */ /* 0x000fe400017e6412 */
[----:B------:R-:W-:-:S04]  /*04f0*/  ISETP.LT.U32.AND P2, PT, R10, R15, PT ;  /* 0x0000000f0a00720c */ /* 0x000fc80003f41070 */
[----:B------:R-:W-:-:S04]  /*0500*/  ISETP.LT.U32.AND.EX P2, PT, R11, R17, PT, P2 ;  /* 0x000000110b00720c */ /* 0x000fc80003f41120 */
[----:B------:R-:W-:-:S04]  /*0510*/  SEL R13, RZ, 0x1, !P2 ;  /* 0x00000001ff0d7807 */ /* 0x000fc80005000000 */
[----:B------:R-:W-:Y:S02]  /*0520*/  IADD3 R14, P3, P4, R13, R10, -R15 ;  /* 0x0000000a0d0e7210 */ /* 0x000fe40007c7e80f */
[----:B------:R-:W-:-:S04]  /*0530*/  SEL R15, RZ, 0xffffffff, !P2 ;  /* 0xffffffffff0f7807 */ /* 0x000fc80005000000 */
[----:B------:R-:W-:-:S07]  /*0540*/  IADD3.X R15, R15, R11, ~R17, P3, P4 ;  /* 0x0000000b0f0f7210 */ /* 0x000fce0001fe8c11 */
.L_x_30:
[----:B------:R-:W-:Y:S05]  /*0550*/  BSYNC B2 ;  /* 0x0000000000027941 */ /* 0x000fea0003800000 */
.L_x_29:
[----:B------:R-:W-:Y:S02]  /*0560*/  IADD3 R17, P2, P3, R16, R6, -R19 ;  /* 0x0000000610117210 */ /* 0x000fe40007b5e813 */
[----:B------:R-:W-:-:S04]  /*0570*/  SEL R6, RZ, 0xffffffff, !P1 ;  /* 0xffffffffff067807 */ /* 0x000fc80004800000 */
[----:B------:R-:W-:Y:S01]  /*0580*/  IADD3.X R8, R6, R7, ~R21, P2, P3 ;  /* 0x0000000706087210 */ /* 0x000fe200017e6c15 */
[----:B------:R-:W-:Y:S06]  /*0590*/  @P0 BRA `(.L_x_31) ;  /* 0xfffffffc002c0947 */ /* 0x000fec000383ffff */
.L_x_28:
[----:B------:R-:W-:Y:S05]  /*05a0*/  BSYNC B1 ;  /* 0x0000000000017941 */ /* 0x000fea0003800000 */
.L_x_27:
[----:B------:R0:W-:Y:S02]  /*05b0*/  STS.64 [R4], R14 ;  /* 0x0000000e04007388 */ /* 0x0001e40000000a00 */
.L_x_26:
[----:B------:R-:W-:Y:S05]  /*05c0*/  BSYNC B0 ;  /* 0x0000000000007941 */ /* 0x000fea0003800000 */
.L_x_25:
[----:B------:R-:W-:Y:S01]  /*05d0*/  IMAD.MOV.U32 R0, RZ, RZ, 0x1 ;  /* 0x00000001ff007424 */ /* 0x000fe200078e00ff */
[----:B------:R-:W-:Y:S04]  /*05e0*/  BAR.SYNC.DEFER_BLOCKING 0x0 ;  /* 0x0000000000007b1d */ /* 0x000fe80000010000 */
[----:B------:R-:W-:Y:S01]  /*05f0*/  IADD3 R7, P1, R0, 0x1, RZ ;  /* 0x0000000100077810 */ /* 0x000fe20007f3e0ff */
[----:B------:R-:W-:-:S03]  /*0600*/  IMAD.MOV.U32 R0, RZ, RZ, -0x1 ;  /* 0xffffffffff007424 */ /* 0x000fc600078e00ff */
[----:B------:R-:W-:Y:S02]  /*0610*/  ISETP.GT.U32.AND P0, PT, R7, RZ, PT ;  /* 0x000000ff0700720c */ /* 0x000fe40003f04070 */
[----:B------:R-:W-:Y:S02]  /*0620*/  IADD3.X R6, R0, -0x1, RZ, P1, !PT ;  /* 0xffffffff00067810 */ /* 0x000fe40000ffe4ff */
[----:B------:R-:W-:Y:S02]  /*0630*/  ISETP.NE.AND P1, PT, RZ, UR9, PT ;  /* 0x00000009ff007c0c */ /* 0x000fe4000bf25270 */
[----:B------:R-:W-:-:S04]  /*0640*/  ISETP.GT.U32.AND.EX P0, PT, R6, RZ, PT, P0 ;  /* 0x000000ff0600720c */ /* 0x000fc80003f04100 */
[----:B------:R-:W-:Y:S02]  /*0650*/  SEL R8, RZ, 0x1, !P0 ;  /* 0x00000001ff087807 */ /* 0x000fe40004000000 */
[----:B------:R-:W-:Y:S02]  /*0660*/  SEL R5, RZ, 0xffffffff, !P0 ;  /* 0xffffffffff057807 */ /* 0x000fe40004000000 */
[----:B------:R-:W-:-:S05]  /*0670*/  IADD3 R7, P2, R8, -R7, RZ ;  /* 0x8000000708077210 */ /* 0x000fca0007f5e0ff */
[----:B------:R-:W-:Y:S01]  /*0680*/  IMAD.X R6, R5, 0x1, ~R6, P2 ;  /* 0x0000000105067824 */ /* 0x000fe200010e0e06 */
[----:B------:R-:W-:Y:S07]  /*0690*/  @!P1 BRA `(.L_x_32) ;  /* 0x0000000000d09947 */ /* 0x000fee0003800000 */
[----:B------:R-:W-:Y:S02]  /*06a0*/  IMAD.U32 R5, RZ, RZ, UR9 ;  /* 0x00000009ff057e24 */ /* 0x000fe4000f8e00ff */
[----:B------:R-:W-:-:S07]  /*06b0*/  IMAD.MOV.U32 R8, RZ, RZ, RZ ;  /* 0x000000ffff087224 */ /* 0x000fce00078e00ff */
.L_x_34:
[-C--:B--2---:R-:W-:Y:S01]  /*06c0*/  IMAD.WIDE.U32 R10, R2, R3.reuse, RZ ;  /* 0x00000003020a7225 */ /* 0x084fe200078e00ff */
[C---:B0-----:R-:W-:Y:S02]  /*06d0*/  LOP3.LUT R15, R5.reuse, 0x1, RZ, 0xc0, !PT ;  /* 0x00000001050f7812 */ /* 0x041fe400078ec0ff */
[--C-:B------:R-:W-:Y:S01]  /*06e0*/  SHF.R.U64 R5, R5, 0x1, R8.reuse ;  /* 0x0000000105057819 */ /* 0x100fe20000001208 */
[----:B------:R-:W-:Y:S01]  /*06f0*/  IMAD.WIDE.U32 R12, R3, R3, RZ ;  /* 0x00000003030c7225 */ /* 0x000fe200078e00ff */
[----:B------:R-:W-:-:S03]  /*0700*/  SHF.R.U32.HI R8, RZ, 0x1, R8 ;  /* 0x00000001ff087819 */ /* 0x000fc60000011608 */
[----:B------:R-:W-:Y:S01]  /*0710*/  IMAD.WIDE.U32 R10, P1, R3, R2, R10 ;  /* 0x00000002030a7225 */ /* 0x000fe2000782000a */
[----:B------:R-:W-:Y:S02]  /*0720*/  IADD3 R14, P3, RZ, R12, RZ ;  /* 0x0000000cff0e7210 */ /* 0x000fe40007f7e0ff */
[----:B------:R-:W-:Y:S01]  /*0730*/  IADD3 R10, P2, R13, R10, RZ ;  /* 0x0000000a0d0a7210 */ /* 0x000fe20007f5e0ff */
[----:B------:R-:W-:Y:S01]  /*0740*/  IMAD.X R13, RZ, RZ, RZ, P1 ;  /* 0x000000ffff0d7224 */ /* 0x000fe200008e06ff */
[----:B------:R-:W-:-:S03]  /*0750*/  ISETP.LT.U32.AND P0, PT, R14, R12, PT ;  /* 0x0000000c0e00720c */ /* 0x000fc60003f01070 */
[----:B------:R-:W-:Y:S02]  /*0760*/  IMAD.X R19, R12, 0x1, R10, P3 ;  /* 0x000000010c137824 */ /* 0x000fe400018e060a */
[----:B------:R-:W-:-:S03]  /*0770*/  IMAD.MOV.U32 R12, RZ, RZ, R11 ;  /* 0x000000ffff0c7224 */ /* 0x000fc600078e000b */
[----:B------:R-:W-:Y:S01]  /*0780*/  ISETP.LT.U32.AND.EX P0, PT, R19, R10, PT, P0 ;  /* 0x0000000a1300720c */ /* 0x000fe20003f01100 */
[----:B------:R-:W-:Y:S01]  /*0790*/  IMAD.WIDE.U32.X R10, R2, R2, R12, P2 ;  /* 0x00000002020a7225 */ /* 0x000fe200010e040c */
[----:B------:R-:W-:Y:S02]  /*07a0*/  ISETP.NE.U32.AND P2, PT, R15, 0x1, PT ;  /* 0x000000010f00780c */ /* 0x000fe40003f45070 */
[----:B------:R-:W-:Y:S02]  /*07b0*/  SEL R17, RZ, 0x1, !P0 ;  /* 0x00000001ff117807 */ /* 0x000fe40004000000 */
[----:B------:R-:W-:Y:S02]  /*07c0*/  ISETP.NE.U32.AND.EX P2, PT, RZ, RZ, PT, P2 ;  /* 0x000000ffff00720c */ /* 0x000fe40003f45120 */
[----:B------:R-:W-:Y:S02]  /*07d0*/  IADD3 R17, P1, P3, -R17, R14, -R19 ;  /* 0x0000000e11117210 */ /* 0x000fe40007b3e913 */
[----:B------:R-:W-:-:S02]  /*07e0*/  ISETP.NE.U32.AND P0, PT, R5, RZ, PT ;  /* 0x000000ff0500720c */ /* 0x000fc40003f05070 */
[----:B------:R-:W-:Y:S02]  /*07f0*/  IADD3.X R19, R0, -0x1, R19, P1, P3 ;  /* 0xffffffff00137810 */ /* 0x000fe40000fe6413 */
[----:B------:R-:W-:Y:S02]  /*0800*/  ISETP.LT.U32.AND P1, PT, R10, R17, PT ;  /* 0x000000110a00720c */ /* 0x000fe40003f21070 */
[----:B------:R-:W-:Y:S02]  /*0810*/  ISETP.NE.AND.EX P0, PT, R8, RZ, PT, P0 ;  /* 0x000000ff0800720c */ /* 0x000fe40003f05300 */
        /* <DEDUP_REMOVED lines=8> */
[----:B------:R-:W-:Y:S01]  /*08a0*/  IADD3 R3, P4, R15, R12, RZ ;  /* 0x0000000c0f037210 */ /* 0x000fe20007f9e0ff */
[----:B------:R-:W-:Y:S01]  /*08b0*/  IMAD.X R15, RZ, RZ, RZ, P3 ;  /* 0x000000ffff0f7224 */ /* 0x000fe200018e06ff */
[----:B------:R-:W-:-:S03]  /*08c0*/  ISETP.LT.U32.AND P2, PT, R18, R14, PT ;  /* 0x0000000e1200720c */ /* 0x000fc60003f41070 */
[----:B------:R-:W-:Y:S02]  /*08d0*/  IMAD.X R12, R3, 0x1, R14, P5 ;  /* 0x00000001030c7824 */ /* 0x000fe400028e060e */
[----:B------:R-:W-:-:S03]  /*08e0*/  IMAD.MOV.U32 R14, RZ, RZ, R13 ;  /* 0x000000ffff0e7224 */ /* 0x000fc600078e000d */
[----:B------:R-:W-:Y:S01]  /*08f0*/  ISETP.LT.U32.AND.EX P2, PT, R12, R3, PT, P2 ;  /* 0x000000030c00720c */ /* 0x000fe20003f41120 */
[----:B------:R-:W-:-:S03]  /*0900*/  IMAD.WIDE.U32.X R2, R2, R6, R14, P4 ;  /* 0x0000000602027225 */ /* 0x000fc600020e040e */
[----:B------:R-:W-:-:S04]  /*0910*/  SEL R7, RZ, 0x1, !P2 ;  /* 0x00000001ff077807 */ /* 0x000fc80005000000 */
        /* <DEDUP_REMOVED lines=8> */
.L_x_33:
[----:B------:R-:W-:Y:S02]  /*09a0*/  IADD3 R3, P2, P3, R16, R10, -R17 ;  /* 0x0000000a10037210 */ /* 0x000fe40007b5e811 */
[----:B------:R-:W-:-:S04]  /*09b0*/  SEL R10, RZ, 0xffffffff, !P1 ;  /* 0xffffffffff0a7807 */ /* 0x000fc80004800000 */
[----:B------:R-:W-:Y:S01]  /*09c0*/  IADD3.X R2, R10, R11, ~R19, P2, P3 ;  /* 0x0000000b0a027210 */ /* 0x000fe200017e6c13 */
[----:B------:R-:W-:Y:S06]  /*09d0*/  @P0 BRA `(.L_x_34) ;  /* 0xfffffffc00380947 */ /* 0x000fec000383ffff */
.L_x_32:
[----:B--2---:R-:W1:Y:S02]  /*09e0*/  LDC.64 R2, c[0x0][0x220] ;  /* 0x00008800ff027b82 */ /* 0x004e640000000a00 */
[----:B-1----:R-:W-:-:S04]  /*09f0*/  ISETP.GE.U32.AND P0, PT, R9, R2, PT ;  /* 0x000000020900720c */ /* 0x002fc80003f06070 */
[----:B------:R-:W-:-:S13]  /*0a00*/  ISETP.GE.U32.AND.EX P0, PT, RZ, R3, PT, P0 ;  /* 0x00000003ff00720c */ /* 0x000fda0003f06100 */
[----:B------:R-:W-:Y:S05]  /*0a10*/  @P0 EXIT ;  /* 0x000000000000094d */ /* 0x000fea0003800000 */
[----:B0-----:R-:W0:Y:S01]  /*0a20*/  LDS.64 R4, [R4] ;  /* 0x0000000004047984 */ /* 0x001e220000000a00 */
[----:B------:R-:W-:Y:S01]  /*0a30*/  IMAD.MOV.U32 R15, RZ, RZ, R9 ;  /* 0x000000ffff0f7224 */ /* 0x000fe200078e0009 */
[----:B------:R-:W-:Y:S01]  /*0a40*/  ULDC.64 UR4, c[0x0][0x208] ;  /* 0x0000820000047ab9 */ /* 0x000fe20000000a00 */
[----:B------:R-:W-:Y:S01]  /*0a50*/  IMAD.MOV.U32 R14, RZ, RZ, RZ ;  /* 0x000000ffff0e7224 */ /* 0x000fe200078e00ff */
[----:B------:R-:W-:-:S06]  /*0a60*/  ULDC.64 UR6, c[0x0][0x210] ;  /* 0x0000840000067ab9 */ /* 0x000fcc0000000a00 */
.L_x_35:
[----:B------:R-:W-:Y:S02]  /*0a70*/  IMAD.MOV.U32 R8, RZ, RZ, R15 ;  /* 0x000000ffff087224 */ /* 0x000fe400078e000f */
[----:B------:R-:W-:Y:S02]  /*0a80*/  IMAD.MOV.U32 R9, RZ, RZ, R14 ;  /* 0x000000ffff097224 */ /* 0x000fe400078e000e */
[----:B------:R-:W-:-:S04]  /*0a90*/  IMAD.WIDE.U32 R10, R2, UR8, R8 ;  /* 0x00000008020a7c25 */ /* 0x000fc8000f8e0008 */
[----:B------:R-:W-:Y:S01]  /*0aa0*/  IMAD R9, R3, UR8, R11 ;  /* 0x0000000803097c24 */ /* 0x000fe2000f8e020b */
[----:B------:R-:W-:-:S04]  /*0ab0*/  LEA R8, P0, R10, UR6, 0x3 ;  /* 0x000000060a087c11 */ /* 0x000fc8000f8018ff */
[----:B------:R-:W-:-:S05]  /*0ac0*/  LEA.HI.X R9, R10, UR7, R9, 0x3, P0 ;  /* 0x000000070a097c11 */ /* 0x000fca00080f1c09 */
[----:B------:R-:W0:Y:S02]  /*0ad0*/  LDG.E.64 R18, desc[UR4][R8.64] ;  /* 0x0000000408127981 */ /* 0x000e24000c1e1b00 */
[----:B0-----:R-:W-:-:S04]  /*0ae0*/  IMAD.WIDE.U32 R16, R19, R4, RZ ;  /* 0x0000000413107225 */ /* 0x001fc800078e00ff */
[----:B------:R-:W-:-:S04]  /*0af0*/  IMAD.WIDE.U32 R10, R18, R4, RZ ;  /* 0x00000004120a7225 */ /* 0x000fc800078e00ff */
[----:B------:R-:W-:Y:S01]  /*0b00*/  IMAD.WIDE.U32 R16, P2, R18, R5, R16 ;  /* 0x0000000512107225 */ /* 0x000fe20007840010 */
[----:B------:R-:W-:-:S03]  /*0b10*/  IADD3 R18, P1, RZ, R10, RZ ;  /* 0x0000000aff127210 */ /* 0x000fc60007f3e0ff */
[----:B------:R-:W-:Y:S01]  /*0b20*/  IMAD.X R21, RZ, RZ, RZ, P2 ;  /* 0x000000ffff157224 */ /* 0x000fe200010e06ff */
[----:B------:R-:W-:Y:S01]  /*0b30*/  IADD3 R12, P3, R11, R16, RZ ;  /* 0x000000100b0c7210 */ /* 0x000fe20007f7e0ff */
[----:B------:R-:W-:Y:S01]  /*0b40*/  IMAD.MOV.U32 R20, RZ, RZ, R17 ;  /* 0x000000ffff147224 */ /* 0x000fe200078e0011 */
[----:B------:R-:W-:-:S03]  /*0b50*/  ISETP.LT.U32.AND P0, PT, R18, R10, PT ;  /* 0x0000000a1200720c */ /* 0x000fc60003f01070 */
[----:B------:R-:W-:Y:S02]  /*0b60*/  IMAD.X R23, R12, 0x1, R10, P1 ;  /* 0x000000010c177824 */ /* 0x000fe400008e060a */
[----:B------:R-:W-:-:S03]  /*0b70*/  IMAD.WIDE.U32 R10, R5, R7, RZ ;  /* 0x00000007050a7225 */ /* 0x000fc600078e00ff */
[----:B------:R-:W-:Y:S01]  /*0b80*/  ISETP.LT.U32.AND.EX P0, PT, R23, R12, PT, P0 ;  /* 0x0000000c1700720c */ /* 0x000fe20003f01100 */
[----:B------:R-:W-:-:S03]  /*0b90*/  IMAD.WIDE.U32 R12, R4, R7, RZ ;  /* 0x00000007040c7225 */ /* 0x000fc600078e00ff */
[----:B------:R-:W-:Y:S01]  /*0ba0*/  SEL R27, RZ, 0x1, !P0 ;  /* 0x00000001ff1b7807 */ /* 0x000fe20004000000 */
[----:B------:R-:W-:-:S03]  /*0bb0*/  IMAD.WIDE.U32 R10, P2, R6, R4, R10 ;  /* 0x00000004060a7225 */ /* 0x000fc6000784000a */
[----:B------:R-:W-:Y:S01]  /*0bc0*/  IADD3 R27, P0, P1, -R27, R18, -R23 ;  /* 0x000000121b1b7210 */ /* 0x000fe2000791e917 */
[----:B------:R-:W-:Y:S01]  /*0bd0*/  IMAD.WIDE.U32.X R16, R19, R5, R20, P3 ;  /* 0x0000000513107225 */ /* 0x000fe200018e0414 */
[----:B------:R-:W-:Y:S02]  /*0be0*/  IADD3 R19, P4, RZ, R12, RZ ;  /* 0x0000000cff137210 */ /* 0x000fe40007f9e0ff */
[----:B------:R-:W-:Y:S01]  /*0bf0*/  IADD3 R4, P3, R13, R10, RZ ;  /* 0x0000000a0d047210 */ /* 0x000fe20007f7e0ff */
[----:B------:R-:W-:Y:S01]  /*0c00*/  IMAD.X R13, RZ, RZ, RZ, P2 ;  /* 0x000000ffff0d7224 */ /* 0x000fe200010e06ff */
[----:B------:R-:W-:Y:S02]  /*0c10*/  IADD3.X R21, R0, -0x1, R23, P0, P1 ;  /* 0xffffffff00157810 */ /* 0x000fe400007e2417 */
[----:B------:R-:W-:Y:S01]  /*0c20*/  ISETP.LT.U32.AND P0, PT, R16, R27, PT ;  /* 0x0000001b1000720c */ /* 0x000fe20003f01070 */
[----:B------:R-:W-:Y:S01]  /*0c30*/  IMAD.X R23, R4, 0x1, R12, P4 ;  /* 0x0000000104177824 */ /* 0x000fe200020e060c */
[----:B------:R-:W-:Y:S01]  /*0c40*/  ISETP.LT.U32.AND P1, PT, R19, R12, PT ;  /* 0x0000000c1300720c */ /* 0x000fe20003f21070 */
[----:B------:R-:W-:Y:S01]  /*0c50*/  IMAD.MOV.U32 R12, RZ, RZ, R11 ;  /* 0x000000ffff0c7224 */ /* 0x000fe200078e000b */
[----:B------:R-:W-:-:S02]  /*0c60*/  ISETP.LT.U32.AND.EX P0, PT, R17, R21, PT, P0 ;  /* 0x000000151100720c */ /* 0x000fc40003f01100 */
[----:B------:R-:W-:Y:S01]  /*0c70*/  ISETP.LT.U32.AND.EX P1, PT, R23, R4, PT, P1 ;  /* 0x000000041700720c */ /* 0x000fe20003f21110 */
[----:B------:R-:W-:Y:S01]  /*0c80*/  IMAD.WIDE.U32.X R4, R6, R5, R12, P3 ;  /* 0x0000000506047225 */ /* 0x000fe200018e040c */
[----:B------:R-:W-:Y:S02]  /*0c90*/  SEL R25, RZ, 0x1, !P0 ;  /* 0x00000001ff197807 */ /* 0x000fe40004000000 */
[----:B------:R-:W-:Y:S02]  /*0ca0*/  SEL R18, RZ, 0x1, !P1 ;  /* 0x00000001ff127807 */ /* 0x000fe40004800000 */
[----:B------:R-:W-:Y:S02]  /*0cb0*/  IADD3 R10, P1, P2, R25, R16, -R27 ;  /* 0x00000010190a7210 */ /* 0x000fe40007a3e81b */
[----:B------:R-:W-:Y:S02]  /*0cc0*/  SEL R16, RZ, 0xffffffff, !P0 ;  /* 0xffffffffff107807 */ /* 0x000fe40004000000 */
[----:B------:R-:W-:-:S02]  /*0cd0*/  IADD3 R19, P0, P3, -R18, R19, -R23 ;  /* 0x0000001312137210 */ /* 0x000fc40007b1e917 */
[----:B------:R-:W-:Y:S02]  /*0ce0*/  IADD3.X R11, R16, R17, ~R21, P1, P2 ;  /* 0x00000011100b7210 */ /* 0x000fe40000fe4c15 */
[----:B------:R-:W-:Y:S02]  /*0cf0*/  IADD3 R15, P1, R15, UR9, RZ ;  /* 0x000000090f0f7c10 */ /* 0x000fe4000ff3e0ff */
[----:B------:R-:W-:Y:S01]  /*0d00*/  IADD3.X R17, R0, -0x1, R23, P0, P3 ;  /* 0xffffffff00117810 */ /* 0x000fe200007e6417 */
[----:B------:R1:W-:Y:S01]  /*0d10*/  STG.E.64 desc[UR4][R8.64], R10 ;  /* 0x0000000a08007986 */ /* 0x0003e2000c101b04 */
[----:B------:R-:W-:Y:S01]  /*0d20*/  ISETP.LT.U32.AND P0, PT, R4, R19, PT ;  /* 0x000000130400720c */ /* 0x000fe20003f01070 */
[----:B------:R-:W-:Y:S01]  /*0d30*/  IMAD.X R14, RZ, RZ, R14, P1 ;  /* 0x000000ffff0e7224 */ /* 0x000fe200008e060e */
[----:B------:R-:W-:Y:S02]  /*0d40*/  ISETP.GE.U32.AND P1, PT, R15, R2, PT ;  /* 0x000000020f00720c */ /* 0x000fe40003f26070 */
[----:B------:R-:W-:-:S02]  /*0d50*/  ISETP.LT.U32.AND.EX P0, PT, R5, R17, PT, P0 ;  /* 0x000000110500720c */ /* 0x000fc40003f01100 */
[----:B------:R-:W-:Y:S02]  /*0d60*/  ISETP.GE.U32.AND.EX P1, PT, R14, R3, PT, P1 ;  /* 0x000000030e00720c */ /* 0x000fe40003f26110 */
[----:B------:R-:W-:-:S04]  /*0d70*/  SEL R13, RZ, 0x1, !P0 ;  /* 0x00000001ff0d7807 */ /* 0x000fc80004000000 */
[----:B------:R-:W-:Y:S02]  /*0d80*/  IADD3 R4, P2, P3, R13, R4, -R19 ;  /* 0x000000040d047210 */ /* 0x000fe40007b5e813 */
[----:B------:R-:W-:-:S04]  /*0d90*/  SEL R13, RZ, 0xffffffff, !P0 ;  /* 0xffffffffff0d7807 */ /* 0x000fc80004000000 */
[----:B------:R-:W-:Y:S01]  /*0da0*/  IADD3.X R5, R13, R5, ~R17, P2, P3 ;  /* 0x000000050d057210 */ /* 0x000fe200017e6c11 */
[----:B-1----:R-:W-:Y:S06]  /*0db0*/  @!P1 BRA `(.L_x_35) ;  /* 0xfffffffc002c9947 */ /* 0x002fec000383ffff */
[----:B------:R-:W-:Y:S05]  /*0dc0*/  EXIT ;  /* 0x000000000000794d */ /* 0x000fea0003800000 */
.L_x_36:
        /* <DEDUP_REMOVED lines=11> */
.L_x_952:


//--------------------- .text.coset_scale_bfield_shared --------------------------
	.section	.text.coset_scale_bfield_shared,"ax",@progbits
	.align	128
        .global         coset_scale_bfield_shared
        .type           coset_scale_bfield_shared,@function
        .size           coset_scale_bfield_shared,(.L_x_953 - coset_scale_bfield_shared)
        .other          coset_scale_bfield_shared,@"STO_CUDA_ENTRY STV_DEFAULT"
coset_scale_bfield_shared:
.text.coset_scale_bfield_shared:
[----:B------:R-:W-:Y:S08]  /*0000*/  LDC R1, c[0x0][0x28] ;  /* 0x00000a00ff017b82 */ /* 0x000ff00000000800 */
[----:B------:R-:W0:Y:S08]  /*0010*/  S2UR UR6, SR_CTAID.X ;  /* 0x00000000000679c3 */ /* 0x000e300000002500 */
[----:B------:R-:W0:Y:S02]  /*0020*/  LDC.64 R2, c[0x0][0x228] ;  /* 0x00008a00ff027b82 */ /* 0x000e240000000a00 */
[----:B0-----:R-:W-:-:S04]  /*0030*/  ISETP.LE.U32.AND P0, PT, R2, UR6, PT ;  /* 0x0000000602007c0c */ /* 0x001fc8000bf03070 */
[----:B------:R-:W-:-:S13]  /*0040*/  ISETP.GE.U32.AND.EX P0, PT, RZ, R3, PT, P0 ;  /* 0x00000003ff00720c */ /* 0x000fda0003f06100 */
[----:B------:R-:W-:Y:S05]  /*0050*/  @P0 EXIT ;  /* 0x000000000000094d */ /* 0x000fea0003800000 */
[----:B------:R-:W0:Y:S01]  /*0060*/  LDC.64 R2, c[0x0][0x220] ;  /* 0x00008800ff027b82 */ /* 0x000e220000000a00 */
[----:B------:R-:W1:Y:S01]  /*0070*/  S2R R0, SR_TID.X ;  /* 0x0000000000007919 */ /* 0x000e620000002100 */
[----:B------:R-:W-:Y:S01]  /*0080*/  ULDC UR7, c[0x0][0x0] ;  /* 0x0000000000077ab9 */ /* 0x000fe20000000800 */
[----:B------:R-:W-:Y:S01]  /*0090*/  ULDC.64 UR8, c[0x0][0x218] ;  /* 0x0000860000087ab9 */ /* 0x000fe20000000a00 */
[----:B------:R-:W-:Y:S01]  /*00a0*/  IMAD.MOV.U32 R13, RZ, RZ, RZ ;  /* 0x000000ffff0d7224 */ /* 0x000fe200078e00ff */
[----:B0-----:R-:W-:-:S04]  /*00b0*/  ISETP.LT.U32.AND P0, PT, R2, 0x2000, PT ;  /* 0x000020000200780c */ /* 0x001fc80003f01070 */
[----:B------:R-:W-:-:S04]  /*00c0*/  ISETP.LT.U32.AND.EX P0, PT, R3, RZ, PT, P0 ;  /* 0x000000ff0300720c */ /* 0x000fc80003f01100 */
[----:B------:R-:W-:Y:S02]  /*00d0*/  SEL R11, R2, 0x2000, P0 ;  /* 0x00002000020b7807 */ /* 0x000fe40000000000 */
[----:B------:R-:W-:Y:S02]  /*00e0*/  SEL R10, R3, RZ, P0 ;  /* 0x000000ff030a7207 */ /* 0x000fe40000000000 */
[----:B-1----:R-:W-:-:S04]  /*00f0*/  ISETP.GT.U32.AND P0, PT, R11, R0, PT ;  /* 0x000000000b00720c */ /* 0x002fc80003f04070 */
[----:B------:R-:W-:-:S13]  /*0100*/  ISETP.GT.U32.AND.EX P0, PT, R10, RZ, PT, P0 ;  /* 0x000000ff0a00720c */ /* 0x000fda0003f04100 */
[----:B------:R-:W-:Y:S05]  /*0110*/  @!P0 BRA `(.L_x_37) ;  /* 0x0000000000c08947 */ /* 0x000fea0003800000 */
[----:B------:R-:W0:Y:S01]  /*0120*/  S2UR UR5, SR_CgaCtaId ;  /* 0x00000000000579c3 */ /* 0x000e220000008800 */
[----:B------:R-:W-:Y:S01]  /*0130*/  UMOV UR4, 0x400 ;  /* 0x0000040000047882 */ /* 0x000fe20000000000 */
[----:B------:R-:W-:Y:S02]  /*0140*/  IMAD.MOV.U32 R2, RZ, RZ, R0 ;  /* 0x000000ffff027224 */ /* 0x000fe400078e0000 */
[----:B------:R-:W-:Y:S01]  /*0150*/  IMAD.MOV.U32 R3, RZ, RZ, R13 ;  /* 0x000000ffff037224 */ /* 0x000fe200078e000d */
[----:B0-----:R-:W-:-:S06]  /*0160*/  ULEA UR4, UR5, UR4, 0x18 ;  /* 0x0000000405047291 */ /* 0x001fcc000f8ec03f */
[----:B------:R-:W-:-:S07]  /*0170*/  IMAD.U32 R5, RZ, RZ, UR4 ;  /* 0x00000004ff057e24 */ /* 0x000fce000f8e00ff */
.L_x_40:
[----:B------:R-:W-:-:S04]  /*0180*/  ISETP.NE.U32.AND P0, PT, R2, RZ, PT ;  /* 0x000000ff0200720c */ /* 0x000fc80003f05070 */
[----:B------:R-:W-:-:S13]  /*0190*/  ISETP.NE.AND.EX P0, PT, R3, RZ, PT, P0 ;  /* 0x000000ff0300720c */ /* 0x000fda0003f05300 */
[----:B01----:R-:W-:Y:S05]  /*01a0*/  @!P0 BRA `(.L_x_38) ;  /* 0x00000000006c8947 */ /* 0x003fea0003800000 */
[----:B------:R-:W-:Y:S05]  /*01b0*/  WARPSYNC.ALL ;  /* 0x0000000000007948 */ /* 0x000fea0003800000 */
[----:B------:R-:W-:Y:S01]  /*01c0*/  BAR.SYNC.DEFER_BLOCKING 0x0 ;  /* 0x0000000000007b1d */ /* 0x000fe20000010000 */
[----:B------:R-:W-:-:S05]  /*01d0*/  IMAD R4, R2, 0x8, R5 ;  /* 0x0000000802047824 */ /* 0x000fca00078e0205 */
[----:B------:R-:W0:Y:S02]  /*01e0*/  LDS.64 R6, [R4+-0x8] ;  /* 0xfffff80004067984 */ /* 0x000e240000000a00 */
[----:B0-----:R-:W-:-:S04]  /*01f0*/  IMAD.WIDE.U32 R8, R7, UR8, RZ ;  /* 0x0000000807087c25 */ /* 0x001fc8000f8e00ff */
[----:B------:R-:W-:-:S04]  /*0200*/  IMAD.WIDE.U32 R14, R6, UR8, RZ ;  /* 0x00000008060e7c25 */ /* 0x000fc8000f8e00ff */
[----:B------:R-:W-:Y:S01]  /*0210*/  IMAD.WIDE.U32 R8, P2, R6, UR9, R8 ;  /* 0x0000000906087c25 */ /* 0x000fe2000f840008 */
[----:B------:R-:W-:Y:S02]  /*0220*/  IADD3 R12, P1, RZ, R14, RZ ;  /* 0x0000000eff0c7210 */ /* 0x000fe40007f3e0ff */
[----:B------:R-:W-:Y:S01]  /*0230*/  IADD3 R6, P3, R15, R8, RZ ;  /* 0x000000080f067210 */ /* 0x000fe20007f7e0ff */
[----:B------:R-:W-:Y:S01]  /*0240*/  IMAD.X R15, RZ, RZ, RZ, P2 ;  /* 0x000000ffff0f7224 */ /* 0x000fe200010e06ff */
[----:B------:R-:W-:Y:S01]  /*0250*/  ISETP.LT.U32.AND P0, PT, R12, R14, PT ;  /* 0x0000000e0c00720c */ /* 0x000fe20003f01070 */
[----:B------:R-:W-:Y:S02]  /*0260*/  IMAD.MOV.U32 R8, RZ, RZ, -0x1 ;  /* 0xffffffffff087424 */ /* 0x000fe400078e00ff */
[----:B------:R-:W-:Y:S02]  /*0270*/  IMAD.X R19, R6, 0x1, R14, P1 ;  /* 0x0000000106137824 */ /* 0x000fe400008e060e */
[----:B------:R-:W-:-:S03]  /*0280*/  IMAD.MOV.U32 R14, RZ, RZ, R9 ;  /* 0x000000ffff0e7224 */ /* 0x000fc600078e0009 */
[----:B------:R-:W-:Y:S01]  /*0290*/  ISETP.LT.U32.AND.EX P0, PT, R19, R6, PT, P0 ;  /* 0x000000061300720c */ /* 0x000fe20003f01100 */
[----:B------:R-:W-:-:S03]  /*02a0*/  IMAD.WIDE.U32.X R6, R7, UR9, R14, P3 ;  /* 0x0000000907067c25 */ /* 0x000fc600098e040e */
[----:B------:R-:W-:-:S04]  /*02b0*/  SEL R17, RZ, 0x1, !P0 ;  /* 0x00000001ff117807 */ /* 0x000fc80004000000 */
[----:B------:R-:W-:-:S04]  /*02c0*/  IADD3 R17, P0, P1, -R17, R12, -R19 ;  /* 0x0000000c11117210 */ /* 0x000fc8000791e913 */
[----:B------:R-:W-:Y:S02]  /*02d0*/  IADD3.X R19, R8, -0x1, R19, P0, P1 ;  /* 0xffffffff08137810 */ /* 0x000fe400007e2413 */
[----:B------:R-:W-:-:S04]  /*02e0*/  ISETP.LT.U32.AND P0, PT, R6, R17, PT ;  /* 0x000000110600720c */ /* 0x000fc80003f01070 */
[----:B------:R-:W-:-:S04]  /*02f0*/  ISETP.LT.U32.AND.EX P0, PT, R7, R19, PT, P0 ;  /* 0x000000130700720c */ /* 0x000fc80003f01100 */
[----:B------:R-:W-:Y:S02]  /*0300*/  SEL R9, RZ, 0x1, !P0 ;  /* 0x00000001ff097807 */ /* 0x000fe40004000000 */
[----:B------:R-:W-:Y:S02]  /*0310*/  SEL R15, RZ, 0xffffffff, !P0 ;  /* 0xffffffffff0f7807 */ /* 0x000fe40004000000 */
[----:B------:R-:W-:-:S04]  /*0320*/  IADD3 R6, P0, P1, R9, R6, -R17 ;  /* 0x0000000609067210 */ /* 0x000fc8000791e811 */
[----:B------:R-:W-:-:S05]  /*0330*/  IADD3.X R7, R15, R7, ~R19, P0, P1 ;  /* 0x000000070f077210 */ /* 0x000fca00007e2c13 */
[----:B------:R0:W-:Y:S01]  /*0340*/  STS.64 [R4], R6 ;  /* 0x0000000604007388 */ /* 0x0001e20000000a00 */
[----:B------:R-:W-:Y:S05]  /*0350*/  BRA `(.L_x_39) ;  /* 0x00000000001c7947 */ /* 0x000fea0003800000 */
.L_x_38:
[----:B------:R-:W0:Y:S01]  /*0360*/  S2UR UR5, SR_CgaCtaId ;  /* 0x00000000000579c3 */ /* 0x000e220000008800 */
[----:B------:R-:W-:Y:S01]  /*0370*/  UMOV UR4, 0x400 ;  /* 0x0000040000047882 */ /* 0x000fe20000000000 */
[----:B------:R-:W-:Y:S02]  /*0380*/  IMAD.MOV.U32 R6, RZ, RZ, 0x1 ;  /* 0x00000001ff067424 */ /* 0x000fe400078e00ff */
[----:B------:R-:W-:Y:S01]  /*0390*/  IMAD.MOV.U32 R7, RZ, RZ, -0x2 ;  /* 0xfffffffeff077424 */ /* 0x000fe200078e00ff */
[----:B0-----:R-:W-:-:S06]  /*03a0*/  ULEA UR4, UR5, UR4, 0x18 ;  /* 0x0000000405047291 */ /* 0x001fcc000f8ec03f */
[----:B------:R-:W-:-:S05]  /*03b0*/  IMAD.U32 R5, RZ, RZ, UR4 ;  /* 0x00000004ff057e24 */ /* 0x000fca000f8e00ff */
[----:B------:R1:W-:Y:S02]  /*03c0*/  STS.64 [R5], R6 ;  /* 0x0000000605007388 */ /* 0x0003e40000000a00 */
.L_x_39:
[----:B------:R-:W-:-:S05]  /*03d0*/  IADD3 R2, P0, R2, UR7, RZ ;  /* 0x0000000702027c10 */ /* 0x000fca000ff1e0ff */
[----:B------:R-:W-:Y:S01]  /*03e0*/  IMAD.X R3, RZ, RZ, R3, P0 ;  /* 0x000000ffff037224 */ /* 0x000fe200000e0603 */
[----:B------:R-:W-:-:S04]  /*03f0*/  ISETP.GE.U32.AND P0, PT, R2, R11, PT ;  /* 0x0000000b0200720c */ /* 0x000fc80003f06070 */
[----:B------:R-:W-:-:S13]  /*0400*/  ISETP.GE.U32.AND.EX P0, PT, R3, R10, PT, P0 ;  /* 0x0000000a0300720c */ /* 0x000fda0003f06100 */
[----:B------:R-:W-:Y:S05]  /*0410*/  @!P0 BRA `(.L_x_40) ;  /* 0xfffffffc00588947 */ /* 0x000fea000383ffff */
.L_x_37:
[----:B------:R-:W-:Y:S05]  /*0420*/  WARPSYNC.ALL ;  /* 0x0000000000007948 */ /* 0x000fea0003800000 */
[----:B------:R-:W-:Y:S06]  /*0430*/  BAR.SYNC.DEFER_BLOCKING 0x0 ;  /* 0x0000000000007b1d */ /* 0x000fec0000010000 */
[----:B------:R-:W-:-:S02]  /*0440*/  ULDC.64 UR4, c[0x0][0x220] ;  /* 0x0000880000047ab9 */ /* 0x000fc40000000a00 */
[----:B------:R-:W-:-:S04]  /*0450*/  ISETP.GE.U32.AND P0, PT, R0, UR4, PT ;  /* 0x0000000400007c0c */ /* 0x000fc8000bf06070 */
[----:B------:R-:W-:-:S13]  /*0460*/  ISETP.GE.U32.AND.EX P0, PT, R13, UR5, PT, P0 ;  /* 0x000000050d007c0c */ /* 0x000fda000bf06100 */
[----:B------:R-:W-:Y:S05]  /*0470*/  @P0 EXIT ;  /* 0x000000000000094d */ /* 0x000fea0003800000 */
[----:B------:R-:W2:Y:S01]  /*0480*/  S2R R3, SR_CgaCtaId ;  /* 0x0000000000037919 */ /* 0x000ea20000008800 */
[----:B------:R-:W-:Y:S01]  /*0490*/  MOV R12, 0x400 ;  /* 0x00000400000c7802 */ /* 0x000fe20000000f00 */
[----:B------:R-:W-:-:S03]  /*04a0*/  ULDC.64 UR4, c[0x0][0x208] ;  /* 0x0000820000047ab9 */ /* 0x000fc60000000a00 */
[----:B--2---:R-:W-:-:S05]  /*04b0*/  LEA R12, R3, R12, 0x18 ;  /* 0x0000000c030c7211 */ /* 0x004fca00078ec0ff */
[----:B------:R-:W-:-:S07]  /*04c0*/  IMAD R14, R11, 0x8, R12 ;  /* 0x000000080b0e7824 */ /* 0x000fce00078e020c */
.L_x_51:
[----:B------:R-:W-:Y:S01]  /*04d0*/  ISETP.GE.U32.AND P0, PT, R0, R11, PT ;  /* 0x0000000b0000720c */ /* 0x000fe20003f06070 */
[----:B------:R-:W-:Y:S03]  /*04e0*/  BSSY B0, `(.L_x_41) ;  /* 0x00000eb000007945 */ /* 0x000fe60003800000 */
[----:B------:R-:W-:-:S13]  /*04f0*/  ISETP.GE.U32.AND.EX P0, PT, R13, R10, PT, P0 ;  /* 0x0000000a0d00720c */ /* 0x000fda0003f06100 */
[----:B------:R-:W-:Y:S05]  /*0500*/  @!P0 BRA `(.L_x_42) ;  /* 0x0000000c00988947 */ /* 0x000fea0003800000 */
[----:B------:R-:W2:Y:S01]  /*0510*/  LDS.64 R2, [R14+-0x8] ;  /* 0xfffff8000e027984 */ /* 0x000ea20000000a00 */
[----:B01----:R-:W2:Y:S01]  /*0520*/  LDC.64 R4, c[0x0][0x218] ;  /* 0x00008600ff047b82 */ /* 0x003ea20000000a00 */
[----:B------:R-:W-:Y:S02]  /*0530*/  IMAD.MOV.U32 R15, RZ, RZ, -0x1 ;  /* 0xffffffffff0f7424 */ /* 0x000fe400078e00ff */
[----:B--2---:R-:W-:-:S04]  /*0540*/  IMAD.WIDE.U32 R6, R3, R4, RZ ;  /* 0x0000000403067225 */ /* 0x004fc800078e00ff */
[----:B------:R-:W-:-:S04]  /*0550*/  IMAD.WIDE.U32 R8, R2, R4, RZ ;  /* 0x0000000402087225 */ /* 0x000fc800078e00ff */
[----:B------:R-:W-:Y:S01]  /*0560*/  IMAD.WIDE.U32 R6, P2, R2, R5, R6 ;  /* 0x0000000502067225 */ /* 0x000fe20007840006 */
[----:B------:R-:W-:Y:S02]  /*0570*/  IADD3 R17, P1, RZ, R8, RZ ;  /* 0x00000008ff117210 */ /* 0x000fe40007f3e0ff */
        /* <DEDUP_REMOVED lines=8> */
[--C-:B------:R-:W-:Y:S02]  /*0600*/  IADD3 R9, P0, P1, -R6, R17, -R16.reuse ;  /* 0x0000001106097210 */ /* 0x100fe4000791e910 */
[----:B------:R-:W-:Y:S02]  /*0610*/  IADD3 R17, P2, R11, 0x1, RZ ;  /* 0x000000010b117810 */ /* 0x000fe40007f5e0ff */
[----:B------:R-:W-:Y:S02]  /*0620*/  IADD3.X R19, R15, -0x1, R16, P0, P1 ;  /* 0xffffffff0f137810 */ /* 0x000fe400007e2410 */
[----:B------:R-:W-:Y:S01]  /*0630*/  ISETP.GT.U32.AND P1, PT, R17, R0, PT ;  /* 0x000000001100720c */ /* 0x000fe20003f24070 */
[----:B------:R-:W-:Y:S01]  /*0640*/  IMAD.X R18, RZ, RZ, R10, P2 ;  /* 0x000000ffff127224 */ /* 0x000fe200010e060a */
[----:B------:R-:W-:-:S04]  /*0650*/  ISETP.LT.U32.AND P0, PT, R2, R9, PT ;  /* 0x000000090200720c */ /* 0x000fc80003f01070 */
[----:B------:R-:W-:Y:S02]  /*0660*/  ISETP.GT.U32.AND.EX P1, PT, R18, R13, PT, P1 ;  /* 0x0000000d1200720c */ /* 0x000fe40003f24110 */
[----:B------:R-:W-:-:S04]  /*0670*/  ISETP.LT.U32.AND.EX P0, PT, R3, R19, PT, P0 ;  /* 0x000000130300720c */ /* 0x000fc80003f01100 */
[----:B------:R-:W-:-:S04]  /*0680*/  SEL R7, RZ, 0x1, !P0 ;  /* 0x00000001ff077807 */ /* 0x000fc80004000000 */
[----:B------:R-:W-:Y:S02]  /*0690*/  IADD3 R2, P2, P3, R7, R2, -R9 ;  /* 0x0000000207027210 */ /* 0x000fe40007b5e809 */
[----:B------:R-:W-:-:S04]  /*06a0*/  SEL R7, RZ, 0xffffffff, !P0 ;  /* 0xffffffffff077807 */ /* 0x000fc80004000000 */
[----:B------:R-:W-:Y:S01]  /*06b0*/  IADD3.X R3, R7, R3, ~R19, P2, P3 ;  /* 0x0000000307037210 */ /* 0x000fe200017e6c13 */
[----:B------:R-:W-:Y:S06]  /*06c0*/  @P1 BRA `(.L_x_43) ;  /* 0x0000000c00301947 */ /* 0x000fec0003800000 */
[----:B------:R-:W-:Y:S01]  /*06d0*/  ISETP.GE.U32.AND P1, PT, R17, R0, PT ;  /* 0x000000001100720c */ /* 0x000fe20003f26070 */
[----:B------:R-:W-:Y:S01]  /*06e0*/  BSSY B1, `(.L_x_44) ;  /* 0x000001b000017945 */ /* 0x000fe20003800000 */
[----:B------:R-:W-:Y:S02]  /*06f0*/  PLOP3.LUT P0, PT, PT, PT, PT, 0x80, 0x0 ;  /* 0x000000000000781c */ /* 0x000fe40003f0f070 */
[----:B------:R-:W-:-:S13]  /*0700*/  ISETP.GE.U32.AND.EX P1, PT, R18, R13, PT, P1 ;  /* 0x0000000d1200720c */ /* 0x000fda0003f26110 */
[----:B------:R-:W-:Y:S05]  /*0710*/  @!P1 BRA `(.L_x_45) ;  /* 0x00000000005c9947 */ /* 0x000fea0003800000 */
[----:B------:R-:W-:Y:S01]  /*0720*/  IMAD.WIDE.U32 R6, R3, R4, RZ ;  /* 0x0000000403067225 */ /* 0x000fe200078e00ff */
[----:B------:R-:W-:-:S03]  /*0730*/  IADD3 R17, P4, R17, 0x1, RZ ;  /* 0x0000000111117810 */ /* 0x000fc60007f9e0ff */
[----:B------:R-:W-:-:S04]  /*0740*/  IMAD.WIDE.U32 R8, R2, R4, RZ ;  /* 0x0000000402087225 */ /* 0x000fc800078e00ff */
[----:B------:R-:W-:Y:S01]  /*0750*/  IMAD.WIDE.U32 R6, P2, R2, R5, R6 ;  /* 0x0000000502067225 */ /* 0x000fe20007840006 */
[----:B------:R-:W-:-:S03]  /*0760*/  IADD3 R19, P1, RZ, R8, RZ ;  /* 0x00000008ff137210 */ /* 0x000fc60007f3e0ff */
[----:B------:R-:W-:Y:S01]  /*0770*/  IMAD.X R18, RZ, RZ, R18, P4 ;  /* 0x000000ffff127224 */ /* 0x000fe200020e0612 */
        /* <DEDUP_REMOVED lines=10> */
[----:B------:R-:W-:Y:S02]  /*0820*/  ISETP.LT.U32.AND P1, PT, R2, R9, PT ;  /* 0x000000090200720c */ /* 0x000fe40003f21070 */
[----:B------:R-:W-:Y:S02]  /*0830*/  PLOP3.LUT P0, PT, PT, PT, PT, 0x8, 0x0 ;  /* 0x000000000000781c */ /* 0x000fe40003f0e170 */
[----:B------:R-:W-:-:S04]  /*0840*/  ISETP.LT.U32.AND.EX P1, PT, R3, R19, PT, P1 ;  /* 0x000000130300720c */ /* 0x000fc80003f21110 */
[----:B------:R-:W-:-:S04]  /*0850*/  SEL R7, RZ, 0x1, !P1 ;  /* 0x00000001ff077807 */ /* 0x000fc80004800000 */
[----:B------:R-:W-:Y:S02]  /*0860*/  IADD3 R2, P2, P3, R7, R2, -R9 ;  /* 0x0000000207027210 */ /* 0x000fe40007b5e809 */
[----:B------:R-:W-:-:S04]  /*0870*/  SEL R7, RZ, 0xffffffff, !P1 ;  /* 0xffffffffff077807 */ /* 0x000fc80004800000 */
[----:B------:R-:W-:-:S07]  /*0880*/  IADD3.X R3, R7, R3, ~R19, P2, P3 ;  /* 0x0000000307037210 */ /* 0x000fce00017e6c13 */
.L_x_45:
[----:B------:R-:W-:Y:S05]  /*0890*/  BSYNC B1 ;  /* 0x0000000000017941 */ /* 0x000fea0003800000 */
.L_x_44:
[CC--:B------:R-:W-:Y:S01]  /*08a0*/  IADD3 R6, P3, R0.reuse, -R17.reuse, RZ ;  /* 0x8000001100067210 */ /* 0x0c0fe20007f7e0ff */
[----:B------:R-:W-:Y:S01]  /*08b0*/  BSSY B1, `(.L_x_46) ;  /* 0x000005f000017945 */ /* 0x000fe20003800000 */
[----:B------:R-:W-:Y:S02]  /*08c0*/  ISETP.GT.U32.AND P1, PT, R0, R17, PT ;  /* 0x000000110000720c */ /* 0x000fe40003f24070 */
[----:B------:R-:W-:Y:S01]  /*08d0*/  ISETP.LE.U32.AND P2, PT, R6, 0x2, PT ;  /* 0x000000020600780c */ /* 0x000fe20003f43070 */
[C---:B------:R-:W-:Y:S01]  /*08e0*/  IMAD.X R6, R13.reuse, 0x1, ~R18, P3 ;  /* 0x000000010d067824 */ /* 0x040fe200018e0e12 */
[----:B------:R-:W-:-:S04]  /*08f0*/  ISETP.GT.U32.AND.EX P1, PT, R13, R18, PT, P1 ;  /* 0x000000120d00720c */ /* 0x000fc80003f24110 */
[----:B------:R-:W-:-:S13]  /*0900*/  ISETP.LE.U32.OR.EX P1, PT, R6, RZ, !P1, P2 ;  /* 0x000000ff0600720c */ /* 0x000fda0004f23520 */
[----:B------:R-:W-:Y:S05]  /*0910*/  @P1 BRA `(.L_x_47) ;  /* 0x0000000400601947 */ /* 0x000fea0003800000 */
[----:B------:R-:W-:Y:S02]  /*0920*/  IADD3 R20, P1, R0, -0x2, RZ ;  /* 0xfffffffe00147810 */ /* 0x000fe40007f3e0ff */
[----:B------:R-:W-:Y:S02]  /*0930*/  PLOP3.LUT P0, PT, PT, PT, PT, 0x8, 0x0 ;  /* 0x000000000000781c */ /* 0x000fe40003f0e170 */
[----:B------:R-:W-:-:S11]  /*0940*/  IADD3.X R16, R13, -0x1, RZ, P1, !PT ;  /* 0xffffffff0d107810 */ /* 0x000fd60000ffe4ff */
.L_x_48:
[----:B------:R-:W-:-:S04]  /*0950*/  IMAD.WIDE.U32 R8, R3, R4, RZ ;  /* 0x0000000403087225 */ /* 0x000fc800078e00ff */
        /* <DEDUP_REMOVED lines=15> */
[----:B------:R-:W-:Y:S02]  /*0a50*/  SEL R9, RZ, 0x1, !P1 ;  /* 0x00000001ff097807 */ /* 0x000fe40004800000 */
[----:B------:R-:W-:Y:S02]  /*0a60*/  SEL R19, RZ, 0xffffffff, !P1 ;  /* 0xffffffffff137807 */ /* 0x000fe40004800000 */
[----:B------:R-:W-:-:S04]  /*0a70*/  IADD3 R9, P1, P2, R9, R6, -R3 ;  /* 0x0000000609097210 */ /* 0x000fc80007a3e803 */
[----:B------:R-:W-:Y:S01]  /*0a80*/  IADD3.X R19, R19, R7, ~R21, P1, P2 ;  /* 0x0000000713137210 */ /* 0x000fe20000fe4c15 */
        /* <DEDUP_REMOVED lines=41> */
[----:B------:R-:W-:Y:S01]  /*0d20*/  IMAD.WIDE.U32 R2, R19, R4, RZ ;  /* 0x0000000413027225 */ /* 0x000fe200078e00ff */
[----:B------:R-:W-:-:S04]  /*0d30*/  IADD3 R8, P4, RZ, R6, RZ ;  /* 0x00000006ff087210 */ /* 0x000fc80007f9e0ff */
[----:B------:R-:W-:Y:S01]  /*0d40*/  ISETP.LT.U32.AND P1, PT, R8, R6, PT ;  /* 0x000000060800720c */ /* 0x000fe20003f21070 */
[----:B------:R-:W-:-:S03]  /*0d50*/  IMAD.WIDE.U32 R2, P2, R9, R5, R2 ;  /* 0x0000000509027225 */ /* 0x000fc60007840002 */
[----:B------:R-:W-:-:S05]  /*0d60*/  IADD3 R7, P3, R7, R2, RZ ;  /* 0x0000000207077210 */ /* 0x000fca0007f7e0ff */
        /* <DEDUP_REMOVED lines=8> */
[----:B------:R-:W-:Y:S02]  /*0df0*/  IADD3 R17, P2, R17, 0x4, RZ ;  /* 0x0000000411117810 */ /* 0x000fe40007f5e0ff */
[----:B------:R-:W-:-:S03]  /*0e00*/  ISETP.LT.U32.AND P1, PT, R2, R9, PT ;  /* 0x000000090200720c */ /* 0x000fc60003f21070 */
[----:B------:R-:W-:Y:S01]  /*0e10*/  IMAD.X R18, RZ, RZ, R18, P2 ;  /* 0x000000ffff127224 */ /* 0x000fe200010e0612 */
[----:B------:R-:W-:Y:S02]  /*0e20*/  ISETP.GE.U32.AND P2, PT, R17, R20, PT ;  /* 0x000000141100720c */ /* 0x000fe40003f46070 */
[----:B------:R-:W-:Y:S02]  /*0e30*/  ISETP.LT.U32.AND.EX P1, PT, R3, R19, PT, P1 ;  /* 0x000000130300720c */ /* 0x000fe40003f21110 */
[----:B------:R-:W-:Y:S02]  /*0e40*/  ISETP.GE.U32.AND.EX P2, PT, R18, R16, PT, P2 ;  /* 0x000000101200720c */ /* 0x000fe40003f46120 */
[----:B------:R-:W-:-:S04]  /*0e50*/  SEL R7, RZ, 0x1, !P1 ;  /* 0x00000001ff077807 */ /* 0x000fc80004800000 */
[----:B------:R-:W-:Y:S02]  /*0e60*/  IADD3 R2, P3, P4, R7, R2, -R9 ;  /* 0x0000000207027210 */ /* 0x000fe40007c7e809 */
[----:B------:R-:W-:-:S04]  /*0e70*/  SEL R7, RZ, 0xffffffff, !P1 ;  /* 0xffffffffff077807 */ /* 0x000fc80004800000 */
[----:B------:R-:W-:Y:S01]  /*0e80*/  IADD3.X R3, R7, R3, ~R19, P3, P4 ;  /* 0x0000000307037210 */ /* 0x000fe20001fe8c13 */
[----:B------:R-:W-:Y:S06]  /*0e90*/  @!P2 BRA `(.L_x_48) ;  /* 0xfffffff800aca947 */ /* 0x000fec000383ffff */
.L_x_47:
[----:B------:R-:W-:Y:S05]  /*0ea0*/  BSYNC B1 ;  /* 0x0000000000017941 */ /* 0x000fea0003800000 */
.L_x_46:
[CC--:B------:R-:W-:Y:S01]  /*0eb0*/  IADD3 R6, P3, R0.reuse, -R17.reuse, RZ ;  /* 0x8000001100067210 */ /* 0x0c0fe20007f7e0ff */
[----:B------:R-:W-:Y:S01]  /*0ec0*/  BSSY B1, `(.L_x_49) ;  /* 0x0000032000017945 */ /* 0x000fe20003800000 */
[----:B------:R-:W-:Y:S02]  /*0ed0*/  ISETP.GT.U32.AND P2, PT, R0, R17, PT ;  /* 0x000000110000720c */ /* 0x000fe40003f44070 */
[----:B------:R-:W-:Y:S01]  /*0ee0*/  ISETP.LE.U32.AND P1, PT, R6, RZ, PT ;  /* 0x000000ff0600720c */ /* 0x000fe20003f23070 */
[C---:B------:R-:W-:Y:S01]  /*0ef0*/  IMAD.X R6, R13.reuse, 0x1, ~R18, P3 ;  /* 0x000000010d067824 */ /* 0x040fe200018e0e12 */
[----:B------:R-:W-:-:S04]  /*0f00*/  ISETP.GT.U32.AND.EX P2, PT, R13, R18, PT, P2 ;  /* 0x000000120d00720c */ /* 0x000fc80003f44120 */
[----:B------:R-:W-:-:S13]  /*0f10*/  ISETP.LE.U32.OR.EX P1, PT, R6, RZ, !P2, P1 ;  /* 0x000000ff0600720c */ /* 0x000fda0005723510 */
[----:B------:R-:W-:Y:S05]  /*0f20*/  @P1 BRA `(.L_x_50) ;  /* 0x0000000000ac1947 */ /* 0x000fea0003800000 */
        /* <DEDUP_REMOVED lines=43> */
.L_x_50:
[----:B------:R-:W-:Y:S05]  /*11e0*/  BSYNC B1 ;  /* 0x0000000000017941 */ /* 0x000fea0003800000 */
.L_x_49:
[----:B------:R-:W-:-:S04]  /*11f0*/  ISETP.GT.U32.AND P1, PT, R17, R0, PT ;  /* 0x000000001100720c */ /* 0x000fc80003f24070 */
[----:B------:R-:W-:-:S13]  /*1200*/  ISETP.GT.U32.AND.EX P1, PT, R18, R13, PT, P1 ;  /* 0x0000000d1200720c */ /* 0x000fda0003f24110 */
[----:B------:R-:W-:Y:S05]  /*1210*/  @!P0 BRA P1, `(.L_x_43) ;  /* 0x00000000005c8947 */ /* 0x000fea0000800000 */
        /* <DEDUP_REMOVED lines=19> */
[----:B------:R-:W-:Y:S01]  /*1350*/  IADD3.X R3, R4, R3, ~R15, P1, P2 ;  /* 0x0000000304037210 */ /* 0x000fe20000fe4c0f */
[----:B------:R-:W-:Y:S06]  /*1360*/  BRA `(.L_x_43) ;  /* 0x0000000000087947 */ /* 0x000fec0003800000 */
.L_x_42:
[----:B------:R-:W-:-:S06]  /*1370*/  IMAD R2, R0, 0x8, R12 ;  /* 0x0000000800027824 */ /* 0x000fcc00078e020c */
[----:B------:R-:W2:Y:S02]  /*1380*/  LDS.64 R2, [R2] ;  /* 0x0000000002027984 */ /* 0x000ea40000000a00 */
.L_x_43:
[----:B------:R-:W-:Y:S05]  /*1390*/  BSYNC B0 ;  /* 0x0000000000007941 */ /* 0x000fea0003800000 */
.L_x_41:
[----:B01----:R-:W0:Y:S01]  /*13a0*/  LDC.64 R4, c[0x0][0x220] ;  /* 0x00008800ff047b82 */ /* 0x003e220000000a00 */
[----:B------:R-:W-:Y:S01]  /*13b0*/  IMAD.MOV.U32 R6, RZ, RZ, R0 ;  /* 0x000000ffff067224 */ /* 0x000fe200078e0000 */
[----:B------:R-:W-:Y:S01]  /*13c0*/  ULDC.64 UR8, c[0x0][0x210] ;  /* 0x0000840000087ab9 */ /* 0x000fe20000000a00 */
[----:B------:R-:W-:Y:S02]  /*13d0*/  IMAD.MOV.U32 R7, RZ, RZ, R13 ;  /* 0x000000ffff077224 */ /* 0x000fe400078e000d */
[----:B0-----:R-:W-:-:S04]  /*13e0*/  IMAD.WIDE.U32 R8, R4, UR6, R6 ;  /* 0x0000000604087c25 */ /* 0x001fc8000f8e0006 */
[----:B------:R-:W-:Y:S01]  /*13f0*/  IMAD R7, R5, UR6, R9 ;  /* 0x0000000605077c24 */ /* 0x000fe2000f8e0209 */
[----:B------:R-:W-:-:S04]  /*1400*/  LEA R6, P0, R8, UR8, 0x3 ;  /* 0x0000000808067c11 */ /* 0x000fc8000f8018ff */
[----:B------:R-:W-:-:S05]  /*1410*/  LEA.HI.X R7, R8, UR9, R7, 0x3, P0 ;  /* 0x0000000908077c11 */ /* 0x000fca00080f1c07 */
[----:B------:R-:W2:Y:S01]  /*1420*/  LDG.E.64 R8, desc[UR4][R6.64] ;  /* 0x0000000406087981 */ /* 0x000ea2000c1e1b00 */
        /* <DEDUP_REMOVED lines=20> */
[----:B------:R-:W-:Y:S02]  /*1570*/  IADD3.X R3, R15, R9, ~R19, P0, P1 ;  /* 0x000000090f037210 */ /* 0x000fe400007e2c13 */
[----:B------:R-:W-:-:S03]  /*1580*/  IADD3 R0, P1, R0, UR7, RZ ;  /* 0x0000000700007c10 */ /* 0x000fc6000ff3e0ff */
[----:B------:R2:W-:Y:S01]  /*1590*/  STG.E.64 desc[UR4][R6.64], R2 ;  /* 0x0000000206007986 */ /* 0x0005e2000c101b04 */
[----:B------:R-:W-:Y:S01]  /*15a0*/  ISETP.GE.U32.AND P0, PT, R0, R4, PT ;  /* 0x000000040000720c */ /* 0x000fe20003f06070 */
[----:B------:R-:W-:-:S05]  /*15b0*/  IMAD.X R13, RZ, RZ, R13, P1 ;  /* 0x000000ffff0d7224 */ /* 0x000fca00008e060d */
[----:B------:R-:W-:-:S13]  /*15c0*/  ISETP.GE.U32.AND.EX P0, PT, R13, R5, PT, P0 ;  /* 0x000000050d00720c */ /* 0x000fda0003f06100 */
[----:B--2---:R-:W-:Y:S05]  /*15d0*/  @!P0 BRA `(.L_x_51) ;  /* 0xffffffec00bc8947 */ /* 0x004fea000383ffff */
[----:B------:R-:W-:Y:S05]  /*15e0*/  EXIT ;  /* 0x000000000000794d */ /* 0x000fea0003800000 */
.L_x_52:
        /* <DEDUP_REMOVED lines=9> */
.L_x_953:


//--------------------- .text.coset_scale_bfield  --------------------------
	.section	.text.coset_scale_bfield,"ax",@progbits
	.align	128
        .global         coset_scale_bfield
        .type           coset_scale_bfield,@function
        .size           coset_scale_bfield,(.L_x_954 - coset_scale_bfield)
        .other          coset_scale_bfield,@"STO_CUDA_ENTRY STV_DEFAULT"
coset_scale_bfield:
.text.coset_scale_bfield:
[----:B------:R-:W-:Y:S08]  /*0000*/  LDC R1, c[0x0][0x28] ;  /* 0x00000a00ff017b82 */ /* 0x000ff00000000800 */
[----:B------:R-:W0:Y:S08]  /*0010*/  S2UR UR4, SR_CTAID.X ;  /* 0x00000000000479c3 */ /* 0x000e300000002500 */
[----:B------:R-:W0:Y:S02]  /*0020*/  LDC.64 R2, c[0x0][0x228] ;  /* 0x00008a00ff027b82 */ /* 0x000e240000000a00 */
[----:B0-----:R-:W-:-:S04]  /*0030*/  ISETP.LE.U32.AND P0, PT, R2, UR4, PT ;  /* 0x0000000402007c0c */ /* 0x001fc8000bf03070 */
[----:B------:R-:W-:-:S13]  /*0040*/  ISETP.GE.U32.AND.EX P0, PT, RZ, R3, PT, P0 ;  /* 0x00000003ff00720c */ /* 0x000fda0003f06100 */
[----:B------:R-:W-:Y:S05]  /*0050*/  @P0 EXIT ;  /* 0x000000000000094d */ /* 0x000fea0003800000 */
[----:B------:R-:W0:Y:S01]  /*0060*/  S2R R0, SR_TID.X ;  /* 0x0000000000007919 */ /* 0x000e220000002100 */
[----:B------:R-:W-:Y:S01]  /*0070*/  ULDC.64 UR6, c[0x0][0x220] ;  /* 0x0000880000067ab9 */ /* 0x000fe20000000a00 */
[----:B------:R-:W-:Y:S01]  /*0080*/  ULDC UR5, c[0x0][0x0] ;  /* 0x0000000000057ab9 */ /* 0x000fe20000000800 */
[----:B0-----:R-:W-:-:S04]  /*0090*/  ISETP.GE.U32.AND P0, PT, R0, UR6, PT ;  /* 0x0000000600007c0c */ /* 0x001fc8000bf06070 */
[----:B------:R-:W-:-:S13]  /*00a0*/  ISETP.GE.U32.AND.EX P0, PT, RZ, UR7, PT, P0 ;  /* 0x00000007ff007c0c */ /* 0x000fda000bf06100 */
[----:B------:R-:W-:Y:S05]  /*00b0*/  @P0 EXIT ;  /* 0x000000000000094d */ /* 0x000fea0003800000 */
[----:B------:R-:W-:Y:S01]  /*00c0*/  CS2R R2, SRZ ;  /* 0x0000000000027805 */ /* 0x000fe2000001ff00 */
[----:B------:R-:W-:Y:S01]  /*00d0*/  IMAD.MOV.U32 R4, RZ, RZ, R0 ;  /* 0x000000ffff047224 */ /* 0x000fe200078e0000 */
[----:B------:R-:W-:Y:S01]  /*00e0*/  ULDC.64 UR6, c[0x0][0x208] ;  /* 0x0000820000067ab9 */ /* 0x000fe20000000a00 */
[----:B------:R-:W-:Y:S01]  /*00f0*/  IMAD.MOV.U32 R5, RZ, RZ, RZ ;  /* 0x000000ffff057224 */ /* 0x000fe200078e00ff */
[----:B------:R-:W-:-:S06]  /*0100*/  ULDC.64 UR8, c[0x0][0x218] ;  /* 0x0000860000087ab9 */ /* 0x000fcc0000000a00 */
.L_x_58:
[----:B------:R-:W-:Y:S01]  /*0110*/  ISETP.NE.U32.AND P0, PT, R4, RZ, PT ;  /* 0x000000ff0400720c */ /* 0x000fe20003f05070 */
[----:B------:R-:W-:Y:S01]  /*0120*/  BSSY B0, `(.L_x_53) ;  /* 0x00000b3000007945 */ /* 0x000fe20003800000 */
[----:B------:R-:W-:Y:S02]  /*0130*/  IMAD.MOV.U32 R6, RZ, RZ, 0x1 ;  /* 0x00000001ff067424 */ /* 0x000fe400078e00ff */
[----:B------:R-:W-:Y:S01]  /*0140*/  ISETP.NE.AND.EX P0, PT, R5, RZ, PT, P0 ;  /* 0x000000ff0500720c */ /* 0x000fe20003f05300 */
[----:B------:R-:W-:-:S12]  /*0150*/  IMAD.MOV.U32 R10, RZ, RZ, -0x2 ;  /* 0xfffffffeff0a7424 */ /* 0x000fd800078e00ff */
[----:B------:R-:W-:Y:S05]  /*0160*/  @!P0 BRA `(.L_x_54) ;  /* 0x0000000800b88947 */ /* 0x000fea0003800000 */
[----:B------:R-:W-:Y:S01]  /*0170*/  IMAD.WIDE.U32 R8, R2, UR5, RZ ;  /* 0x0000000502087c25 */ /* 0x000fe2000f8e00ff */
[----:B------:R-:W-:Y:S03]  /*0180*/  BSSY B1, `(.L_x_55) ;  /* 0x0000068000017945 */ /* 0x000fe60003800000 */
[----:B------:R-:W-:Y:S01]  /*0190*/  IMAD R11, R3, UR5, RZ ;  /* 0x00000005030b7c24 */ /* 0x000fe2000f8e02ff */
[----:B------:R-:W-:Y:S01]  /*01a0*/  IADD3 R7, P0, R0, R8, RZ ;  /* 0x0000000800077210 */ /* 0x000fe20007f1e0ff */
[----:B------:R-:W-:Y:S02]  /*01b0*/  IMAD.MOV.U32 R10, RZ, RZ, -0x2 ;  /* 0xfffffffeff0a7424 */ /* 0x000fe400078e00ff */
[----:B------:R-:W-:Y:S01]  /*01c0*/  IMAD.IADD R11, R9, 0x1, R11 ;  /* 0x00000001090b7824 */ /* 0x000fe200078e020b */
[C---:B------:R-:W-:Y:S02]  /*01d0*/  IADD3 R6, P2, R7.reuse, -0x1, RZ ;  /* 0xffffffff07067810 */ /* 0x040fe40007f5e0ff */
[----:B------:R-:W-:-:S02]  /*01e0*/  LOP3.LUT R7, R7, 0x3, RZ, 0xc0, !PT ;  /* 0x0000000307077812 */ /* 0x000fc400078ec0ff */
[----:B------:R-:W-:Y:S02]  /*01f0*/  ISETP.GE.U32.AND P1, PT, R6, 0x3, PT ;  /* 0x000000030600780c */ /* 0x000fe40003f26070 */
[----:B------:R-:W-:Y:S02]  /*0200*/  IADD3.X R6, RZ, -0x1, R11, P2, P0 ;  /* 0xffffffffff067810 */ /* 0x000fe400017e040b */
[----:B------:R-:W-:Y:S02]  /*0210*/  ISETP.NE.U32.AND P0, PT, R7, RZ, PT ;  /* 0x000000ff0700720c */ /* 0x000fe40003f05070 */
[----:B------:R-:W-:Y:S01]  /*0220*/  ISETP.GE.U32.AND.EX P1, PT, R6, RZ, PT, P1 ;  /* 0x000000ff0600720c */ /* 0x000fe20003f26110 */
[----:B------:R-:W-:Y:S01]  /*0230*/  IMAD.MOV.U32 R6, RZ, RZ, 0x1 ;  /* 0x00000001ff067424 */ /* 0x000fe200078e00ff */
[----:B------:R-:W-:-:S11]  /*0240*/  ISETP.NE.AND.EX P0, PT, RZ, RZ, PT, P0 ;  /* 0x000000ffff00720c */ /* 0x000fd60003f05300 */
[----:B------:R-:W-:Y:S05]  /*0250*/  @!P1 BRA `(.L_x_56) ;  /* 0x0000000400689947 */ /* 0x000fea0003800000 */
[----:B------:R-:W-:Y:S01]  /*0260*/  IADD3 R9, P1, P2, R7, -R0, -R8 ;  /* 0x8000000007097210 */ /* 0x000fe20007a3e808 */
[----:B------:R-:W-:Y:S02]  /*0270*/  IMAD.MOV.U32 R6, RZ, RZ, 0x1 ;  /* 0x00000001ff067424 */ /* 0x000fe400078e00ff */
[----:B------:R-:W-:Y:S01]  /*0280*/  IMAD.MOV.U32 R10, RZ, RZ, -0x2 ;  /* 0xfffffffeff0a7424 */ /* 0x000fe200078e00ff */
[----:B------:R-:W-:-:S09]  /*0290*/  IADD3.X R8, RZ, -0x1, ~R11, P1, P2 ;  /* 0xffffffffff087810 */ /* 0x000fd20000fe4c0b */
.L_x_57:
[----:B------:R-:W-:-:S04]  /*02a0*/  IMAD.WIDE.U32 R12, R10, UR8, RZ ;  /* 0x000000080a0c7c25 */ /* 0x000fc8000f8e00ff */
[----:B------:R-:W-:-:S04]  /*02b0*/  IMAD.WIDE.U32 R14, R6, UR8, RZ ;  /* 0x00000008060e7c25 */ /* 0x000fc8000f8e00ff */
[----:B------:R-:W-:Y:S01]  /*02c0*/  IMAD.WIDE.U32 R12, P2, R6, UR9, R12 ;  /* 0x00000009060c7c25 */ /* 0x000fe2000f84000c */
[----:B------:R-:W-:Y:S02]  /*02d0*/  IADD3 R17, P4, RZ, R14, RZ ;  /* 0x0000000eff117210 */ /* 0x000fe40007f9e0ff */
[----:B------:R-:W-:Y:S01]  /*02e0*/  IADD3 R6, P3, R15, R12, RZ ;  /* 0x0000000c0f067210 */ /* 0x000fe20007f7e0ff */
[----:B------:R-:W-:Y:S01]  /*02f0*/  IMAD.X R15, RZ, RZ, RZ, P2 ;  /* 0x000000ffff0f7224 */ /* 0x000fe200010e06ff */
[----:B------:R-:W-:-:S03]  /*0300*/  ISETP.LT.U32.AND P1, PT, R17, R14, PT ;  /* 0x0000000e1100720c */ /* 0x000fc60003f21070 */
[----:B------:R-:W-:Y:S02]  /*0310*/  IMAD.X R19, R6, 0x1, R14, P4 ;  /* 0x0000000106137824 */ /* 0x000fe400020e060e */
[----:B------:R-:W-:-:S03]  /*0320*/  IMAD.MOV.U32 R14, RZ, RZ, R13 ;  /* 0x000000ffff0e7224 */ /* 0x000fc600078e000d */
[----:B------:R-:W-:Y:S01]  /*0330*/  ISETP.LT.U32.AND.EX P1, PT, R19, R6, PT, P1 ;  /* 0x000000061300720c */ /* 0x000fe20003f21110 */
[----:B------:R-:W-:Y:S02]  /*0340*/  IMAD.MOV.U32 R6, RZ, RZ, -0x1 ;  /* 0xffffffffff067424 */ /* 0x000fe400078e00ff */
[----:B------:R-:W-:Y:S01]  /*0350*/  IMAD.WIDE.U32.X R10, R10, UR9, R14, P3 ;  /* 0x000000090a0a7c25 */ /* 0x000fe200098e040e */
        /* <DEDUP_REMOVED lines=50> */
[----:B------:R-:W-:Y:S01]  /*0680*/  IMAD.WIDE.U32 R10, R19, UR8, RZ ;  /* 0x00000008130a7c25 */ /* 0x000fe2000f8e00ff */
[----:B------:R-:W-:-:S04]  /*0690*/  IADD3 R14, P4, RZ, R12, RZ ;  /* 0x0000000cff0e7210 */ /* 0x000fc80007f9e0ff */
[----:B------:R-:W-:Y:S01]  /*06a0*/  ISETP.LT.U32.AND P1, PT, R14, R12, PT ;  /* 0x0000000c0e00720c */ /* 0x000fe20003f21070 */
[----:B------:R-:W-:-:S03]  /*06b0*/  IMAD.WIDE.U32 R10, P2, R15, UR9, R10 ;  /* 0x000000090f0a7c25 */ /* 0x000fc6000f84000a */
[----:B------:R-:W-:Y:S01]  /*06c0*/  IADD3 R10, P3, R13, R10, RZ ;  /* 0x0000000a0d0a7210 */ /* 0x000fe20007f7e0ff */
[----:B------:R-:W-:-:S04]  /*06d0*/  IMAD.X R13, RZ, RZ, RZ, P2 ;  /* 0x000000ffff0d7224 */ /* 0x000fc800010e06ff */
[----:B------:R-:W-:Y:S02]  /*06e0*/  IMAD.X R17, R10, 0x1, R12, P4 ;  /* 0x000000010a117824 */ /* 0x000fe400020e060c */
[----:B------:R-:W-:-:S03]  /*06f0*/  IMAD.MOV.U32 R12, RZ, RZ, R11 ;  /* 0x000000ffff0c7224 */ /* 0x000fc600078e000b */
[----:B------:R-:W-:Y:S01]  /*0700*/  ISETP.LT.U32.AND.EX P1, PT, R17, R10, PT, P1 ;  /* 0x0000000a1100720c */ /* 0x000fe20003f21110 */
[----:B------:R-:W-:-:S03]  /*0710*/  IMAD.WIDE.U32.X R10, R19, UR9, R12, P3 ;  /* 0x00000009130a7c25 */ /* 0x000fc600098e040c */
[----:B------:R-:W-:-:S04]  /*0720*/  SEL R15, RZ, 0x1, !P1 ;  /* 0x00000001ff0f7807 */ /* 0x000fc80004800000 */
[----:B------:R-:W-:-:S04]  /*0730*/  IADD3 R15, P1, P2, -R15, R14, -R17 ;  /* 0x0000000e0f0f7210 */ /* 0x000fc80007a3e911 */
[----:B------:R-:W-:Y:S02]  /*0740*/  IADD3.X R17, R6, -0x1, R17, P1, P2 ;  /* 0xffffffff06117810 */ /* 0x000fe40000fe4411 */
[----:B------:R-:W-:Y:S02]  /*0750*/  IADD3 R9, P2, R9, 0x4, RZ ;  /* 0x0000000409097810 */ /* 0x000fe40007f5e0ff */
[----:B------:R-:W-:-:S03]  /*0760*/  ISETP.LT.U32.AND P1, PT, R10, R15, PT ;  /* 0x0000000f0a00720c */ /* 0x000fc60003f21070 */
[----:B------:R-:W-:Y:S01]  /*0770*/  IMAD.X R8, RZ, RZ, R8, P2 ;  /* 0x000000ffff087224 */ /* 0x000fe200010e0608 */
[----:B------:R-:W-:Y:S02]  /*0780*/  ISETP.NE.U32.AND P2, PT, R9, RZ, PT ;  /* 0x000000ff0900720c */ /* 0x000fe40003f45070 */
[----:B------:R-:W-:Y:S02]  /*0790*/  ISETP.LT.U32.AND.EX P1, PT, R11, R17, PT, P1 ;  /* 0x000000110b00720c */ /* 0x000fe40003f21110 */
[----:B------:R-:W-:Y:S02]  /*07a0*/  ISETP.NE.AND.EX P2, PT, R8, RZ, PT, P2 ;  /* 0x000000ff0800720c */ /* 0x000fe40003f45320 */
[----:B------:R-:W-:-:S04]  /*07b0*/  SEL R13, RZ, 0x1, !P1 ;  /* 0x00000001ff0d7807 */ /* 0x000fc80004800000 */
[----:B------:R-:W-:Y:S02]  /*07c0*/  IADD3 R6, P3, P4, R13, R10, -R15 ;  /* 0x0000000a0d067210 */ /* 0x000fe40007c7e80f */
[----:B------:R-:W-:-:S04]  /*07d0*/  SEL R10, RZ, 0xffffffff, !P1 ;  /* 0xffffffffff0a7807 */ /* 0x000fc80004800000 */
[----:B------:R-:W-:Y:S01]  /*07e0*/  IADD3.X R10, R10, R11, ~R17, P3, P4 ;  /* 0x0000000b0a0a7210 */ /* 0x000fe20001fe8c11 */
[----:B------:R-:W-:Y:S06]  /*07f0*/  @P2 BRA `(.L_x_57) ;  /* 0xfffffff800a82947 */ /* 0x000fec000383ffff */
.L_x_56:
[----:B------:R-:W-:Y:S05]  /*0800*/  BSYNC B1 ;  /* 0x0000000000017941 */ /* 0x000fea0003800000 */
.L_x_55:
[----:B------:R-:W-:Y:S05]  /*0810*/  @!P0 BRA `(.L_x_54) ;  /* 0x00000004000c8947 */ /* 0x000fea0003800000 */
[----:B------:R-:W0:Y:S02]  /*0820*/  LDC.64 R8, c[0x0][0x218] ;  /* 0x00008600ff087b82 */ /* 0x000e240000000a00 */
[----:B0-----:R-:W-:-:S04]  /*0830*/  IMAD.WIDE.U32 R12, R10, R8, RZ ;  /* 0x000000080a0c7225 */ /* 0x001fc800078e00ff */
[----:B------:R-:W-:-:S04]  /*0840*/  IMAD.WIDE.U32 R14, R6, R8, RZ ;  /* 0x00000008060e7225 */ /* 0x000fc800078e00ff */
        /* <DEDUP_REMOVED lines=9> */
[----:B------:R-:W-:Y:S01]  /*08e0*/  IMAD.WIDE.U32.X R12, R10, R9, R14, P3 ;  /* 0x000000090a0c7225 */ /* 0x000fe200018e040e */
[----:B------:R-:W-:-:S04]  /*08f0*/  SEL R17, RZ, 0x1, !P0 ;  /* 0x00000001ff117807 */ /* 0x000fc80004000000 */
[----:B------:R-:W-:-:S04]  /*0900*/  IADD3 R17, P0, P1, -R17, R6, -R16 ;  /* 0x0000000611117210 */ /* 0x000fc8000791e910 */
[----:B------:R-:W-:Y:S02]  /*0910*/  IADD3.X R19, R11, -0x1, R16, P0, P1 ;  /* 0xffffffff0b137810 */ /* 0x000fe400007e2410 */
[----:B------:R-:W-:Y:S02]  /*0920*/  ISETP.NE.U32.AND P1, PT, R7, 0x1, PT ;  /* 0x000000010700780c */ /* 0x000fe40003f25070 */
[----:B------:R-:W-:Y:S02]  /*0930*/  ISETP.LT.U32.AND P0, PT, R12, R17, PT ;  /* 0x000000110c00720c */ /* 0x000fe40003f01070 */
[----:B------:R-:W-:Y:S02]  /*0940*/  ISETP.NE.AND.EX P1, PT, RZ, RZ, PT, P1 ;  /* 0x000000ffff00720c */ /* 0x000fe40003f25310 */
[----:B------:R-:W-:-:S04]  /*0950*/  ISETP.LT.U32.AND.EX P0, PT, R13, R19, PT, P0 ;  /* 0x000000130d00720c */ /* 0x000fc80003f01100 */
[----:B------:R-:W-:-:S04]  /*0960*/  SEL R15, RZ, 0x1, !P0 ;  /* 0x00000001ff0f7807 */ /* 0x000fc80004000000 */
[----:B------:R-:W-:Y:S02]  /*0970*/  IADD3 R6, P2, P3, R15, R12, -R17 ;  /* 0x0000000c0f067210 */ /* 0x000fe40007b5e811 */
[----:B------:R-:W-:-:S04]  /*0980*/  SEL R12, RZ, 0xffffffff, !P0 ;  /* 0xffffffffff0c7807 */ /* 0x000fc80004000000 */
[----:B------:R-:W-:Y:S01]  /*0990*/  IADD3.X R10, R12, R13, ~R19, P2, P3 ;  /* 0x0000000d0c0a7210 */ /* 0x000fe200017e6c13 */
[----:B------:R-:W-:Y:S06]  /*09a0*/  @!P1 BRA `(.L_x_54) ;  /* 0x0000000000a89947 */ /* 0x000fec0003800000 */
        /* <DEDUP_REMOVED lines=15> */
[----:B------:R-:W-:Y:S02]  /*0aa0*/  ISETP.NE.U32.AND P0, PT, R7, 0x2, PT ;  /* 0x000000020700780c */ /* 0x000fe40003f05070 */
[----:B------:R-:W-:Y:S02]  /*0ab0*/  ISETP.LT.U32.AND.EX P1, PT, R13, R15, PT, P1 ;  /* 0x0000000f0d00720c */ /* 0x000fe40003f21110 */
[----:B------:R-:W-:Y:S02]  /*0ac0*/  ISETP.NE.AND.EX P0, PT, RZ, RZ, PT, P0 ;  /* 0x000000ffff00720c */ /* 0x000fe40003f05300 */
[----:B------:R-:W-:-:S02]  /*0ad0*/  SEL R6, RZ, 0x1, !P1 ;  /* 0x00000001ff067807 */ /* 0x000fc40004800000 */
[----:B------:R-:W-:Y:S02]  /*0ae0*/  SEL R10, RZ, 0xffffffff, !P1 ;  /* 0xffffffffff0a7807 */ /* 0x000fe40004800000 */
[----:B------:R-:W-:-:S04]  /*0af0*/  IADD3 R6, P1, P2, R6, R12, -R17 ;  /* 0x0000000c06067210 */ /* 0x000fc80007a3e811 */
[----:B------:R-:W-:-:S03]  /*0b00*/  IADD3.X R10, R10, R13, ~R15, P1, P2 ;  /* 0x0000000d0a0a7210 */ /* 0x000fc60000fe4c0f */
[----:B------:R-:W-:-:S04]  /*0b10*/  @P0 IMAD.WIDE.U32 R14, R6, R8, RZ ;  /* 0x00000008060e0225 */ /* 0x000fc800078e00ff */
[----:B------:R-:W-:Y:S01]  /*0b20*/  @P0 IMAD.WIDE.U32 R12, R10, R8, RZ ;  /* 0x000000080a0c0225 */ /* 0x000fe200078e00ff */
[----:B------:R-:W-:-:S04]  /*0b30*/  @P0 IADD3 R17, P4, RZ, R14, RZ ;  /* 0x0000000eff110210 */ /* 0x000fc80007f9e0ff */
[----:B------:R-:W-:Y:S01]  /*0b40*/  @P0 ISETP.LT.U32.AND P1, PT, R17, R14, PT ;  /* 0x0000000e1100020c */ /* 0x000fe20003f21070 */
[----:B------:R-:W-:-:S03]  /*0b50*/  @P0 IMAD.WIDE.U32 R12, P2, R6, R9, R12 ;  /* 0x00000009060c0225 */ /* 0x000fc6000784000c */
[----:B------:R-:W-:Y:S01]  /*0b60*/  @P0 IADD3 R7, P3, R15, R12, RZ ;  /* 0x0000000c0f070210 */ /* 0x000fe20007f7e0ff */
[----:B------:R-:W-:-:S04]  /*0b70*/  @P0 IMAD.X R15, RZ, RZ, RZ, P2 ;  /* 0x000000ffff0f0224 */ /* 0x000fc800010e06ff */
[----:B------:R-:W-:Y:S02]  /*0b80*/  @P0 IMAD.X R12, R7, 0x1, R14, P4 ;  /* 0x00000001070c0824 */ /* 0x000fe400020e060e */
[----:B------:R-:W-:-:S03]  /*0b90*/  @P0 IMAD.MOV.U32 R14, RZ, RZ, R13 ;  /* 0x000000ffff0e0224 */ /* 0x000fc600078e000d */
[----:B------:R-:W-:Y:S01]  /*0ba0*/  @P0 ISETP.LT.U32.AND.EX P1, PT, R12, R7, PT, P1 ;  /* 0x000000070c00020c */ /* 0x000fe20003f21110 */
[----:B------:R-:W-:-:S03]  /*0bb0*/  @P0 IMAD.WIDE.U32.X R8, R10, R9, R14, P3 ;  /* 0x000000090a080225 */ /* 0x000fc600018e040e */
[----:B------:R-:W-:-:S04]  /*0bc0*/  @P0 SEL R7, RZ, 0x1, !P1 ;  /* 0x00000001ff070807 */ /* 0x000fc80004800000 */
[----:B------:R-:W-:-:S04]  /*0bd0*/  @P0 IADD3 R7, P1, P2, -R7, R17, -R12 ;  /* 0x0000001107070210 */ /* 0x000fc80007a3e90c */
[----:B------:R-:W-:Y:S02]  /*0be0*/  @P0 IADD3.X R11, R11, -0x1, R12, P1, P2 ;  /* 0xffffffff0b0b0810 */ /* 0x000fe40000fe440c */
[----:B------:R-:W-:-:S04]  /*0bf0*/  @P0 ISETP.LT.U32.AND P1, PT, R8, R7, PT ;  /* 0x000000070800020c */ /* 0x000fc80003f21070 */
[----:B------:R-:W-:-:S04]  /*0c00*/  @P0 ISETP.LT.U32.AND.EX P1, PT, R9, R11, PT, P1 ;  /* 0x0000000b0900020c */ /* 0x000fc80003f21110 */
[----:B------:R-:W-:-:S04]  /*0c10*/  @P0 SEL R12, RZ, 0x1, !P1 ;  /* 0x00000001ff0c0807 */ /* 0x000fc80004800000 */
[----:B------:R-:W-:Y:S02]  /*0c20*/  @P0 IADD3 R6, P2, P3, R12, R8, -R7 ;  /* 0x000000080c060210 */ /* 0x000fe40007b5e807 */
[----:B------:R-:W-:-:S04]  /*0c30*/  @P0 SEL R8, RZ, 0xffffffff, !P1 ;  /* 0xffffffffff080807 */ /* 0x000fc80004800000 */
[----:B------:R-:W-:-:S07]  /*0c40*/  @P0 IADD3.X R10, R8, R9, ~R11, P2, P3 ;  /* 0x00000009080a0210 */ /* 0x000fce00017e6c0b */
.L_x_54:
[----:B------:R-:W-:Y:S05]  /*0c50*/  BSYNC B0 ;  /* 0x0000000000007941 */ /* 0x000fea0003800000 */
.L_x_53:
[----:B------:R-:W0:Y:S01]  /*0c60*/  LDC.64 R8, c[0x0][0x220] ;  /* 0x00008800ff087b82 */ /* 0x000e220000000a00 */
[----:B------:R-:W-:Y:S01]  /*0c70*/  ULDC.64 UR10, c[0x0][0x210] ;  /* 0x00008400000a7ab9 */ /* 0x000fe20000000a00 */
        /* <DEDUP_REMOVED lines=29> */
[----:B------:R-:W-:Y:S01]  /*0e50*/  IMAD.X R5, RZ, RZ, R5, P1 ;  /* 0x000000ffff057224 */ /* 0x000fe200008e0605 */
[----:B------:R-:W-:-:S04]  /*0e60*/  IADD3 R2, P1, R2, 0x1, RZ ;  /* 0x0000000102027810 */ /* 0x000fc80007f3e0ff */
[----:B------:R-:W-:Y:S01]  /*0e70*/  ISETP.GE.U32.AND.EX P0, PT, R5, R9, PT, P0 ;  /* 0x000000090500720c */ /* 0x000fe20003f06100 */
[----:B------:R-:W-:-:S12]  /*0e80*/  IMAD.X R3, RZ, RZ, R3, P1 ;  /* 0x000000ffff037224 */ /* 0x000fd800008e0603 */
[----:B0-----:R-:W-:Y:S05]  /*0e90*/  @!P0 BRA `(.L_x_58) ;  /* 0xfffffff0009c8947 */ /* 0x001fea000383ffff */
[----:B------:R-:W-:Y:S05]  /*0ea0*/  EXIT ;  /* 0x000000000000794d */ /* 0x000fea0003800000 */
.L_x_59:
        /* <DEDUP_REMOVED lines=13> */
.L_x_954:


//--------------------- .text.intt_xfield_fused_unscale_randomize --------------------------
	.section	.text.intt_xfield_fused_unscale_randomize,"ax",@progbits
	.align	128
        .global         intt_xfield_fused_unscale_randomize
        .type           intt_xfield_fused_unscale_randomize,@function
        .size           intt_xfield_fused_unscale_randomize,(.L_x_955 - intt_xfield_fused_unscale_randomize)
        .other          intt_xfield_fused_unscale_randomize,@"STO_CUDA_ENTRY STV_DEFAULT"
intt_xfield_fused_unscale_randomize:
.text.intt_xfield_fused_unscale_randomize:
[----:B------:R-:W-:Y:S01]  /*0000*/  LDC R1, c[0x0][0x28] ;  /* 0x00000a00ff017b82 */ /* 0x000fe20000000800 */
[----:B------:R-:W0:Y:S01]  /*0010*/  S2R R0, SR_TID.X ;  /* 0x0000000000007919 */ /* 0x000e220000002100 */
[----:B------:R-:W-:-:S06]  /*0020*/  ULDC.64 UR4, c[0x0][0x218] ;  /* 0x0000860000047ab9 */ /* 0x000fcc0000000a00 */
[----:B------:R-:W1:Y:S01]  /*0030*/  S2UR UR7, SR_CTAID.X ;  /* 0x00000000000779c3 */ /* 0x000e620000002500 */
[----:B------:R-:W-:Y:S01]  /*0040*/  IMAD.U32 R11, RZ, RZ, UR4 ;  /* 0x00000004ff0b7e24 */ /* 0x000fe2000f8e00ff */
[----:B------:R-:W-:Y:S01]  /*0050*/  ULDC.64 UR24, c[0x0][0x208] ;  /* 0x0000820000187ab9 */ /* 0x000fe20000000a00 */
[----:B------:R-:W-:Y:S01]  /*0060*/  IMAD.U32 R13, RZ, RZ, UR5 ;  /* 0x00000005ff0d7e24 */ /* 0x000fe2000f8e00ff */
[----:B------:R-:W-:Y:S01]  /*0070*/  ULDC UR5, c[0x0][0x220] ;  /* 0x0000880000057ab9 */ /* 0x000fe20000000800 */
[----:B------:R-:W-:Y:S01]  /*0080*/  BSSY B0, `(.L_x_60) ;  /* 0x0000039000007945 */ /* 0x000fe20003800000 */
[----:B------:R-:W-:Y:S01]  /*0090*/  R2UR UR8, R11 ;  /* 0x000000000b0872ca */ /* 0x000fe200000e0000 */
[----:B------:R-:W-:Y:S01]  /*00a0*/  IMAD.MOV.U32 R2, RZ, RZ, RZ ;  /* 0x000000ffff027224 */ /* 0x000fe200078e00ff */
[----:B------:R-:W-:-:S11]  /*00b0*/  R2UR UR4, R13 ;  /* 0x000000000d0472ca */ /* 0x000fd600000e0000 */
[----:B------:R-:W-:-:S04]  /*00c0*/  UIADD3 UR8, UP0, UR5, UR8, URZ ;  /* 0x0000000805087290 */ /* 0x000fc8000ff1e03f */
[----:B------:R-:W-:Y:S02]  /*00d0*/  UIADD3.X UR4, URZ, UR4, URZ, UP0, !UPT ;  /* 0x000000043f047290 */ /* 0x000fe400087fe43f */
[----:B-1----:R-:W-:Y:S02]  /*00e0*/  UIMAD.WIDE.U32 UR8, UR8, UR7, URZ ;  /* 0x00000007080872a5 */ /* 0x002fe4000f8e003f */
[----:B------:R-:W-:Y:S02]  /*00f0*/  UIMAD UR4, UR4, UR7, URZ ;  /* 0x00000007040472a4 */ /* 0x000fe4000f8e023f */
[----:B------:R-:W-:Y:S01]  /*0100*/  UIMAD UR7, UR7, UR5, URZ ;  /* 0x00000005070772a4 */ /* 0x000fe2000f8e023f */
[----:B0-----:R-:W-:Y:S01]  /*0110*/  ISETP.GE.U32.AND P0, PT, R0, R11, PT ;  /* 0x0000000b0000720c */ /* 0x001fe20003f06070 */
[----:B------:R-:W-:Y:S01]  /*0120*/  UIADD3 UR12, UR9, UR4, URZ ;  /* 0x00000004090c7290 */ /* 0x000fe2000fffe03f */
[----:B------:R-:W-:Y:S02]  /*0130*/  IMAD.MOV.U32 R3, RZ, RZ, R0 ;  /* 0x000000ffff037224 */ /* 0x000fe400078e0000 */
[----:B------:R-:W-:Y:S01]  /*0140*/  ISETP.GE.U32.AND.EX P0, PT, RZ, R13, PT, P0 ;  /* 0x0000000dff00720c */ /* 0x000fe20003f06100 */
[----:B------:R-:W-:-:S12]  /*0150*/  ULDC.64 UR4, c[0x0][0x218] ;  /* 0x0000860000047ab9 */ /* 0x000fd80000000a00 */
[----:B------:R-:W-:Y:S05]  /*0160*/  @P0 BRA `(.L_x_61) ;  /* 0x0000000000a80947 */ /* 0x000fea0003800000 */
[----:B------:R-:W0:Y:S01]  /*0170*/  LDC R7, c[0x0][0x248] ;  /* 0x00009200ff077b82 */ /* 0x000e220000000800 */
[----:B------:R-:W-:Y:S02]  /*0180*/  IMAD.MOV.U32 R5, RZ, RZ, R0 ;  /* 0x000000ffff057224 */ /* 0x000fe400078e0000 */
[----:B------:R-:W-:-:S05]  /*0190*/  IMAD.MOV.U32 R6, RZ, RZ, R2 ;  /* 0x000000ffff067224 */ /* 0x000fca00078e0002 */
[----:B------:R-:W1:Y:S01]  /*01a0*/  LDC R4, c[0x0][RZ] ;  /* 0x00000000ff047b82 */ /* 0x000e620000000800 */
[----:B0-----:R-:W-:-:S07]  /*01b0*/  IADD3 R7, -R7, 0x20, RZ ;  /* 0x0000002007077810 */ /* 0x001fce0007ffe1ff */
.L_x_64:
[----:B------:R-:W0:Y:S01]  /*01c0*/  BREV R8, R5 ;  /* 0x0000000500087301 */ /* 0x000e220000000000 */
[----:B------:R-:W-:Y:S01]  /*01d0*/  BSSY B1, `(.L_x_62) ;  /* 0x000001c000017945 */ /* 0x000fe20003800000 */
[----:B0-----:R-:W-:-:S04]  /*01e0*/  SHF.R.U32.HI R8, RZ, R7, R8 ;  /* 0x00000007ff087219 */ /* 0x001fc80000011608 */
[----:B------:R-:W-:-:S04]  /*01f0*/  ISETP.GE.U32.AND P0, PT, R5, R8, PT ;  /* 0x000000080500720c */ /* 0x000fc80003f06070 */
[----:B------:R-:W-:-:S13]  /*0200*/  ISETP.GE.U32.AND.EX P0, PT, R6, RZ, PT, P0 ;  /* 0x000000ff0600720c */ /* 0x000fda0003f06100 */
[----:B------:R-:W-:Y:S05]  /*0210*/  @P0 BRA `(.L_x_63) ;  /* 0x00000000005c0947 */ /* 0x000fea0003800000 */
[----:B------:R-:W0:Y:S01]  /*0220*/  LDC.64 R16, c[0x0][0x210] ;  /* 0x00008400ff107b82 */ /* 0x000e220000000a00 */
[----:B------:R-:W-:Y:S02]  /*0230*/  IADD3 R11, P1, R8, UR8, RZ ;  /* 0x00000008080b7c10 */ /* 0x000fe4000ff3e0ff */
[----:B------:R-:W-:-:S03]  /*0240*/  IADD3 R9, P0, R5, UR8, RZ ;  /* 0x0000000805097c10 */ /* 0x000fc6000ff1e0ff */
[----:B------:R-:W-:Y:S01]  /*0250*/  IMAD.X R10, RZ, RZ, UR12, P1 ;  /* 0x0000000cff0a7e24 */ /* 0x000fe200088e06ff */
[----:B------:R-:W-:-:S03]  /*0260*/  IADD3.X R12, R6, UR12, RZ, P0, !PT ;  /* 0x0000000c060c7c10 */ /* 0x000fc600087fe4ff */
[----:B------:R-:W-:Y:S02]  /*0270*/  IMAD R13, R10, 0x18, RZ ;  /* 0x000000180a0d7824 */ /* 0x000fe400078e02ff */
[----:B0-----:R-:W-:-:S04]  /*0280*/  IMAD.WIDE.U32 R8, R9, 0x18, R16 ;  /* 0x0000001809087825 */ /* 0x001fc800078e0010 */
[----:B------:R-:W-:-:S04]  /*0290*/  IMAD.WIDE.U32 R16, R11, 0x18, R16 ;  /* 0x000000180b107825 */ /* 0x000fc800078e0010 */
[----:B------:R-:W-:Y:S02]  /*02a0*/  IMAD R11, R12, 0x18, RZ ;  /* 0x000000180c0b7824 */ /* 0x000fe400078e02ff */
[----:B------:R-:W-:Y:S02]  /*02b0*/  IMAD.IADD R17, R17, 0x1, R13 ;  /* 0x0000000111117824 */ /* 0x000fe400078e020d */
[----:B------:R-:W-:-:S03]  /*02c0*/  IMAD.IADD R9, R9, 0x1, R11 ;  /* 0x0000000109097824 */ /* 0x000fc600078e020b */
[----:B------:R-:W2:Y:S04]  /*02d0*/  LDG.E.64 R18, desc[UR24][R16.64] ;  /* 0x0000001810127981 */ /* 0x000ea8000c1e1b00 */
[----:B------:R-:W3:Y:S04]  /*02e0*/  LDG.E.64 R20, desc[UR24][R16.64+0x8] ;  /* 0x0000081810147981 */ /* 0x000ee8000c1e1b00 */
[----:B------:R-:W4:Y:S04]  /*02f0*/  LDG.E.64 R22, desc[UR24][R16.64+0x10] ;  /* 0x0000101810167981 */ /* 0x000f28000c1e1b00 */
[----:B------:R-:W5:Y:S04]  /*0300*/  LDG.E.64 R10, desc[UR24][R8.64] ;  /* 0x00000018080a7981 */ /* 0x000f68000c1e1b00 */
[----:B------:R-:W5:Y:S04]  /*0310*/  LDG.E.64 R12, desc[UR24][R8.64+0x8] ;  /* 0x00000818080c7981 */ /* 0x000f68000c1e1b00 */
[----:B------:R-:W5:Y:S04]  /*0320*/  LDG.E.64 R14, desc[UR24][R8.64+0x10] ;  /* 0x00001018080e7981 */ /* 0x000f68000c1e1b00 */
[----:B--2---:R0:W-:Y:S04]  /*0330*/  STG.E.64 desc[UR24][R8.64], R18 ;  /* 0x0000001208007986 */ /* 0x0041e8000c101b18 */
[----:B---3--:R0:W-:Y:S04]  /*0340*/  STG.E.64 desc[UR24][R8.64+0x8], R20 ;  /* 0x0000081408007986 */ /* 0x0081e8000c101b18 */
[----:B----4-:R0:W-:Y:S04]  /*0350*/  STG.E.64 desc[UR24][R8.64+0x10], R22 ;  /* 0x0000101608007986 */ /* 0x0101e8000c101b18 */
[----:B-----5:R0:W-:Y:S04]  /*0360*/  STG.E.64 desc[UR24][R16.64], R10 ;  /* 0x0000000a10007986 */ /* 0x0201e8000c101b18 */
[----:B------:R0:W-:Y:S04]  /*0370*/  STG.E.64 desc[UR24][R16.64+0x8], R12 ;  /* 0x0000080c10007986 */ /* 0x0001e8000c101b18 */
[----:B------:R0:W-:Y:S02]  /*0380*/  STG.E.64 desc[UR24][R16.64+0x10], R14 ;  /* 0x0000100e10007986 */ /* 0x0001e4000c101b18 */
.L_x_63:
[----:B------:R-:W-:Y:S05]  /*0390*/  BSYNC B1 ;  /* 0x0000000000017941 */ /* 0x000fea0003800000 */
.L_x_62:
[----:B-1----:R-:W-:Y:S01]  /*03a0*/  IADD3 R5, P0, R4, R5, RZ ;  /* 0x0000000504057210 */ /* 0x002fe20007f1e0ff */
[----:B0-----:R-:W-:Y:S02]  /*03b0*/  IMAD.U32 R11, RZ, RZ, UR4 ;  /* 0x00000004ff0b7e24 */ /* 0x001fe4000f8e00ff */
[----:B------:R-:W-:Y:S02]  /*03c0*/  IMAD.U32 R13, RZ, RZ, UR5 ;  /* 0x00000005ff0d7e24 */ /* 0x000fe4000f8e00ff */
[----:B------:R-:W-:Y:S01]  /*03d0*/  IMAD.X R6, RZ, RZ, R6, P0 ;  /* 0x000000ffff067224 */ /* 0x000fe200000e0606 */
[----:B------:R-:W-:-:S04]  /*03e0*/  ISETP.GE.U32.AND P0, PT, R5, R11, PT ;  /* 0x0000000b0500720c */ /* 0x000fc80003f06070 */
[----:B------:R-:W-:-:S13]  /*03f0*/  ISETP.GE.U32.AND.EX P0, PT, R6, R13, PT, P0 ;  /* 0x0000000d0600720c */ /* 0x000fda0003f06100 */
[----:B------:R-:W-:Y:S05]  /*0400*/  @!P0 BRA `(.L_x_64) ;  /* 0xfffffffc006c8947 */ /* 0x000fea000383ffff */
.L_x_61:
[----:B------:R-:W-:Y:S05]  /*0410*/  BSYNC B0 ;  /* 0x0000000000007941 */ /* 0x000fea0003800000 */
.L_x_60:
[----:B------:R-:W-:Y:S01]  /*0420*/  ULDC UR28, c[0x0][0x0] ;  /* 0x00000000001c7ab9 */ /* 0x000fe20000000800 */
[----:B------:R-:W-:Y:S01]  /*0430*/  BAR.SYNC.DEFER_BLOCKING 0x0 ;  /* 0x0000000000007b1d */ /* 0x000fe20000010000 */
[----:B------:R-:W-:-:S05]  /*0440*/  UISETP.GE.U32.AND UP0, UPT, UR28, 0x2, UPT ;  /* 0x000000021c00788c */ /* 0x000fca000bf06070 */
[----:B------:R-:W-:Y:S01]  /*0450*/  UMOV UR4, URZ ;  /* 0x0000003f00047c82 */ /* 0x000fe20008000000 */
[----:B------:R-:W-:-:S13]  /*0460*/  PLOP3.LUT P0, PT, PT, PT, UP0, 0x80, 0x0 ;  /* 0x000000000000781c */ /* 0x000fda0003f0f008 */
[----:B------:R-:W-:Y:S05]  /*0470*/  @!P0 BRA `(.L_x_65) ;  /* 0x0000000000188947 */ /* 0x000fea0003800000 */
[----:B------:R-:W-:Y:S01]  /*0480*/  IMAD.U32 R4, RZ, RZ, UR28 ;  /* 0x0000001cff047e24 */ /* 0x000fe2000f8e00ff */
[----:B------:R-:W-:-:S06]  /*0490*/  UMOV UR4, URZ ;  /* 0x0000003f00047c82 */ /* 0x000fcc0008000000 */
.L_x_66:
[----:B------:R-:W-:Y:S01]  /*04a0*/  SHF.R.U32.HI R4, RZ, 0x1, R4 ;  /* 0x00000001ff047819 */ /* 0x000fe20000011604 */
[----:B------:R-:W-:-:S03]  /*04b0*/  UIADD3 UR4, UR4, 0x1, URZ ;  /* 0x0000000104047890 */ /* 0x000fc6000fffe03f */
[----:B------:R-:W-:-:S13]  /*04c0*/  ISETP.NE.AND P0, PT, R4, RZ, PT ;  /* 0x000000ff0400720c */ /* 0x000fda0003f05270 */
[----:B------:R-:W-:Y:S05]  /*04d0*/  @P0 BRA `(.L_x_66) ;  /* 0xfffffffc00f00947 */ /* 0x000fea000383ffff */
.L_x_65:
[----:B------:R-:W-:Y:S01]  /*04e0*/  ISETP.NE.AND P0, PT, RZ, UR4, PT ;  /* 0x00000004ff007c0c */ /* 0x000fe2000bf05270 */
[----:B------:R-:W-:-:S12]  /*04f0*/  UMOV UR13, 0x1 ;  /* 0x00000001000d7882 */ /* 0x000fd80000000000 */
[----:B------:R-:W-:Y:S05]  /*0500*/  @!P0 BRA `(.L_x_67) ;  /* 0x0000002800348947 */ /* 0x000fea0003800000 */
[----:B------:R-:W-:Y:S01]  /*0510*/  UMOV UR5, URZ ;  /* 0x0000003f00057c82 */ /* 0x000fe20008000000 */
[----:B------:R-:W-:-:S05]  /*0520*/  UMOV UR13, 0x1 ;  /* 0x00000001000d7882 */ /* 0x000fca0000000000 */
.L_x_78:
[----:B------:R-:W-:Y:S01]  /*0530*/  ISETP.NE.AND P1, PT, RZ, UR13, PT ;  /* 0x0000000dff007c0c */ /* 0x000fe2000bf25270 */
[----:B------:R-:W-:Y:S01]  /*0540*/  UMOV UR14, UR13 ;  /* 0x0000000d000e7c82 */ /* 0x000fe20008000000 */
[----:B------:R-:W-:Y:S02]  /*0550*/  BSSY B0, `(.L_x_68) ;  /* 0x00000c3000007945 */ /* 0x000fe40003800000 */
[----:B------:R-:W-:-:S13]  /*0560*/  ISETP.NE.OR P0, PT, R3, RZ, !P1 ;  /* 0x000000ff0300720c */ /* 0x000fda0004f05670 */
[----:B------:R-:W-:Y:S05]  /*0570*/  @P0 BRA `(.L_x_69) ;  /* 0x0000000c00000947 */ /* 0x000fea0003800000 */
[----:B------:R-:W-:Y:S02]  /*0580*/  ULDC.64 UR10, c[0x0][0x228] ;  /* 0x00008a00000a7ab9 */ /* 0x000fe40000000a00 */
[----:B------:R-:W-:-:S06]  /*0590*/  UIMAD.WIDE.U32 UR10, UR5, 0x8, UR10 ;  /* 0x00000008050a78a5 */ /* 0x000fcc000f8e000a */
[----:B------:R-:W-:Y:S02]  /*05a0*/  IMAD.U32 R4, RZ, RZ, UR10 ;  /* 0x0000000aff047e24 */ /* 0x000fe4000f8e00ff */
[----:B------:R-:W-:-:S06]  /*05b0*/  IMAD.U32 R5, RZ, RZ, UR11 ;  /* 0x0000000bff057e24 */ /* 0x000fcc000f8e00ff */
[----:B------:R-:W2:Y:S01]  /*05c0*/  LDG.E.64 R4, desc[UR24][R4.64] ;  /* 0x0000001804047981 */ /* 0x000ea2000c1e1b00 */
[----:B------:R-:W-:Y:S01]  /*05d0*/  UMOV UR6, 0x1 ;  /* 0x0000000100067882 */ /* 0x000fe20000000000 */
[----:B------:R-:W-:Y:S01]  /*05e0*/  UMOV UR10, 0xffffffff ;  /* 0xffffffff000a7882 */ /* 0x000fe20000000000 */
[----:B------:R-:W-:Y:S02]  /*05f0*/  UIADD3 UR6, UP0, UR6, 0x1, URZ ;  /* 0x0000000106067890 */ /* 0x000fe4000ff1e03f */
[----:B------:R-:W-:Y:S02]  /*0600*/  UIADD3 UR15, UR13, -0x1, URZ ;  /* 0xffffffff0d0f7890 */ /* 0x000fe4000fffe03f */
[----:B------:R-:W-:Y:S02]  /*0610*/  UIADD3.X UR10, UR10, -0x1, URZ, UP0, !UPT ;  /* 0xffffffff0a0a7890 */ /* 0x000fe400087fe43f */
[----:B------:R-:W-:Y:S02]  /*0620*/  UISETP.GT.U32.AND UP0, UPT, UR6, URZ, UPT ;  /* 0x0000003f0600728c */ /* 0x000fe4000bf04070 */
[----:B------:R-:W-:-:S02]  /*0630*/  UISETP.GE.U32.AND UP1, UPT, UR15, 0x3, UPT ;  /* 0x000000030f00788c */ /* 0x000fc4000bf26070 */
[----:B------:R-:W-:Y:S02]  /*0640*/  UISETP.GT.U32.AND.EX UP0, UPT, UR10, URZ, UPT, UP0 ;  /* 0x0000003f0a00728c */ /* 0x000fe4000bf04100 */
[----:B------:R-:W-:Y:S02]  /*0650*/  ULOP3.LUT UR29, UR13, 0x3, URZ, 0xc0, !UPT ;  /* 0x000000030d1d7892 */ /* 0x000fe4000f8ec03f */
[----:B------:R-:W-:Y:S01]  /*0660*/  PLOP3.LUT P0, PT, PT, PT, UP1, 0x80, 0x0 ;  /* 0x000000000000781c */ /* 0x000fe20003f0f018 */
[----:B------:R-:W-:Y:S02]  /*0670*/  USEL UR11, URZ, 0x1, !UP0 ;  /* 0x000000013f0b7887 */ /* 0x000fe4000c000000 */
[----:B------:R-:W-:Y:S01]  /*0680*/  USEL UR15, URZ, 0xffffffff, !UP0 ;  /* 0xffffffff3f0f7887 */ /* 0x000fe2000c000000 */
[----:B------:R-:W-:Y:S01]  /*0690*/  ISETP.NE.AND P2, PT, RZ, UR29, PT ;  /* 0x0000001dff007c0c */ /* 0x000fe2000bf45270 */
[----:B------:R-:W-:-:S03]  /*06a0*/  UIADD3 UR18, UP0, UR11, -UR6, URZ ;  /* 0x800000060b127290 */ /* 0x000fc6000ff1e03f */
[----:B------:R-:W-:Y:S01]  /*06b0*/  UMOV UR6, URZ ;  /* 0x0000003f00067c82 */ /* 0x000fe20008000000 */
[----:B------:R-:W-:-:S03]  /*06c0*/  UIADD3.X UR17, UR15, ~UR10, URZ, UP0, !UPT ;  /* 0x8000000a0f117290 */ /* 0x000fc600087fe43f */
[----:B------:R-:W-:Y:S01]  /*06d0*/  UMOV UR15, UR18 ;  /* 0x00000012000f7c82 */ /* 0x000fe20008000000 */
[----:B--2---:R-:W-:Y:S02]  /*06e0*/  R2UR UR10, R4 ;  /* 0x00000000040a72ca */ /* 0x004fe400000e0000 */
[----:B------:R-:W-:Y:S01]  /*06f0*/  R2UR UR11, R5 ;  /* 0x00000000050b72ca */ /* 0x000fe200000e0000 */
[----:B------:R-:W-:-:S14]  /*0700*/  @!P0 BRA `(.L_x_70) ;  /* 0x0000000400ac8947 */ /* 0x000fdc0003800000 */
[----:B------:R-:W0:Y:S01]  /*0710*/  S2UR UR6, SR_CgaCtaId ;  /* 0x00000000000679c3 */ /* 0x000e220000008800 */
[----:B------:R-:W-:Y:S01]  /*0720*/  UIADD3 UR15, -UR29, UR13, URZ ;  /* 0x0000000d1d0f7290 */ /* 0x000fe2000fffe13f */
[----:B------:R-:W-:-:S05]  /*0730*/  UMOV UR16, 0x400 ;  /* 0x0000040000107882 */ /* 0x000fca0000000000 */
[----:B------:R-:W-:Y:S01]  /*0740*/  IMAD.U32 R8, RZ, RZ, UR15 ;  /* 0x0000000fff087e24 */ /* 0x000fe2000f8e00ff */
[----:B------:R-:W-:Y:S01]  /*0750*/  UMOV UR15, UR18 ;  /* 0x00000012000f7c82 */ /* 0x000fe20008000000 */
[----:B0-----:R-:W-:-:S03]  /*0760*/  ULEA UR16, UR6, UR16, 0x18 ;  /* 0x0000001006107291 */ /* 0x001fc6000f8ec03f */
[----:B------:R-:W-:-:S09]  /*0770*/  UMOV UR6, URZ ;  /* 0x0000003f00067c82 */ /* 0x000fd20008000000 */
.L_x_71:
[----:B------:R-:W-:Y:S01]  /*0780*/  UIMAD.WIDE.U32 UR20, UR17, UR10, URZ ;  /* 0x0000000a111472a5 */ /* 0x000fe2000f8e003f */
[----:B------:R-:W-:Y:S01]  /*0790*/  IMAD.U32 R4, RZ, RZ, UR15 ;  /* 0x0000000fff047e24 */ /* 0x000fe2000f8e00ff */
[----:B------:R-:W-:Y:S01]  /*07a0*/  UIMAD.WIDE.U32 UR18, UR15, UR10, URZ ;  /* 0x0000000a0f1272a5 */ /* 0x000fe2000f8e003f */
[----:B------:R-:W-:Y:S01]  /*07b0*/  VIADD R8, R8, 0xfffffffc ;  /* 0xfffffffc08087836 */ /* 0x000fe20000000000 */
[----:B------:R-:W-:Y:S01]  /*07c0*/  UIMAD.WIDE.U32 UR20, UP3, UR11, UR15, UR20 ;  /* 0x0000000f0b1472a5 */ /* 0x000fe2000f860014 */
[----:B------:R-:W-:Y:S01]  /*07d0*/  IMAD.U32 R5, RZ, RZ, UR17 ;  /* 0x00000011ff057e24 */ /* 0x000fe2000f8e00ff */
[----:B------:R-:W-:Y:S02]  /*07e0*/  UIADD3 UR22, UP2, URZ, UR18, URZ ;  /* 0x000000123f167290 */ /* 0x000fe4000ff5e03f */
[----:B------:R-:W-:Y:S01]  /*07f0*/  UIADD3 UR19, UP1, UR19, UR20, URZ ;  /* 0x0000001413137290 */ /* 0x000fe2000ff3e03f */
[----:B------:R-:W-:Y:S01]  /*0800*/  ISETP.NE.AND P0, PT, R8, RZ, PT ;  /* 0x000000ff0800720c */ /* 0x000fe20003f05270 */
[----:B------:R-:W-:-:S02]  /*0810*/  UISETP.LT.U32.AND UP0, UPT, UR22, UR18, UPT ;  /* 0x000000121600728c */ /* 0x000fc4000bf01070 */
[----:B------:R-:W-:Y:S02]  /*0820*/  UIADD3.X UR26, UR19, UR18, URZ, UP2, !UPT ;  /* 0x00000012131a7290 */ /* 0x000fe400097fe43f */
[----:B------:R-:W-:Y:S02]  /*0830*/  ULEA UR34, UR6, UR16, 0x3 ;  /* 0x0000001006227291 */ /* 0x000fe4000f8e183f */
[----:B------:R-:W-:Y:S02]  /*0840*/  UISETP.LT.U32.AND.EX UP0, UPT, UR26, UR19, UPT, UP0 ;  /* 0x000000131a00728c */ /* 0x000fe4000bf01100 */
[----:B------:R-:W-:Y:S02]  /*0850*/  UIADD3.X UR19, URZ, URZ, URZ, UP3, !UPT ;  /* 0x0000003f3f137290 */ /* 0x000fe40009ffe43f */
[----:B------:R-:W-:Y:S01]  /*0860*/  USEL UR23, URZ, 0x1, !UP0 ;  /* 0x000000013f177887 */ /* 0x000fe2000c000000 */
[----:B------:R-:W-:Y:S01]  /*0870*/  UMOV UR18, UR21 ;  /* 0x0000001500127c82 */ /* 0x000fe20008000000 */
[----:B------:R-:W-:-:S02]  /*0880*/  UIADD3 UR6, UR6, 0x4, URZ ;  /* 0x0000000406067890 */ /* 0x000fc4000fffe03f */
[----:B------:R-:W-:Y:S02]  /*0890*/  UIADD3 UR23, UP0, UP2, -UR23, UR22, -UR26 ;  /* 0x0000001617177290 */ /* 0x000fe4000fa1e91a */
[----:B------:R-:W-:-:S03]  /*08a0*/  UIMAD.WIDE.U32.X UR20, UR11, UR17, UR18, UP1 ;  /* 0x000000110b1472a5 */ /* 0x000fc600088e0412 */
[----:B------:R-:W-:Y:S02]  /*08b0*/  UMOV UR18, 0xffffffff ;  /* 0xffffffff00127882 */ /* 0x000fe40000000000 */
[----:B------:R-:W-:Y:S02]  /*08c0*/  UIADD3.X UR26, UR18, -0x1, UR26, UP0, UP2 ;  /* 0xffffffff121a7890 */ /* 0x000fe400087e441a */
[----:B------:R-:W-:-:S04]  /*08d0*/  UISETP.LT.U32.AND UP0, UPT, UR20, UR23, UPT ;  /* 0x000000171400728c */ /* 0x000fc8000bf01070 */
[----:B------:R-:W-:-:S04]  /*08e0*/  UISETP.LT.U32.AND.EX UP0, UPT, UR21, UR26, UPT, UP0 ;  /* 0x0000001a1500728c */ /* 0x000fc8000bf01100 */
[----:B------:R-:W-:Y:S02]  /*08f0*/  USEL UR19, URZ, 0x1, !UP0 ;  /* 0x000000013f137887 */ /* 0x000fe4000c000000 */
[----:B------:R-:W-:Y:S02]  /*0900*/  USEL UR22, URZ, 0xffffffff, !UP0 ;  /* 0xffffffff3f167887 */ /* 0x000fe4000c000000 */
[----:B------:R-:W-:-:S04]  /*0910*/  UIADD3 UR19, UP0, UP1, UR19, UR20, -UR23 ;  /* 0x0000001413137290 */ /* 0x000fc8000f91e817 */
[----:B------:R-:W-:Y:S02]  /*0920*/  UIADD3.X UR20, UR22, UR21, ~UR26, UP0, UP1 ;  /* 0x0000001516147290 */ /* 0x000fe400087e2c1a */
[----:B------:R-:W-:Y:S02]  /*0930*/  UIMAD.WIDE.U32 UR22, UR19, UR10, URZ ;  /* 0x0000000a131672a5 */ /* 0x000fe4000f8e003f */
[----:B------:R-:W-:Y:S01]  /*0940*/  IMAD.U32 R6, RZ, RZ, UR19 ;  /* 0x00000013ff067e24 */ /* 0x000fe2000f8e00ff */
[----:B------:R-:W-:Y:S02]  /*0950*/  UIMAD.WIDE.U32 UR26, UR20, UR10, URZ ;  /* 0x0000000a141a72a5 */ /* 0x000fe4000f8e003f */
[----:B------:R-:W-:Y:S01]  /*0960*/  UIADD3 UR21, UP2, URZ, UR22, URZ ;  /* 0x000000163f157290 */ /* 0x000fe2000ff5e03f */
[----:B------:R-:W-:Y:S01]  /*0970*/  IMAD.U32 R7, RZ, RZ, UR20 ;  /* 0x00000014ff077e24 */ /* 0x000fe2000f8e00ff */
[----:B------:R-:W-:Y:S02]  /*0980*/  UIMAD.WIDE.U32 UR26, UP3, UR11, UR19, UR26 ;  /* 0x000000130b1a72a5 */ /* 0x000fe4000f86001a */
[----:B------:R-:W-:-:S02]  /*0990*/  UISETP.LT.U32.AND UP0, UPT, UR21, UR22, UPT ;  /* 0x000000161500728c */ /* 0x000fc4000bf01070 */
[----:B------:R-:W-:Y:S01]  /*09a0*/  UIADD3 UR23, UP1, UR23, UR26, URZ ;  /* 0x0000001a17177290 */ /* 0x000fe2000ff3e03f */
[----:B------:R0:W-:Y:S03]  /*09b0*/  STS.128 [UR34], R4 ;  /* 0x00000004ff007988 */ /* 0x0001e60008000c22 */
[----:B------:R-:W-:-:S03]  /*09c0*/  UIADD3.X UR30, UR23, UR22, URZ, UP2, !UPT ;  /* 0x00000016171e7290 */ /* 0x000fc600097fe43f */
[----:B------:R-:W-:Y:S01]  /*09d0*/  UMOV UR22, UR27 ;  /* 0x0000001b00167c82 */ /* 0x000fe20008000000 */
[----:B------:R-:W-:Y:S02]  /*09e0*/  UISETP.LT.U32.AND.EX UP0, UPT, UR30, UR23, UPT, UP0 ;  /* 0x000000171e00728c */ /* 0x000fe4000bf01100 */
[----:B------:R-:W-:Y:S02]  /*09f0*/  UIADD3.X UR23, URZ, URZ, URZ, UP3, !UPT ;  /* 0x0000003f3f177290 */ /* 0x000fe40009ffe43f */
[----:B------:R-:W-:Y:S02]  /*0a00*/  USEL UR26, URZ, 0x1, !UP0 ;  /* 0x000000013f1a7887 */ /* 0x000fe4000c000000 */
[----:B------:R-:W-:Y:S02]  /*0a10*/  UIMAD.WIDE.U32.X UR22, UR11, UR20, UR22, UP1 ;  /* 0x000000140b1672a5 */ /* 0x000fe400088e0416 */
[----:B------:R-:W-:-:S04]  /*0a20*/  UIADD3 UR26, UP0, UP2, -UR26, UR21, -UR30 ;  /* 0x000000151a1a7290 */ /* 0x000fc8000fa1e91e */
        /* <DEDUP_REMOVED lines=12> */
[----:B------:R-:W-:Y:S01]  /*0af0*/  UIMAD.WIDE.U32 UR26, UP3, UR11, UR21, UR26 ;  /* 0x000000150b1a72a5 */ /* 0x000fe2000f86001a */
[----:B0-----:R-:W-:Y:S01]  /*0b00*/  IMAD.MOV.U32 R4, RZ, RZ, R9 ;  /* 0x000000ffff047224 */ /* 0x001fe200078e0009 */
[----:B------:R-:W-:Y:S01]  /*0b10*/  UISETP.LT.U32.AND UP0, UPT, UR30, UR22, UPT ;  /* 0x000000161e00728c */ /* 0x000fe2000bf01070 */
[----:B------:R-:W-:Y:S01]  /*0b20*/  IMAD.MOV.U32 R5, RZ, RZ, R10 ;  /* 0x000000ffff057224 */ /* 0x000fe200078e000a */
[----:B------:R-:W-:-:S04]  /*0b30*/  UIADD3 UR23, UP1, UR23, UR26, URZ ;  /* 0x0000001a17177290 */ /* 0x000fc8000ff3e03f */
        /* <DEDUP_REMOVED lines=20> */
[----:B------:R-:W-:Y:S01]  /*0c80*/  IMAD.MOV.U32 R6, RZ, RZ, R11 ;  /* 0x000000ffff067224 */ /* 0x000fe200078e000b */
[----:B------:R-:W-:Y:S01]  /*0c90*/  UISETP.LT.U32.AND UP0, UPT, UR30, UR26, UPT ;  /* 0x0000001a1e00728c */ /* 0x000fe2000bf01070 */
[----:B------:R-:W-:Y:S01]  /*0ca0*/  IMAD.MOV.U32 R7, RZ, RZ, R12 ;  /* 0x000000ffff077224 */ /* 0x000fe200078e000c */
[----:B------:R-:W-:-:S02]  /*0cb0*/  UIADD3 UR22, UP1, UR27, UR22, URZ ;  /* 0x000000161b167290 */ /* 0x000fc4000ff3e03f */
[----:B------:R-:W-:Y:S02]  /*0cc0*/  UIADD3.X UR27, URZ, URZ, URZ, UP3, !UPT ;  /* 0x0000003f3f1b7290 */ /* 0x000fe40009ffe43f */
[----:B------:R-:W-:Y:S01]  /*0cd0*/  UIADD3.X UR15, UR22, UR26, URZ, UP2, !UPT ;  /* 0x0000001a160f7290 */ /* 0x000fe200097fe43f */
[----:B------:R0:W-:Y:S02]  /*0ce0*/  STS.128 [UR34+0x10], R4 ;  /* 0x00001004ff007988 */ /* 0x0001e40008000c22 */
[----:B------:R-:W-:Y:S01]  /*0cf0*/  UMOV UR26, UR23 ;  /* 0x00000017001a7c82 */ /* 0x000fe20008000000 */
[----:B------:R-:W-:Y:S02]  /*0d00*/  UISETP.LT.U32.AND.EX UP0, UPT, UR15, UR22, UPT, UP0 ;  /* 0x000000160f00728c */ /* 0x000fe4000bf01100 */
[----:B------:R-:W-:Y:S02]  /*0d10*/  UIMAD.WIDE.U32.X UR20, UR11, UR32, UR26, UP1 ;  /* 0x000000200b1472a5 */ /* 0x000fe400088e041a */
[----:B------:R-:W-:-:S04]  /*0d20*/  USEL UR19, URZ, 0x1, !UP0 ;  /* 0x000000013f137887 */ /* 0x000fc8000c000000 */
[----:B------:R-:W-:-:S04]  /*0d30*/  UIADD3 UR19, UP0, UP2, -UR19, UR30, -UR15 ;  /* 0x0000001e13137290 */ /* 0x000fc8000fa1e90f */
[----:B------:R-:W-:Y:S02]  /*0d40*/  UIADD3.X UR18, UR18, -0x1, UR15, UP0, UP2 ;  /* 0xffffffff12127890 */ /* 0x000fe400087e440f */
[----:B------:R-:W-:-:S04]  /*0d50*/  UISETP.LT.U32.AND UP0, UPT, UR20, UR19, UPT ;  /* 0x000000131400728c */ /* 0x000fc8000bf01070 */
[----:B------:R-:W-:-:S04]  /*0d60*/  UISETP.LT.U32.AND.EX UP0, UPT, UR21, UR18, UPT, UP0 ;  /* 0x000000121500728c */ /* 0x000fc8000bf01100 */
[----:B------:R-:W-:Y:S02]  /*0d70*/  USEL UR15, URZ, 0x1, !UP0 ;  /* 0x000000013f0f7887 */ /* 0x000fe4000c000000 */
[----:B------:R-:W-:Y:S02]  /*0d80*/  USEL UR17, URZ, 0xffffffff, !UP0 ;  /* 0xffffffff3f117887 */ /* 0x000fe4000c000000 */
[----:B------:R-:W-:-:S04]  /*0d90*/  UIADD3 UR15, UP0, UP1, UR15, UR20, -UR19 ;  /* 0x000000140f0f7290 */ /* 0x000fc8000f91e813 */
[----:B------:R-:W-:Y:S01]  /*0da0*/  UIADD3.X UR17, UR17, UR21, ~UR18, UP0, UP1 ;  /* 0x0000001511117290 */ /* 0x000fe200087e2c12 */
[----:B0-----:R-:W-:Y:S11]  /*0db0*/  @P0 BRA `(.L_x_71) ;  /* 0xfffffff800700947 */ /* 0x001ff6000383ffff */
.L_x_70:
[----:B------:R-:W-:Y:S05]  /*0dc0*/  @!P2 BRA `(.L_x_69) ;  /* 0x0000000000eca947 */ /* 0x000fea0003800000 */
[----:B------:R-:W0:Y:S01]  /*0dd0*/  S2UR UR23, SR_CgaCtaId ;  /* 0x00000000001779c3 */ /* 0x000e220000008800 */
[----:B------:R-:W-:Y:S02]  /*0de0*/  UIMAD.WIDE.U32 UR20, UR17, UR10, URZ ;  /* 0x0000000a111472a5 */ /* 0x000fe4000f8e003f */
[----:B------:R-:W-:Y:S01]  /*0df0*/  IMAD.U32 R5, RZ, RZ, UR17 ;  /* 0x00000011ff057e24 */ /* 0x000fe2000f8e00ff */
[----:B------:R-:W-:Y:S02]  /*0e00*/  UIMAD.WIDE.U32 UR18, UR15, UR10, URZ ;  /* 0x0000000a0f1272a5 */ /* 0x000fe4000f8e003f */
[----:B------:R-:W-:Y:S01]  /*0e10*/  IMAD.U32 R4, RZ, RZ, UR15 ;  /* 0x0000000fff047e24 */ /* 0x000fe2000f8e00ff */
[----:B------:R-:W-:Y:S02]  /*0e20*/  UIMAD.WIDE.U32 UR20, UP3, UR11, UR15, UR20 ;  /* 0x0000000f0b1472a5 */ /* 0x000fe4000f860014 */
[----:B------:R-:W-:Y:S02]  /*0e30*/  UIADD3 UR22, UP2, URZ, UR18, URZ ;  /* 0x000000123f167290 */ /* 0x000fe4000ff5e03f */
[----:B------:R-:W-:-:S02]  /*0e40*/  UIADD3 UR19, UP1, UR19, UR20, URZ ;  /* 0x0000001413137290 */ /* 0x000fc4000ff3e03f */
[----:B------:R-:W-:Y:S02]  /*0e50*/  UISETP.LT.U32.AND UP0, UPT, UR22, UR18, UPT ;  /* 0x000000121600728c */ /* 0x000fe4000bf01070 */
[----:B------:R-:W-:Y:S01]  /*0e60*/  UIADD3.X UR20, UR19, UR18, URZ, UP2, !UPT ;  /* 0x0000001213147290 */ /* 0x000fe200097fe43f */
[----:B------:R-:W-:Y:S02]  /*0e70*/  UMOV UR16, 0x400 ;  /* 0x0000040000107882 */ /* 0x000fe40000000000 */
[----:B------:R-:W-:Y:S01]  /*0e80*/  UMOV UR18, UR21 ;  /* 0x0000001500127c82 */ /* 0x000fe20008000000 */
[----:B------:R-:W-:Y:S02]  /*0e90*/  UISETP.LT.U32.AND.EX UP0, UPT, UR20, UR19, UPT, UP0 ;  /* 0x000000131400728c */ /* 0x000fe4000bf01100 */
[----:B------:R-:W-:Y:S01]  /*0ea0*/  UIADD3.X UR19, URZ, URZ, URZ, UP3, !UPT ;  /* 0x0000003f3f137290 */ /* 0x000fe20009ffe43f */
[----:B------:R-:W-:-:S03]  /*0eb0*/  UMOV UR26, 0xffffffff ;  /* 0xffffffff001a7882 */ /* 0x000fc60000000000 */
[----:B------:R-:W-:Y:S02]  /*0ec0*/  UIMAD.WIDE.U32.X UR18, UR11, UR17, UR18, UP1 ;  /* 0x000000110b1272a5 */ /* 0x000fe400088e0412 */
[----:B0-----:R-:W-:Y:S02]  /*0ed0*/  ULEA UR23, UR23, UR16, 0x18 ;  /* 0x0000001017177291 */ /* 0x001fe4000f8ec03f */
[----:B------:R-:W-:Y:S02]  /*0ee0*/  USEL UR16, URZ, 0x1, !UP0 ;  /* 0x000000013f107887 */ /* 0x000fe4000c000000 */
[----:B------:R-:W-:Y:S02]  /*0ef0*/  UISETP.NE.AND UP1, UPT, UR29, 0x1, UPT ;  /* 0x000000011d00788c */ /* 0x000fe4000bf25270 */
[----:B------:R-:W-:Y:S02]  /*0f00*/  UIADD3 UR16, UP0, UP2, -UR16, UR22, -UR20 ;  /* 0x0000001610107290 */ /* 0x000fe4000fa1e914 */
[----:B------:R-:W-:-:S02]  /*0f10*/  ULEA UR23, UR6, UR23, 0x3 ;  /* 0x0000001706177291 */ /* 0x000fc4000f8e183f */
[----:B------:R-:W-:Y:S01]  /*0f20*/  UIADD3.X UR17, UR26, -0x1, UR20, UP0, UP2 ;  /* 0xffffffff1a117890 */ /* 0x000fe200087e4414 */
[----:B------:R-:W-:Y:S01]  /*0f30*/  PLOP3.LUT P0, PT, PT, PT, UP1, 0x80, 0x0 ;  /* 0x000000000000781c */ /* 0x000fe20003f0f018 */
[----:B------:R-:W-:-:S04]  /*0f40*/  UISETP.LT.U32.AND UP0, UPT, UR18, UR16, UPT ;  /* 0x000000101200728c */ /* 0x000fc8000bf01070 */
[----:B------:R-:W-:Y:S01]  /*0f50*/  UISETP.LT.U32.AND.EX UP0, UPT, UR19, UR17, UPT, UP0 ;  /* 0x000000111300728c */ /* 0x000fe2000bf01100 */
[----:B------:R0:W-:Y:S03]  /*0f60*/  STS.64 [UR23], R4 ;  /* 0x00000004ff007988 */ /* 0x0001e60008000a17 */
[----:B------:R-:W-:Y:S02]  /*0f70*/  USEL UR6, URZ, 0x1, !UP0 ;  /* 0x000000013f067887 */ /* 0x000fe4000c000000 */
[----:B------:R-:W-:Y:S02]  /*0f80*/  USEL UR15, URZ, 0xffffffff, !UP0 ;  /* 0xffffffff3f0f7887 */ /* 0x000fe4000c000000 */
[----:B------:R-:W-:-:S04]  /*0f90*/  UIADD3 UR20, UP0, UP2, UR6, UR18, -UR16 ;  /* 0x0000001206147290 */ /* 0x000fc8000fa1e810 */
[----:B------:R-:W-:Y:S01]  /*0fa0*/  UIADD3.X UR21, UR15, UR19, ~UR17, UP0, UP2 ;  /* 0x000000130f157290 */ /* 0x000fe200087e4c11 */
[----:B0-----:R-:W-:Y:S11]  /*0fb0*/  @!P0 BRA `(.L_x_69) ;  /* 0x0000000000708947 */ /* 0x001ff60003800000 */
[----:B------:R-:W-:Y:S01]  /*0fc0*/  UIMAD.WIDE.U32 UR18, UR21, UR10, URZ ;  /* 0x0000000a151272a5 */ /* 0x000fe2000f8e003f */
[----:B------:R-:W-:Y:S01]  /*0fd0*/  IMAD.U32 R4, RZ, RZ, UR20 ;  /* 0x00000014ff047e24 */ /* 0x000fe2000f8e00ff */
[----:B------:R-:W-:Y:S01]  /*0fe0*/  UIMAD.WIDE.U32 UR16, UR20, UR10, URZ ;  /* 0x0000000a141072a5 */ /* 0x000fe2000f8e003f */
[----:B------:R-:W-:Y:S01]  /*0ff0*/  IMAD.U32 R5, RZ, RZ, UR21 ;  /* 0x00000015ff057e24 */ /* 0x000fe2000f8e00ff */
[----:B------:R-:W-:Y:S02]  /*1000*/  UIMAD.WIDE.U32 UR18, UP3, UR11, UR20, UR18 ;  /* 0x000000140b1272a5 */ /* 0x000fe4000f860012 */
[----:B------:R-:W-:Y:S02]  /*1010*/  UIADD3 UR6, UP2, URZ, UR16, URZ ;  /* 0x000000103f067290 */ /* 0x000fe4000ff5e03f */
[----:B------:R-:W-:Y:S01]  /*1020*/  UIADD3 UR10, UP1, UR17, UR18, URZ ;  /* 0x00000012110a7290 */ /* 0x000fe2000ff3e03f */
[----:B------:R0:W-:Y:S01]  /*1030*/  STS.64 [UR23+0x8], R4 ;  /* 0x00000804ff007988 */ /* 0x0001e20008000a17 */
[----:B------:R-:W-:-:S02]  /*1040*/  UISETP.LT.U32.AND UP0, UPT, UR6, UR16, UPT ;  /* 0x000000100600728c */ /* 0x000fc4000bf01070 */
[----:B------:R-:W-:Y:S02]  /*1050*/  UIADD3.X UR18, UR10, UR16, URZ, UP2, !UPT ;  /* 0x000000100a127290 */ /* 0x000fe400097fe43f */
[----:B------:R-:W-:Y:S02]  /*1060*/  UIADD3.X UR17, URZ, URZ, URZ, UP3, !UPT ;  /* 0x0000003f3f117290 */ /* 0x000fe40009ffe43f */
[----:B------:R-:W-:Y:S01]  /*1070*/  UISETP.LT.U32.AND.EX UP0, UPT, UR18, UR10, UPT, UP0 ;  /* 0x0000000a1200728c */ /* 0x000fe2000bf01100 */
[----:B------:R-:W-:-:S03]  /*1080*/  UMOV UR16, UR19 ;  /* 0x0000001300107c82 */ /* 0x000fc60008000000 */
[----:B------:R-:W-:Y:S02]  /*1090*/  USEL UR15, URZ, 0x1, !UP0 ;  /* 0x000000013f0f7887 */ /* 0x000fe4000c000000 */
[----:B------:R-:W-:Y:S02]  /*10a0*/  UIMAD.WIDE.U32.X UR10, UR11, UR21, UR16, UP1 ;  /* 0x000000150b0a72a5 */ /* 0x000fe400088e0410 */
[----:B------:R-:W-:Y:S02]  /*10b0*/  UIADD3 UR15, UP0, UP2, -UR15, UR6, -UR18 ;  /* 0x000000060f0f7290 */ /* 0x000fe4000fa1e912 */
[----:B------:R-:W-:Y:S02]  /*10c0*/  UISETP.NE.AND UP1, UPT, UR29, 0x2, UPT ;  /* 0x000000021d00788c */ /* 0x000fe4000bf25270 */
[----:B------:R-:W-:Y:S02]  /*10d0*/  UIADD3.X UR16, UR26, -0x1, UR18, UP0, UP2 ;  /* 0xffffffff1a107890 */ /* 0x000fe400087e4412 */
[----:B------:R-:W-:-:S02]  /*10e0*/  UISETP.LT.U32.AND UP0, UPT, UR10, UR15, UPT ;  /* 0x0000000f0a00728c */ /* 0x000fc4000bf01070 */
[----:B------:R-:W-:Y:S02]  /*10f0*/  PLOP3.LUT P0, PT, PT, PT, UP1, 0x80, 0x0 ;  /* 0x000000000000781c */ /* 0x000fe40003f0f018 */
[----:B------:R-:W-:-:S04]  /*1100*/  UISETP.LT.U32.AND.EX UP0, UPT, UR11, UR16, UPT, UP0 ;  /* 0x000000100b00728c */ /* 0x000fc8000bf01100 */
[----:B------:R-:W-:Y:S02]  /*1110*/  USEL UR6, URZ, 0x1, !UP0 ;  /* 0x000000013f067887 */ /* 0x000fe4000c000000 */
[----:B------:R-:W-:Y:S02]  /*1120*/  USEL UR17, URZ, 0xffffffff, !UP0 ;  /* 0xffffffff3f117887 */ /* 0x000fe4000c000000 */
[----:B------:R-:W-:-:S04]  /*1130*/  UIADD3 UR10, UP0, UP2, UR6, UR10, -UR15 ;  /* 0x0000000a060a7290 */ /* 0x000fc8000fa1e80f */
[----:B------:R-:W-:Y:S02]  /*1140*/  UIADD3.X UR11, UR17, UR11, ~UR16, UP0, UP2 ;  /* 0x0000000b110b7290 */ /* 0x000fe400087e4c10 */
[----:B------:R-:W-:-:S04]  /*1150*/  IMAD.U32 R6, RZ, RZ, UR10 ;  /* 0x0000000aff067e24 */ /* 0x000fc8000f8e00ff */
[----:B------:R-:W-:-:S05]  /*1160*/  IMAD.U32 R7, RZ, RZ, UR11 ;  /* 0x0000000bff077e24 */ /* 0x000fca000f8e00ff */
[----:B------:R0:W-:Y:S02]  /*1170*/  @P0 STS.64 [UR23+0x10], R6 ;  /* 0x00001006ff000988 */ /* 0x0001e40008000a17 */
.L_x_69:
[----:B------:R-:W-:Y:S05]  /*1180*/  BSYNC B0 ;  /* 0x0000000000007941 */ /* 0x000fea0003800000 */
.L_x_68:
[----:B------:R-:W-:Y:S01]  /*1190*/  USHF.L.U32 UR13, UR13, 0x1, URZ ;  /* 0x000000010d0d7899 */ /* 0x000fe2000800063f */
[----:B------:R-:W-:Y:S05]  /*11a0*/  BAR.SYNC.DEFER_BLOCKING 0x0 ;  /* 0x0000000000007b1d */ /* 0x000fea0000010000 */
[----:B0-----:R-:W-:Y:S01]  /*11b0*/  IMAD R4, R3, UR13, RZ ;  /* 0x0000000d03047c24 */ /* 0x001fe2000f8e02ff */
[----:B------:R-:W-:Y:S01]  /*11c0*/  ULDC.64 UR10, c[0x0][0x218] ;  /* 0x00008600000a7ab9 */ /* 0x000fe20000000a00 */
[----:B------:R-:W-:Y:S01]  /*11d0*/  BSSY B0, `(.L_x_72) ;  /* 0x00001bb000007945 */ /* 0x000fe20003800000 */
[----:B------:R-:W-:Y:S02]  /*11e0*/  IMAD.U32 R11, RZ, RZ, UR10 ;  /* 0x0000000aff0b7e24 */ /* 0x000fe4000f8e00ff */
[----:B------:R-:W-:-:S03]  /*11f0*/  IMAD.U32 R13, RZ, RZ, UR11 ;  /* 0x0000000bff0d7e24 */ /* 0x000fc6000f8e00ff */
[----:B------:R-:W-:-:S04]  /*1200*/  ISETP.GE.U32.AND P0, PT, R4, R11, PT ;  /* 0x0000000b0400720c */ /* 0x000fc80003f06070 */
[----:B------:R-:W-:-:S13]  /*1210*/  ISETP.GE.U32.AND.EX P0, PT, RZ, R13, PT, P0 ;  /* 0x0000000dff00720c */ /* 0x000fda0003f06100 */
[----:B------:R-:W-:Y:S05]  /*1220*/  @P0 BRA `(.L_x_73) ;  /* 0x0000001800d40947 */ /* 0x000fea0003800000 */
[----:B------:R-:W-:Y:S05]  /*1230*/  @!P1 BRA `(.L_x_73) ;  /* 0x0000001800d09947 */ /* 0x000fea0003800000 */
[----:B------:R-:W-:-:S04]  /*1240*/  IMAD.U32 R5, RZ, RZ, UR13 ;  /* 0x0000000dff057e24 */ /* 0x000fc8000f8e00ff */
[----:B------:R-:W-:-:S07]  /*1250*/  IMAD R5, R5, UR28, RZ ;  /* 0x0000001c05057c24 */ /* 0x000fce000f8e02ff */
.L_x_77:
[----:B------:R-:W-:Y:S01]  /*1260*/  UISETP.NE.AND UP0, UPT, UR14, 0x1, UPT ;  /* 0x000000010e00788c */ /* 0x000fe2000bf05270 */
[----:B------:R-:W-:-:S05]  /*1270*/  IMAD.MOV.U32 R6, RZ, RZ, RZ ;  /* 0x000000ffff067224 */ /* 0x000fca00078e00ff */
[----:B------:R-:W-:-:S13]  /*1280*/  PLOP3.LUT P0, PT, PT, PT, UP0, 0x80, 0x0 ;  /* 0x000000000000781c */ /* 0x000fda0003f0f008 */
[----:B------:R-:W-:Y:S05]  /*1290*/  @!P0 BRA `(.L_x_74) ;  /* 0x0000001000648947 */ /* 0x000fea0003800000 */
[----:B------:R-:W0:Y:S01]  /*12a0*/  S2R R8, SR_CgaCtaId ;  /* 0x0000000000087919 */ /* 0x000e220000008800 */
[----:B------:R-:W-:Y:S01]  /*12b0*/  ULOP3.LUT UR6, UR14, 0x1, URZ, 0xc0, !UPT ;  /* 0x000000010e067892 */ /* 0x000fe2000f8ec03f */
[----:B------:R-:W-:Y:S01]  /*12c0*/  MOV R7, 0x400 ;  /* 0x0000040000077802 */ /* 0x000fe20000000f00 */
[----:B------:R-:W-:Y:S02]  /*12d0*/  IMAD.MOV.U32 R6, RZ, RZ, RZ ;  /* 0x000000ffff067224 */ /* 0x000fe400078e00ff */
[----:B------:R-:W-:-:S06]  /*12e0*/  UIADD3 UR6, -UR6, UR14, URZ ;  /* 0x0000000e06067290 */ /* 0x000fcc000fffe13f */
[----:B------:R-:W-:Y:S01]  /*12f0*/  IMAD.U32 R30, RZ, RZ, UR6 ;  /* 0x00000006ff1e7e24 */ /* 0x000fe2000f8e00ff */
[----:B0-----:R-:W-:-:S07]  /*1300*/  LEA R7, R8, R7, 0x18 ;  /* 0x0000000708077211 */ /* 0x001fce00078ec0ff */
.L_x_75:
[----:B------:R-:W0:Y:S01]  /*1310*/  LDC.64 R12, c[0x0][0x210] ;  /* 0x00008400ff0c7b82 */ /* 0x000e220000000a00 */
[----:B------:R-:W-:-:S04]  /*1320*/  IMAD.IADD R18, R6, 0x1, R4 ;  /* 0x0000000106127824 */ /* 0x000fc800078e0204 */
[----:B------:R-:W-:-:S05]  /*1330*/  VIADD R8, R18, UR14 ;  /* 0x0000000e12087c36 */ /* 0x000fca0008000000 */
[----:B------:R-:W-:-:S05]  /*1340*/  IADD3 R15, P0, R8, UR8, RZ ;  /* 0x00000008080f7c10 */ /* 0x000fca000ff1e0ff */
[----:B------:R-:W-:-:S04]  /*1350*/  IMAD.X R8, RZ, RZ, UR12, P0 ;  /* 0x0000000cff087e24 */ /* 0x000fc800080e06ff */
[----:B------:R-:W-:Y:S02]  /*1360*/  IMAD R9, R8, 0x18, RZ ;  /* 0x0000001808097824 */ /* 0x000fe400078e02ff */
[----:B0-----:R-:W-:-:S04]  /*1370*/  IMAD.WIDE.U32 R14, R15, 0x18, R12 ;  /* 0x000000180f0e7825 */ /* 0x001fc800078e000c */
[----:B------:R-:W-:-:S05]  /*1380*/  IMAD.IADD R15, R15, 0x1, R9 ;  /* 0x000000010f0f7824 */ /* 0x000fca00078e0209 */
[----:B------:R-:W2:Y:S04]  /*1390*/  LDG.E.64 R24, desc[UR24][R14.64] ;  /* 0x000000180e187981 */ /* 0x000ea8000c1e1b00 */
[----:B------:R-:W3:Y:S04]  /*13a0*/  LDG.E.64 R26, desc[UR24][R14.64+0x8] ;  /* 0x000008180e1a7981 */ /* 0x000ee8000c1e1b00 */
[----:B------:R-:W4:Y:S01]  /*13b0*/  LDG.E.64 R16, desc[UR24][R14.64+0x10] ;  /* 0x000010180e107981 */ /* 0x000f22000c1e1b00 */
[----:B------:R-:W-:Y:S01]  /*13c0*/  IMAD R8, R6, 0x8, R7 ;  /* 0x0000000806087824 */ /* 0x000fe200078e0207 */
[----:B------:R-:W-:-:S05]  /*13d0*/  IADD3 R37, P0, R18, UR8, RZ ;  /* 0x0000000812257c10 */ /* 0x000fca000ff1e0ff */
[----:B------:R-:W2:Y:S01]  /*13e0*/  LDS.128 R8, [R8] ;  /* 0x0000000008087984 */ /* 0x000ea20000000c00 */
[----:B------:R-:W-:Y:S02]  /*13f0*/  IMAD.X R18, RZ, RZ, UR12, P0 ;  /* 0x0000000cff127e24 */ /* 0x000fe400080e06ff */
[----:B------:R-:W-:-:S04]  /*1400*/  IMAD.WIDE.U32 R36, R37, 0x18, R12 ;  /* 0x0000001825247825 */ /* 0x000fc800078e000c */
[----:B------:R-:W-:-:S04]  /*1410*/  IMAD R19, R18, 0x18, RZ ;  /* 0x0000001812137824 */ /* 0x000fc800078e02ff */
[----:B------:R-:W-:-:S05]  /*1420*/  IMAD.IADD R37, R37, 0x1, R19 ;  /* 0x0000000125257824 */ /* 0x000fca00078e0213 */
[----:B------:R-:W5:Y:S01]  /*1430*/  LDG.E.64 R18, desc[UR24][R36.64] ;  /* 0x0000001824127981 */ /* 0x000f62000c1e1b00 */
[----:B------:R-:W-:Y:S02]  /*1440*/  IMAD.MOV.U32 R31, RZ, RZ, -0x1 ;  /* 0xffffffffff1f7424 */ /* 0x000fe400078e00ff */
[----:B--2---:R-:W-:-:S04]  /*1450*/  IMAD.WIDE.U32 R20, R9, R24, RZ ;  /* 0x0000001809147225 */ /* 0x004fc800078e00ff */
[----:B------:R-:W-:-:S04]  /*1460*/  IMAD.WIDE.U32 R22, R8, R24, RZ ;  /* 0x0000001808167225 */ /* 0x000fc800078e00ff */
[----:B------:R-:W-:Y:S01]  /*1470*/  IMAD.WIDE.U32 R20, P2, R25, R8, R20 ;  /* 0x0000000819147225 */ /* 0x000fe20007840014 */
[----:B------:R-:W-:Y:S02]  /*1480*/  IADD3 R29, P1, RZ, R22, RZ ;  /* 0x00000016ff1d7210 */ /* 0x000fe40007f3e0ff */
[----:B------:R-:W-:Y:S02]  /*1490*/  IADD3 R23, P3, R23, R20, RZ ;  /* 0x0000001417177210 */ /* 0x000fe40007f7e0ff */
[----:B------:R-:W-:-:S03]  /*14a0*/  ISETP.LT.U32.AND P0, PT, R29, R22, PT ;  /* 0x000000161d00720c */ /* 0x000fc60003f01070 */
[----:B------:R-:W-:-:S05]  /*14b0*/  IMAD.X R20, R23, 0x1, R22, P1 ;  /* 0x0000000117147824 */ /* 0x000fca00008e0616 */
[----:B------:R-:W-:Y:S01]  /*14c0*/  ISETP.LT.U32.AND.EX P0, PT, R20, R23, PT, P0 ;  /* 0x000000171400720c */ /* 0x000fe20003f01100 */
[----:B------:R-:W-:Y:S02]  /*14d0*/  IMAD.X R23, RZ, RZ, RZ, P2 ;  /* 0x000000ffff177224 */ /* 0x000fe400010e06ff */
[----:B------:R-:W-:Y:S01]  /*14e0*/  IMAD.MOV.U32 R22, RZ, RZ, R21 ;  /* 0x000000ffff167224 */ /* 0x000fe200078e0015 */
[----:B------:R-:W-:-:S03]  /*14f0*/  SEL R24, RZ, 0x1, !P0 ;  /* 0x00000001ff187807 */ /* 0x000fc60004000000 */
[----:B------:R-:W-:Y:S01]  /*1500*/  IMAD.WIDE.U32.X R22, R25, R9, R22, P3 ;  /* 0x0000000919167225 */ /* 0x000fe200018e0416 */
[----:B------:R-:W-:-:S04]  /*1510*/  IADD3 R29, P0, P1, -R24, R29, -R20 ;  /* 0x0000001d181d7210 */ /* 0x000fc8000791e914 */
[----:B------:R-:W-:Y:S02]  /*1520*/  IADD3.X R35, R31, -0x1, R20, P0, P1 ;  /* 0xffffffff1f237810 */ /* 0x000fe400007e2414 */
[----:B------:R-:W-:Y:S01]  /*1530*/  ISETP.LT.U32.AND P0, PT, R22, R29, PT ;  /* 0x0000001d1600720c */ /* 0x000fe20003f01070 */
[----:B------:R-:W2:Y:S03]  /*1540*/  LDG.E.64 R20, desc[UR24][R36.64+0x8] ;  /* 0x0000081824147981 */ /* 0x000ea6000c1e1b00 */
[----:B------:R-:W-:-:S04]  /*1550*/  ISETP.LT.U32.AND.EX P0, PT, R23, R35, PT, P0 ;  /* 0x000000231700720c */ /* 0x000fc80003f01100 */
[----:B------:R-:W-:Y:S02]  /*1560*/  SEL R25, RZ, 0x1, !P0 ;  /* 0x00000001ff197807 */ /* 0x000fe40004000000 */
[----:B------:R-:W-:Y:S02]  /*1570*/  SEL R33, RZ, 0xffffffff, !P0 ;  /* 0xffffffffff217807 */ /* 0x000fe40004000000 */
[----:B------:R-:W-:-:S04]  /*1580*/  IADD3 R32, P1, P2, R25, R22, -R29 ;  /* 0x0000001619207210 */ /* 0x000fc80007a3e81d */
[----:B------:R-:W-:Y:S01]  /*1590*/  IADD3.X R33, R33, R23, ~R35, P1, P2 ;  /* 0x0000001721217210 */ /* 0x000fe20000fe4c23 */
[----:B---3--:R-:W-:-:S04]  /*15a0*/  IMAD.WIDE.U32 R22, R9, R26, RZ ;  /* 0x0000001a09167225 */ /* 0x008fc800078e00ff */
[----:B------:R-:W-:-:S04]  /*15b0*/  IMAD.WIDE.U32 R28, R8, R26, RZ ;  /* 0x0000001a081c7225 */ /* 0x000fc800078e00ff */
[----:B------:R-:W-:-:S04]  /*15c0*/  IMAD.WIDE.U32 R22, P0, R8, R27, R22 ;  /* 0x0000001b08167225 */ /* 0x000fc80007800016 */
[----:B------:R-:W-:Y:S01]  /*15d0*/  IMAD.X R25, RZ, RZ, RZ, P0 ;  /* 0x000000ffff197224 */ /* 0x000fe200000e06ff */
[----:B------:R-:W-:Y:S01]  /*15e0*/  IADD3 R28, P0, R29, R22, RZ ;  /* 0x000000161d1c7210 */ /* 0x000fe20007f1e0ff */
[----:B------:R-:W-:Y:S02]  /*15f0*/  IMAD.MOV.U32 R24, RZ, RZ, R23 ;  /* 0x000000ffff187224 */ /* 0x000fe400078e0017 */
[----:B------:R-:W3:Y:S02]  /*1600*/  LDG.E.64 R22, desc[UR24][R36.64+0x10] ;  /* 0x0000101824167981 */ /* 0x000ee4000c1e1b00 */
[----:B------:R-:W-:-:S04]  /*1610*/  IMAD.WIDE.U32.X R24, R9, R27, R24, P0 ;  /* 0x0000001b09187225 */ /* 0x000fc800000e0418 */
[----:B------:R-:W-:-:S05]  /*1620*/  IMAD R27, R8, R26, RZ ;  /* 0x0000001a081b7224 */ /* 0x000fca00078e02ff */
[----:B------:R-:W-:-:S04]  /*1630*/  IADD3 R26, P1, RZ, R27, RZ ;  /* 0x0000001bff1a7210 */ /* 0x000fc80007f3e0ff */
[----:B------:R-:W-:Y:S01]  /*1640*/  ISETP.LT.U32.AND P0, PT, R26, R27, PT ;  /* 0x0000001b1a00720c */ /* 0x000fe20003f01070 */
[----:B------:R-:W-:-:S05]  /*1650*/  IMAD.X R27, R28, 0x1, R27, P1 ;  /* 0x000000011c1b7824 */ /* 0x000fca00008e061b */
[----:B------:R-:W-:-:S04]  /*1660*/  ISETP.LT.U32.AND.EX P0, PT, R27, R28, PT, P0 ;  /* 0x0000001c1b00720c */ /* 0x000fc80003f01100 */
        /* <DEDUP_REMOVED lines=9> */
[----:B----4-:R-:W-:-:S04]  /*1700*/  IMAD.WIDE.U32 R24, R9, R16, RZ ;  /* 0x0000001009187225 */ /* 0x010fc800078e00ff */
[----:B------:R-:W-:-:S04]  /*1710*/  IMAD.WIDE.U32 R26, R8, R16, RZ ;  /* 0x00000010081a7225 */ /* 0x000fc800078e00ff */
[----:B------:R-:W-:-:S04]  /*1720*/  IMAD.WIDE.U32 R24, P0, R8, R17, R24 ;  /* 0x0000001108187225 */ /* 0x000fc80007800018 */
[----:B------:R-:W-:Y:S01]  /*1730*/  IMAD.X R29, RZ, RZ, RZ, P0 ;  /* 0x000000ffff1d7224 */ /* 0x000fe200000e06ff */
[----:B------:R-:W-:Y:S01]  /*1740*/  IADD3 R8, P0, R27, R24, RZ ;  /* 0x000000181b087210 */ /* 0x000fe20007f1e0ff */
[----:B------:R-:W-:-:S04]  /*1750*/  IMAD.MOV.U32 R28, RZ, RZ, R25 ;  /* 0x000000ffff1c7224 */ /* 0x000fc800078e0019 */
[----:B------:R-:W-:Y:S01]  /*1760*/  IMAD.WIDE.U32.X R16, R9, R17, R28, P0 ;  /* 0x0000001109107225 */ /* 0x000fe200000e041c */
        /* <DEDUP_REMOVED lines=12> */
[----:B------:R-:W-:Y:S02]  /*1830*/  IADD3.X R16, R16, R17, ~R27, P1, P2 ;  /* 0x0000001110107210 */ /* 0x000fe40000fe4c1b */
[----:B-----5:R-:W-:-:S04]  /*1840*/  IADD3 R9, P1, R18, R32, RZ ;  /* 0x0000002012097210 */ /* 0x020fc80007f3e0ff */
[----:B------:R-:W-:Y:S01]  /*1850*/  ISETP.GT.U32.AND P0, PT, R9, RZ, PT ;  /* 0x000000ff0900720c */ /* 0x000fe20003f04070 */
[----:B------:R-:W-:Y:S01]  /*1860*/  IMAD.X R26, R19, 0x1, R33, P1 ;  /* 0x00000001131a7824 */ /* 0x000fe200008e0621 */
[----:B------:R-:W-:-:S04]  /*1870*/  ISETP.LT.U32.AND P1, PT, R9, R32, PT ;  /* 0x000000200900720c */ /* 0x000fc80003f21070 */
[----:B------:R-:W-:-:S04]  /*1880*/  ISETP.GT.U32.AND.EX P0, PT, R26, -0x1, PT, P0 ;  /* 0xffffffff1a00780c */ /* 0x000fc80003f04100 */
[----:B------:R-:W-:-:S04]  /*1890*/  ISETP.LT.U32.OR.EX P0, PT, R26, R33, P0, P1 ;  /* 0x000000211a00720c */ /* 0x000fc80000701510 */
[----:B------:R-:W-:-:S04]  /*18a0*/  SEL R8, RZ, 0x1, !P0 ;  /* 0x00000001ff087807 */ /* 0x000fc80004000000 */
[----:B------:R-:W-:Y:S02]  /*18b0*/  IADD3 R8, P1, -R8, R9, RZ ;  /* 0x0000000908087210 */ /* 0x000fe40007f3e1ff */
[----:B------:R-:W-:Y:S02]  /*18c0*/  SEL R9, RZ, 0xffffffff, !P0 ;  /* 0xffffffffff097807 */ /* 0x000fe40004000000 */
[----:B------:R-:W-:-:S04]  /*18d0*/  ISETP.GE.U32.AND P0, PT, R18, R32, PT ;  /* 0x000000201200720c */ /* 0x000fc80003f06070 */
[----:B------:R-:W-:Y:S01]  /*18e0*/  ISETP.GE.U32.AND.EX P0, PT, R19, R33, PT, P0 ;  /* 0x000000211300720c */ /* 0x000fe20003f06100 */
[----:B------:R-:W-:-:S03]  /*18f0*/  IMAD.X R9, R26, 0x1, ~R9, P1 ;  /* 0x000000011a097824 */ /* 0x000fc600008e0e09 */
[----:B------:R-:W-:-:S04]  /*1900*/  SEL R17, RZ, 0x1, P0 ;  /* 0x00000001ff117807 */ /* 0x000fc80000000000 */
[----:B------:R-:W-:Y:S02]  /*1910*/  IADD3 R32, P2, P3, R17, R18, -R32 ;  /* 0x0000001211207210 */ /* 0x000fe40007b5e820 */
[----:B------:R-:W-:-:S04]  /*1920*/  SEL R17, RZ, 0xffffffff, P0 ;  /* 0xffffffffff117807 */ /* 0x000fc80000000000 */
[----:B------:R-:W-:Y:S01]  /*1930*/  IADD3.X R33, R17, R19, ~R33, P2, P3 ;  /* 0x0000001311217210 */ /* 0x000fe200017e6c21 */
[----:B------:R0:W-:Y:S01]  /*1940*/  STG.E.64 desc[UR24][R36.64], R8 ;  /* 0x0000000824007986 */ /* 0x0001e2000c101b18 */
[----:B------:R-:W-:Y:S01]  /*1950*/  IMAD.IADD R19, R6, 0x1, R4 ;  /* 0x0000000106137824 */ /* 0x000fe200078e0204 */
[----:B--2---:R-:W-:-:S04]  /*1960*/  IADD3 R25, P1, R20, R34, RZ ;  /* 0x0000002214197210 */ /* 0x004fc80007f3e0ff */
[----:B------:R-:W-:Y:S01]  /*1970*/  ISETP.GT.U32.AND P0, PT, R25, RZ, PT ;  /* 0x000000ff1900720c */ /* 0x000fe20003f04070 */
[----:B------:R-:W-:Y:S01]  /*1980*/  IMAD.X R18, R21, 0x1, R35, P1 ;  /* 0x0000000115127824 */ /* 0x000fe200008e0623 */
[-C--:B------:R-:W-:Y:S02]  /*1990*/  ISETP.LT.U32.AND P1, PT, R25, R34.reuse, PT ;  /* 0x000000221900720c */ /* 0x080fe40003f21070 */
[----:B------:R-:W-:Y:S02]  /*19a0*/  ISETP.GE.U32.AND P2, PT, R20, R34, PT ;  /* 0x000000221400720c */ /* 0x000fe40003f46070 */
[----:B------:R-:W-:-:S04]  /*19b0*/  ISETP.GT.U32.AND.EX P0, PT, R18, -0x1, PT, P0 ;  /* 0xffffffff1200780c */ /* 0x000fc80003f04100 */
[-C--:B------:R-:W-:Y:S02]  /*19c0*/  ISETP.LT.U32.OR.EX P0, PT, R18, R35.reuse, P0, P1 ;  /* 0x000000231200720c */ /* 0x080fe40000701510 */
[----:B------:R-:W-:-:S04]  /*19d0*/  ISETP.GE.U32.AND.EX P1, PT, R21, R35, PT, P2 ;  /* 0x000000231500720c */ /* 0x000fc80003f26120 */
[----:B0-----:R-:W-:Y:S02]  /*19e0*/  SEL R9, RZ, 0x1, P1 ;  /* 0x00000001ff097807 */ /* 0x001fe40000800000 */
[----:B------:R-:W-:Y:S02]  /*19f0*/  SEL R8, RZ, 0x1, !P0 ;  /* 0x00000001ff087807 */ /* 0x000fe40004000000 */
[----:B------:R-:W-:Y:S02]  /*1a00*/  SEL R17, RZ, 0xffffffff, !P0 ;  /* 0xffffffffff117807 */ /* 0x000fe40004000000 */
[----:B------:R-:W-:Y:S02]  /*1a10*/  IADD3 R34, P0, P3, R9, R20, -R34 ;  /* 0x0000001409227210 */ /* 0x000fe40007b1e822 */
[----:B------:R-:W-:Y:S02]  /*1a20*/  SEL R20, RZ, 0xffffffff, P1 ;  /* 0xffffffffff147807 */ /* 0x000fe40000800000 */
[----:B------:R-:W-:-:S02]  /*1a30*/  IADD3 R8, P2, -R8, R25, RZ ;  /* 0x0000001908087210 */ /* 0x000fc40007f5e1ff */
[----:B------:R-:W-:Y:S02]  /*1a40*/  IADD3.X R35, R20, R21, ~R35, P0, P3 ;  /* 0x0000001514237210 */ /* 0x000fe400007e6c23 */
[-C--:B---3--:R-:W-:Y:S01]  /*1a50*/  IADD3 R21, P0, R22, R24.reuse, RZ ;  /* 0x0000001816157210 */ /* 0x088fe20007f1e0ff */
[----:B------:R-:W-:Y:S02]  /*1a60*/  IMAD.X R9, R18, 0x1, ~R17, P2 ;  /* 0x0000000112097824 */ /* 0x000fe400010e0e11 */
[----:B------:R-:W-:Y:S01]  /*1a70*/  VIADD R17, R19, 0x1 ;  /* 0x0000000113117836 */ /* 0x000fe20000000000 */
[----:B------:R-:W-:Y:S01]  /*1a80*/  ISETP.GT.U32.AND P1, PT, R21, RZ, PT ;  /* 0x000000ff1500720c */ /* 0x000fe20003f24070 */
[----:B------:R-:W-:Y:S02]  /*1a90*/  IMAD.X R19, R23, 0x1, R16, P0 ;  /* 0x0000000117137824 */ /* 0x000fe400000e0610 */
[----:B------:R-:W-:Y:S01]  /*1aa0*/  VIADD R18, R17, UR14 ;  /* 0x0000000e11127c36 */ /* 0x000fe20008000000 */
[----:B------:R-:W-:-:S02]  /*1ab0*/  ISETP.LT.U32.AND P2, PT, R21, R24, PT ;  /* 0x000000181500720c */ /* 0x000fc40003f41070 */
[C---:B------:R-:W-:Y:S02]  /*1ac0*/  ISETP.GT.U32.AND.EX P1, PT, R19.reuse, -0x1, PT, P1 ;  /* 0xffffffff1300780c */ /* 0x040fe40003f24110 */
[----:B------:R-:W-:Y:S02]  /*1ad0*/  IADD3 R25, P3, R18, UR8, RZ ;  /* 0x0000000812197c10 */ /* 0x000fe4000ff7e0ff */
[----:B------:R-:W-:Y:S02]  /*1ae0*/  ISETP.GE.U32.AND P0, PT, R22, R24, PT ;  /* 0x000000181600720c */ /* 0x000fe40003f06070 */
[-C--:B------:R-:W-:Y:S01]  /*1af0*/  ISETP.LT.U32.OR.EX P1, PT, R19, R16.reuse, P1, P2 ;  /* 0x000000101300720c */ /* 0x080fe20000f21520 */
[----:B------:R-:W-:Y:S01]  /*1b00*/  IMAD.X R18, RZ, RZ, UR12, P3 ;  /* 0x0000000cff127e24 */ /* 0x000fe200098e06ff */
[----:B------:R-:W-:Y:S02]  /*1b10*/  ISETP.GE.U32.AND.EX P0, PT, R23, R16, PT, P0 ;  /* 0x000000101700720c */ /* 0x000fe40003f06100 */
[----:B------:R-:W-:Y:S01]  /*1b20*/  SEL R20, RZ, 0x1, !P1 ;  /* 0x00000001ff147807 */ /* 0x000fe20004800000 */
[----:B------:R0:W-:Y:S01]  /*1b30*/  STG.E.64 desc[UR24][R36.64+0x8], R8 ;  /* 0x0000080824007986 */ /* 0x0001e2000c101b18 */
[----:B------:R-:W-:-:S02]  /*1b40*/  IMAD R27, R18, 0x18, RZ ;  /* 0x00000018121b7824 */ /* 0x000fc400078e02ff */
[----:B------:R-:W-:Y:S02]  /*1b50*/  IADD3 R18, P2, -R20, R21, RZ ;  /* 0x0000001514127210 */ /* 0x000fe40007f5e1ff */
[----:B------:R-:W-:Y:S02]  /*1b60*/  SEL R20, RZ, 0xffffffff, !P1 ;  /* 0xffffffffff147807 */ /* 0x000fe40004800000 */
[----:B------:R-:W-:Y:S02]  /*1b70*/  SEL R21, RZ, 0xffffffff, P0 ;  /* 0xffffffffff157807 */ /* 0x000fe40000000000 */
[----:B0-----:R-:W-:Y:S01]  /*1b80*/  SEL R9, RZ, 0x1, P0 ;  /* 0x00000001ff097807 */ /* 0x001fe20000000000 */
[----:B------:R-:W-:-:S03]  /*1b90*/  IMAD.X R19, R19, 0x1, ~R20, P2 ;  /* 0x0000000113137824 */ /* 0x000fc600010e0e14 */
[----:B------:R-:W-:Y:S01]  /*1ba0*/  IADD3 R24, P3, P4, R9, R22, -R24 ;  /* 0x0000001609187210 */ /* 0x000fe20007c7e818 */
[----:B------:R-:W-:-:S03]  /*1bb0*/  IMAD.WIDE.U32 R8, R25, 0x18, R12 ;  /* 0x0000001819087825 */ /* 0x000fc600078e000c */
[----:B------:R-:W-:Y:S01]  /*1bc0*/  IADD3.X R25, R21, R23, ~R16, P3, P4 ;  /* 0x0000001715197210 */ /* 0x000fe20001fe8c10 */
[----:B------:R-:W-:Y:S01]  /*1bd0*/  IMAD.IADD R9, R9, 0x1, R27 ;  /* 0x0000000109097824 */ /* 0x000fe200078e021b */
[----:B------:R0:W-:Y:S04]  /*1be0*/  STG.E.64 desc[UR24][R36.64+0x10], R18 ;  /* 0x0000101224007986 */ /* 0x0001e8000c101b18 */
[----:B------:R-:W-:Y:S04]  /*1bf0*/  STG.E.64 desc[UR24][R14.64], R32 ;  /* 0x000000200e007986 */ /* 0x000fe8000c101b18 */
[----:B------:R-:W-:Y:S04]  /*1c00*/  STG.E.64 desc[UR24][R14.64+0x8], R34 ;  /* 0x000008220e007986 */ /* 0x000fe8000c101b18 */
[----:B------:R1:W-:Y:S04]  /*1c10*/  STG.E.64 desc[UR24][R14.64+0x10], R24 ;  /* 0x000010180e007986 */ /* 0x0003e8000c101b18 */
[----:B------:R-:W2:Y:S04]  /*1c20*/  LDG.E.64 R20, desc[UR24][R8.64] ;  /* 0x0000001808147981 */ /* 0x000ea8000c1e1b00 */
[----:B0-----:R-:W3:Y:S04]  /*1c30*/  LDG.E.64 R18, desc[UR24][R8.64+0x8] ;  /* 0x0000081808127981 */ /* 0x001ee8000c1e1b00 */
[----:B-1----:R-:W4:Y:S01]  /*1c40*/  LDG.E.64 R14, desc[UR24][R8.64+0x10] ;  /* 0x00001018080e7981 */ /* 0x002f22000c1e1b00 */
[----:B------:R-:W-:-:S05]  /*1c50*/  IADD3 R29, P0, R17, UR8, RZ ;  /* 0x00000008111d7c10 */ /* 0x000fca000ff1e0ff */
[----:B------:R-:W-:Y:S02]  /*1c60*/  IMAD.X R26, RZ, RZ, UR12, P0 ;  /* 0x0000000cff1a7e24 */ /* 0x000fe400080e06ff */
[----:B------:R-:W-:-:S04]  /*1c70*/  IMAD.WIDE.U32 R28, R29, 0x18, R12 ;  /* 0x000000181d1c7825 */ /* 0x000fc800078e000c */
[----:B------:R-:W-:-:S04]  /*1c80*/  IMAD R27, R26, 0x18, RZ ;  /* 0x000000181a1b7824 */ /* 0x000fc800078e02ff */
[----:B------:R-:W-:-:S05]  /*1c90*/  IMAD.IADD R29, R29, 0x1, R27 ;  /* 0x000000011d1d7824 */ /* 0x000fca00078e021b */
[----:B------:R-:W5:Y:S01]  /*1ca0*/  LDG.E.64 R34, desc[UR24][R28.64+0x8] ;  /* 0x000008181c227981 */ /* 0x000f62000c1e1b00 */
[----:B--2---:R-:W-:-:S04]  /*1cb0*/  IMAD.WIDE.U32 R22, R11, R20, RZ ;  /* 0x000000140b167225 */ /* 0x004fc800078e00ff */
[----:B------:R-:W-:-:S04]  /*1cc0*/  IMAD.WIDE.U32 R16, R10, R20, RZ ;  /* 0x000000140a107225 */ /* 0x000fc800078e00ff */
[----:B------:R-:W-:-:S04]  /*1cd0*/  IMAD.WIDE.U32 R22, P0, R21, R10, R22 ;  /* 0x0000000a15167225 */ /* 0x000fc80007800016 */
[----:B------:R-:W-:Y:S01]  /*1ce0*/  IMAD.X R25, RZ, RZ, RZ, P0 ;  /* 0x000000ffff197224 */ /* 0x000fe200000e06ff */
[----:B------:R-:W-:Y:S01]  /*1cf0*/  IADD3 R17, P0, R17, R22, RZ ;  /* 0x0000001611117210 */ /* 0x000fe20007f1e0ff */
[----:B---3--:R-:W-:-:S04]  /*1d00*/  IMAD.WIDE.U32 R12, R11, R18, RZ ;  /* 0x000000120b0c7225 */ /* 0x008fc800078e00ff */
[----:B------:R-:W-:Y:S02]  /*1d10*/  IMAD.MOV.U32 R24, RZ, RZ, R23 ;  /* 0x000000ffff187224 */ /* 0x000fe400078e0017 */
[----:B------:R-:W-:-:S04]  /*1d20*/  IMAD.WIDE.U32 R26, R10, R18, RZ ;  /* 0x000000120a1a7225 */ /* 0x000fc800078e00ff */
[----:B------:R-:W-:-:S04]  /*1d30*/  IMAD.WIDE.U32.X R20, R21, R11, R24, P0 ;  /* 0x0000000b15147225 */ /* 0x000fc800000e0418 */
[----:B------:R-:W-:-:S04]  /*1d40*/  IMAD.WIDE.U32 R12, P0, R19, R10, R12 ;  /* 0x0000000a130c7225 */ /* 0x000fc8000780000c */
[----:B----4-:R-:W-:-:S04]  /*1d50*/  IMAD.WIDE.U32 R24, R11, R14, RZ ;  /* 0x0000000e0b187225 */ /* 0x010fc800078e00ff */
[----:B------:R-:W-:Y:S01]  /*1d60*/  IMAD.X R23, RZ, RZ, RZ, P0 ;  /* 0x000000ffff177224 */ /* 0x000fe200000e06ff */
[----:B------:R-:W-:Y:S01]  /*1d70*/  IADD3 R18, P0, R27, R12, RZ ;  /* 0x0000000c1b127210 */ /* 0x000fe20007f1e0ff */
[----:B------:R-:W-:-:S04]  /*1d80*/  IMAD.WIDE.U32 R24, P1, R15, R10, R24 ;  /* 0x0000000a0f187225 */ /* 0x000fc80007820018 */
[----:B------:R-:W-:Y:S02]  /*1d90*/  IMAD.MOV.U32 R22, RZ, RZ, R13 ;  /* 0x000000ffff167224 */ /* 0x000fe400078e000d */
[----:B------:R-:W-:-:S04]  /*1da0*/  IMAD.WIDE.U32 R32, R10, R14, RZ ;  /* 0x0000000e0a207225 */ /* 0x000fc800078e00ff */
[----:B------:R-:W-:Y:S01]  /*1db0*/  IMAD.WIDE.U32.X R22, R19, R11, R22, P0 ;  /* 0x0000000b13167225 */ /* 0x000fe200000e0416 */
[----:B------:R-:W-:-:S03]  /*1dc0*/  IADD3 R10, P0, R33, R24, RZ ;  /* 0x00000018210a7210 */ /* 0x000fc60007f1e0ff */
[----:B------:R-:W-:Y:S02]  /*1dd0*/  IMAD.MOV.U32 R12, RZ, RZ, R25 ;  /* 0x000000ffff0c7224 */ /* 0x000fe400078e0019 */
[----:B------:R-:W2:Y:S01]  /*1de0*/  LDG.E.64 R24, desc[UR24][R28.64] ;  /* 0x000000181c187981 */ /* 0x000ea2000c1e1b00 */
[----:B------:R-:W-:Y:S02]  /*1df0*/  IMAD.X R13, RZ, RZ, RZ, P1 ;  /* 0x000000ffff0d7224 */ /* 0x000fe400008e06ff */
[----:B------:R-:W-:Y:S02]  /*1e00*/  IMAD.WIDE.U32.X R12, R15, R11, R12, P0 ;  /* 0x0000000b0f0c7225 */ /* 0x000fe400000e040c */
[----:B------:R-:W3:Y:S01]  /*1e10*/  LDG.E.64 R14, desc[UR24][R28.64+0x10] ;  /* 0x000010181c0e7981 */ /* 0x000ee2000c1e1b00 */
[----:B------:R-:W-:-:S04]  /*1e20*/  IADD3 R11, P0, RZ, R16, RZ ;  /* 0x00000010ff0b7210 */ /* 0x000fc80007f1e0ff */
[----:B------:R-:W-:Y:S01]  /*1e30*/  ISETP.LT.U32.AND P1, PT, R11, R16, PT ;  /* 0x000000100b00720c */ /* 0x000fe20003f21070 */
[----:B------:R-:W-:-:S05]  /*1e40*/  IMAD.X R16, R17, 0x1, R16, P0 ;  /* 0x0000000111107824 */ /* 0x000fca00000e0610 */
[----:B------:R-:W-:Y:S02]  /*1e50*/  ISETP.LT.U32.AND.EX P1, PT, R16, R17, PT, P1 ;  /* 0x000000111000720c */ /* 0x000fe40003f21110 */
[-C--:B------:R-:W-:Y:S02]  /*1e60*/  IADD3 R17, P2, RZ, R26.reuse, RZ ;  /* 0x0000001aff117210 */ /* 0x080fe40007f5e0ff */
[----:B------:R-:W-:Y:S02]  /*1e70*/  SEL R19, RZ, 0x1, !P1 ;  /* 0x00000001ff137807 */ /* 0x000fe40004800000 */
[----:B------:R-:W-:Y:S01]  /*1e80*/  ISETP.LT.U32.AND P0, PT, R17, R26, PT ;  /* 0x0000001a1100720c */ /* 0x000fe20003f01070 */
[----:B------:R-:W-:Y:S01]  /*1e90*/  IMAD.X R26, R18, 0x1, R26, P2 ;  /* 0x00000001121a7824 */ /* 0x000fe200010e061a */
[----:B------:R-:W-:Y:S02]  /*1ea0*/  IADD3 R19, P2, P3, -R19, R11, -R16 ;  /* 0x0000000b13137210 */ /* 0x000fe40007b5e910 */
[----:B------:R-:W-:-:S02]  /*1eb0*/  IADD3 R11, P4, RZ, R32, RZ ;  /* 0x00000020ff0b7210 */ /* 0x000fc40007f9e0ff */
[----:B------:R-:W-:Y:S02]  /*1ec0*/  IADD3.X R33, R31, -0x1, R16, P2, P3 ;  /* 0xffffffff1f217810 */ /* 0x000fe400017e6410 */
[----:B------:R-:W-:Y:S02]  /*1ed0*/  ISETP.LT.U32.AND P3, PT, R20, R19, PT ;  /* 0x000000131400720c */ /* 0x000fe40003f61070 */
[----:B------:R-:W-:Y:S01]  /*1ee0*/  ISETP.LT.U32.AND P1, PT, R11, R32, PT ;  /* 0x000000200b00720c */ /* 0x000fe20003f21070 */
[----:B------:R-:W-:Y:S01]  /*1ef0*/  IMAD.X R32, R10, 0x1, R32, P4 ;  /* 0x000000010a207824 */ /* 0x000fe200020e0620 */
[----:B------:R-:W-:Y:S02]  /*1f00*/  ISETP.LT.U32.AND.EX P2, PT, R26, R18, PT, P0 ;  /* 0x000000121a00720c */ /* 0x000fe40003f41100 */
[----:B------:R-:W-:Y:S02]  /*1f10*/  ISETP.LT.U32.AND.EX P0, PT, R21, R33, PT, P3 ;  /* 0x000000211500720c */ /* 0x000fe40003f01130 */
[----:B------:R-:W-:-:S02]  /*1f20*/  ISETP.LT.U32.AND.EX P1, PT, R32, R10, PT, P1 ;  /* 0x0000000a2000720c */ /* 0x000fc40003f21110 */
[----:B------:R-:W-:Y:S02]  /*1f30*/  SEL R27, RZ, 0x1, !P2 ;  /* 0x00000001ff1b7807 */ /* 0x000fe40005000000 */
[----:B------:R-:W-:Y:S02]  /*1f40*/  SEL R10, RZ, 0x1, !P0 ;  /* 0x00000001ff0a7807 */ /* 0x000fe40004000000 */
[----:B------:R-:W-:Y:S02]  /*1f50*/  IADD3 R27, P4, P5, -R27, R17, -R26 ;  /* 0x000000111b1b7210 */ /* 0x000fe40007d9e91a */
[----:B------:R-:W-:Y:S02]  /*1f60*/  IADD3 R17, P2, P3, R10, R20, -R19 ;  /* 0x000000140a117210 */ /* 0x000fe40007b5e813 */
[----:B------:R-:W-:Y:S02]  /*1f70*/  SEL R19, RZ, 0x1, !P1 ;  /* 0x00000001ff137807 */ /* 0x000fe40004800000 */
[----:B------:R-:W-:-:S02]  /*1f80*/  SEL R20, RZ, 0xffffffff, !P0 ;  /* 0xffffffffff147807 */ /* 0x000fc40004000000 */
[----:B------:R-:W-:Y:S02]  /*1f90*/  IADD3.X R37, R31, -0x1, R26, P4, P5 ;  /* 0xffffffff1f257810 */ /* 0x000fe400027ea41a */
[----:B------:R-:W-:Y:S02]  /*1fa0*/  IADD3 R19, P4, P5, -R19, R11, -R32 ;  /* 0x0000000b13137210 */ /* 0x000fe40007d9e920 */
[----:B------:R-:W-:Y:S02]  /*1fb0*/  IADD3.X R11, R20, R21, ~R33, P2, P3 ;  /* 0x00000015140b7210 */ /* 0x000fe400017e6c21 */
[----:B------:R-:W-:-:S04]  /*1fc0*/  ISETP.LT.U32.AND P1, PT, R22, R27, PT ;  /* 0x0000001b1600720c */ /* 0x000fc80003f21070 */
[----:B------:R-:W-:Y:S02]  /*1fd0*/  ISETP.LT.U32.AND.EX P1, PT, R23, R37, PT, P1 ;  /* 0x000000251700720c */ /* 0x000fe40003f21110 */
[----:B------:R-:W-:Y:S02]  /*1fe0*/  IADD3.X R21, R31, -0x1, R32, P4, P5 ;  /* 0xffffffff1f157810 */ /* 0x000fe400027ea420 */
[----:B------:R-:W-:Y:S02]  /*1ff0*/  ISETP.LT.U32.AND P0, PT, R12, R19, PT ;  /* 0x000000130c00720c */ /* 0x000fe40003f01070 */
[----:B------:R-:W-:Y:S02]  /*2000*/  SEL R10, RZ, 0x1, !P1 ;  /* 0x00000001ff0a7807 */ /* 0x000fe40004800000 */
[----:B------:R-:W-:Y:S02]  /*2010*/  ISETP.LT.U32.AND.EX P0, PT, R13, R21, PT, P0 ;  /* 0x000000150d00720c */ /* 0x000fe40003f01100 */
[----:B------:R-:W-:-:S02]  /*2020*/  IADD3 R27, P4, P3, R10, R22, -R27 ;  /* 0x000000160a1b7210 */ /* 0x000fc40007b9e81b */
[----:B------:R-:W-:Y:S02]  /*2030*/  SEL R22, RZ, 0xffffffff, !P1 ;  /* 0xffffffffff167807 */ /* 0x000fe40004800000 */
[----:B------:R-:W-:Y:S02]  /*2040*/  SEL R20, RZ, 0x1, !P0 ;  /* 0x00000001ff147807 */ /* 0x000fe40004000000 */
[----:B------:R-:W-:Y:S01]  /*2050*/  IADD3.X R23, R22, R23, ~R37, P4, P3 ;  /* 0x0000001716177210 */ /* 0x000fe200027e6c25 */
[----:B------:R-:W-:Y:S02]  /*2060*/  VIADD R30, R30, 0xfffffffe ;  /* 0xfffffffe1e1e7836 */ /* 0x000fe40000000000 */
[----:B------:R-:W-:Y:S01]  /*2070*/  VIADD R6, R6, 0x2 ;  /* 0x0000000206067836 */ /* 0x000fe20000000000 */
[----:B--2---:R-:W-:-:S05]  /*2080*/  IADD3 R16, P2, R24, R17, RZ ;  /* 0x0000001118107210 */ /* 0x004fca0007f5e0ff */
[C---:B------:R-:W-:Y:S01]  /*2090*/  IMAD.X R18, R25.reuse, 0x1, R11, P2 ;  /* 0x0000000119127824 */ /* 0x040fe200010e060b */
[----:B------:R-:W-:Y:S02]  /*20a0*/  ISETP.GE.U32.AND P2, PT, R24, R17, PT ;  /* 0x000000111800720c */ /* 0x000fe40003f46070 */
[C---:B------:R-:W-:Y:S02]  /*20b0*/  ISETP.GT.U32.AND P5, PT, R16.reuse, RZ, PT ;  /* 0x000000ff1000720c */ /* 0x040fe40003fa4070 */
[----:B------:R-:W-:Y:S02]  /*20c0*/  ISETP.GE.U32.AND.EX P2, PT, R25, R11, PT, P2 ;  /* 0x0000000b1900720c */ /* 0x000fe40003f46120 */
[----:B------:R-:W-:Y:S02]  /*20d0*/  ISETP.LT.U32.AND P1, PT, R16, R17, PT ;  /* 0x000000111000720c */ /* 0x000fe40003f21070 */
[----:B------:R-:W-:Y:S02]  /*20e0*/  ISETP.GT.U32.AND.EX P5, PT, R18, -0x1, PT, P5 ;  /* 0xffffffff1200780c */ /* 0x000fe40003fa4150 */
[----:B------:R-:W-:-:S02]  /*20f0*/  SEL R10, RZ, 0x1, P2 ;  /* 0x00000001ff0a7807 */ /* 0x000fc40001000000 */
[----:B------:R-:W-:Y:S02]  /*2100*/  ISETP.LT.U32.OR.EX P1, PT, R18, R11, P5, P1 ;  /* 0x0000000b1200720c */ /* 0x000fe40002f21510 */
[----:B------:R-:W-:Y:S02]  /*2110*/  IADD3 R10, P3, P4, R10, R24, -R17 ;  /* 0x000000180a0a7210 */ /* 0x000fe40007c7e811 */
[----:B------:R-:W-:Y:S02]  /*2120*/  IADD3 R19, P5, P6, R20, R12, -R19 ;  /* 0x0000000c14137210 */ /* 0x000fe40007ebe813 */
[----:B------:R-:W-:Y:S02]  /*2130*/  SEL R24, RZ, 0xffffffff, P2 ;  /* 0xffffffffff187807 */ /* 0x000fe40001000000 */
[----:B------:R-:W-:Y:S02]  /*2140*/  SEL R12, RZ, 0xffffffff, !P0 ;  /* 0xffffffffff0c7807 */ /* 0x000fe40004000000 */
[----:B------:R-:W-:-:S02]  /*2150*/  SEL R31, RZ, 0x1, !P1 ;  /* 0x00000001ff1f7807 */ /* 0x000fc40004800000 */
[----:B------:R-:W-:Y:S02]  /*2160*/  SEL R17, RZ, 0xffffffff, !P1 ;  /* 0xffffffffff117807 */ /* 0x000fe40004800000 */
[----:B------:R-:W-:Y:S02]  /*2170*/  IADD3.X R11, R24, R25, ~R11, P3, P4 ;  /* 0x00000019180b7210 */ /* 0x000fe40001fe8c0b */
[----:B------:R-:W-:Y:S02]  /*2180*/  IADD3.X R21, R12, R13, ~R21, P5, P6 ;  /* 0x0000000d0c157210 */ /* 0x000fe40002fecc15 */
[----:B-----5:R-:W-:Y:S02]  /*2190*/  IADD3 R25, P1, R34, R27, RZ ;  /* 0x0000001b22197210 */ /* 0x020fe40007f3e0ff */
[----:B---3--:R-:W-:Y:S02]  /*21a0*/  IADD3 R24, P5, R14, R19, RZ ;  /* 0x000000130e187210 */ /* 0x008fe40007fbe0ff */
[----:B------:R-:W-:Y:S01]  /*21b0*/  IADD3 R16, P0, -R31, R16, RZ ;  /* 0x000000101f107210 */ /* 0x000fe20007f1e1ff */
[----:B------:R-:W-:Y:S01]  /*21c0*/  IMAD.X R22, R35, 0x1, R23, P1 ;  /* 0x0000000123167824 */ /* 0x000fe200008e0617 */
[----:B------:R-:W-:Y:S01]  /*21d0*/  ISETP.GT.U32.AND P3, PT, R25, RZ, PT ;  /* 0x000000ff1900720c */ /* 0x000fe20003f64070 */
[----:B------:R-:W-:Y:S01]  /*21e0*/  IMAD.X R20, R15, 0x1, R21, P5 ;  /* 0x000000010f147824 */ /* 0x000fe200028e0615 */
[----:B------:R-:W-:Y:S01]  /*21f0*/  ISETP.GT.U32.AND P4, PT, R24, RZ, PT ;  /* 0x000000ff1800720c */ /* 0x000fe20003f84070 */
[----:B------:R-:W-:Y:S01]  /*2200*/  IMAD.X R17, R18, 0x1, ~R17, P0 ;  /* 0x0000000112117824 */ /* 0x000fe200000e0e11 */
[----:B------:R-:W-:-:S02]  /*2210*/  ISETP.GE.U32.AND P0, PT, R34, R27, PT ;  /* 0x0000001b2200720c */ /* 0x000fc40003f06070 */
[----:B------:R-:W-:Y:S02]  /*2220*/  ISETP.LT.U32.AND P2, PT, R25, R27, PT ;  /* 0x0000001b1900720c */ /* 0x000fe40003f41070 */
[----:B------:R-:W-:Y:S02]  /*2230*/  ISETP.GT.U32.AND.EX P3, PT, R22, -0x1, PT, P3 ;  /* 0xffffffff1600780c */ /* 0x000fe40003f64130 */
[----:B------:R-:W-:Y:S02]  /*2240*/  ISETP.LT.U32.AND P1, PT, R24, R19, PT ;  /* 0x000000131800720c */ /* 0x000fe40003f21070 */
[----:B------:R-:W-:Y:S02]  /*2250*/  ISETP.GT.U32.AND.EX P4, PT, R20, -0x1, PT, P4 ;  /* 0xffffffff1400780c */ /* 0x000fe40003f84140 */
[-C--:B------:R-:W-:Y:S02]  /*2260*/  ISETP.GE.U32.AND.EX P0, PT, R35, R23.reuse, PT, P0 ;  /* 0x000000172300720c */ /* 0x080fe40003f06100 */
[----:B------:R-:W-:-:S02]  /*2270*/  ISETP.LT.U32.OR.EX P2, PT, R22, R23, P3, P2 ;  /* 0x000000171600720c */ /* 0x000fc40001f41520 */
[----:B------:R-:W-:Y:S02]  /*2280*/  ISETP.LT.U32.OR.EX P1, PT, R20, R21, P4, P1 ;  /* 0x000000151400720c */ /* 0x000fe40002721510 */
[----:B------:R-:W-:Y:S02]  /*2290*/  ISETP.GE.U32.AND P3, PT, R14, R19, PT ;  /* 0x000000130e00720c */ /* 0x000fe40003f66070 */
[----:B------:R-:W-:Y:S02]  /*22a0*/  SEL R18, RZ, 0x1, P0 ;  /* 0x00000001ff127807 */ /* 0x000fe40000000000 */
[----:B------:R-:W-:Y:S02]  /*22b0*/  SEL R12, RZ, 0x1, !P2 ;  /* 0x00000001ff0c7807 */ /* 0x000fe40005000000 */
[----:B------:R-:W-:Y:S02]  /*22c0*/  SEL R13, RZ, 0x1, !P1 ;  /* 0x00000001ff0d7807 */ /* 0x000fe40004800000 */
[----:B------:R-:W-:Y:S01]  /*22d0*/  ISETP.GE.U32.AND.EX P3, PT, R15, R21, PT, P3 ;  /* 0x000000150f00720c */ /* 0x000fe20003f66130 */
[----:B------:R0:W-:Y:S01]  /*22e0*/  STG.E.64 desc[UR24][R28.64], R16 ;  /* 0x000000101c007986 */ /* 0x0001e2000c101b18 */
[----:B------:R-:W-:-:S02]  /*22f0*/  IADD3 R18, P4, P5, R18, R34, -R27 ;  /* 0x0000002212127210 */ /* 0x000fc40007d9e81b */
[----:B------:R-:W-:Y:S02]  /*2300*/  IADD3 R12, P6, -R12, R25, RZ ;  /* 0x000000190c0c7210 */ /* 0x000fe40007fde1ff */
[----:B------:R-:W-:Y:S02]  /*2310*/  SEL R27, RZ, 0xffffffff, !P2 ;  /* 0xffffffffff1b7807 */ /* 0x000fe40005000000 */
[----:B------:R-:W-:Y:S02]  /*2320*/  SEL R25, RZ, 0xffffffff, !P1 ;  /* 0xffffffffff197807 */ /* 0x000fe40004800000 */
[----:B------:R-:W-:Y:S02]  /*2330*/  SEL R34, RZ, 0xffffffff, P0 ;  /* 0xffffffffff227807 */ /* 0x000fe40000000000 */
[----:B0-----:R-:W-:Y:S02]  /*2340*/  IADD3 R16, P2, -R13, R24, RZ ;  /* 0x000000180d107210 */ /* 0x001fe40007f5e1ff */
[----:B------:R-:W-:-:S04]  /*2350*/  SEL R17, RZ, 0x1, P3 ;  /* 0x00000001ff117807 */ /* 0x000fc80001800000 */
[----:B------:R-:W-:Y:S01]  /*2360*/  IADD3 R14, P0, P1, R17, R14, -R19 ;  /* 0x0000000e110e7210 */ /* 0x000fe2000791e813 */
[----:B------:R-:W-:Y:S01]  /*2370*/  IMAD.X R17, R20, 0x1, ~R25, P2 ;  /* 0x0000000114117824 */ /* 0x000fe200010e0e19 */
[----:B------:R-:W-:Y:S01]  /*2380*/  SEL R20, RZ, 0xffffffff, P3 ;  /* 0xffffffffff147807 */ /* 0x000fe20001800000 */
[----:B------:R-:W-:Y:S01]  /*2390*/  IMAD.X R13, R22, 0x1, ~R27, P6 ;  /* 0x00000001160d7824 */ /* 0x000fe200030e0e1b */
[----:B------:R-:W-:Y:S02]  /*23a0*/  IADD3.X R19, R34, R35, ~R23, P4, P5 ;  /* 0x0000002322137210 */ /* 0x000fe400027eac17 */
[----:B------:R-:W-:Y:S01]  /*23b0*/  IADD3.X R15, R20, R15, ~R21, P0, P1 ;  /* 0x0000000f140f7210 */ /* 0x000fe200007e2c15 */
[----:B------:R0:W-:Y:S04]  /*23c0*/  STG.E.64 desc[UR24][R28.64+0x10], R16 ;  /* 0x000010101c007986 */ /* 0x0001e8000c101b18 */
[----:B------:R0:W-:Y:S04]  /*23d0*/  STG.E.64 desc[UR24][R28.64+0x8], R12 ;  /* 0x0000080c1c007986 */ /* 0x0001e8000c101b18 */
[----:B------:R0:W-:Y:S04]  /*23e0*/  STG.E.64 desc[UR24][R8.64], R10 ;  /* 0x0000000a08007986 */ /* 0x0001e8000c101b18 */
[----:B------:R0:W-:Y:S04]  /*23f0*/  STG.E.64 desc[UR24][R8.64+0x8], R18 ;  /* 0x0000081208007986 */ /* 0x0001e8000c101b18 */
[----:B------:R0:W-:Y:S01]  /*2400*/  STG.E.64 desc[UR24][R8.64+0x10], R14 ;  /* 0x0000100e08007986 */ /* 0x0001e2000c101b18 */
[----:B------:R-:W-:-:S13]  /*2410*/  ISETP.NE.AND P0, PT, R30, RZ, PT ;  /* 0x000000ff1e00720c */ /* 0x000fda0003f05270 */
[----:B0-----:R-:W-:Y:S05]  /*2420*/  @P0 BRA `(.L_x_75) ;  /* 0xffffffec00b80947 */ /* 0x001fea000383ffff */
.L_x_74:
[----:B------:R-:W-:-:S06]  /*2430*/  ULOP3.LUT UR6, UR14, 0x1, URZ, 0xc0, !UPT ;  /* 0x000000010e067892 */ /* 0x000fcc000f8ec03f */
[----:B------:R-:W-:-:S13]  /*2440*/  ISETP.NE.AND P0, PT, RZ, UR6, PT ;  /* 0x00000006ff007c0c */ /* 0x000fda000bf05270 */
[----:B------:R-:W-:Y:S05]  /*2450*/  @!P0 BRA `(.L_x_76) ;  /* 0x00000008002c8947 */ /* 0x000fea0003800000 */
        /* <DEDUP_REMOVED lines=11> */
[----:B------:R-:W-:-:S05]  /*2510*/  IADD3 R13, P0, R7, UR8, RZ ;  /* 0x00000008070d7c10 */ /* 0x000fca000ff1e0ff */
[----:B------:R-:W-:Y:S02]  /*2520*/  IMAD.X R7, RZ, RZ, UR12, P0 ;  /* 0x0000000cff077e24 */ /* 0x000fe400080e06ff */
[----:B------:R-:W-:-:S04]  /*2530*/  IMAD.WIDE.U32 R12, R13, 0x18, R10 ;  /* 0x000000180d0c7825 */ /* 0x000fc800078e000a */
[----:B------:R-:W-:-:S04]  /*2540*/  IMAD R7, R7, 0x18, RZ ;  /* 0x0000001807077824 */ /* 0x000fc800078e02ff */
[----:B------:R-:W-:-:S05]  /*2550*/  IMAD.IADD R13, R13, 0x1, R7 ;  /* 0x000000010d0d7824 */ /* 0x000fca00078e0207 */
[----:B------:R-:W5:Y:S04]  /*2560*/  LDG.E.64 R16, desc[UR24][R12.64] ;  /* 0x000000180c107981 */ /* 0x000f68000c1e1b00 */
[----:B------:R-:W5:Y:S04]  /*2570*/  LDG.E.64 R10, desc[UR24][R12.64+0x8] ;  /* 0x000008180c0a7981 */ /* 0x000f68000c1e1b00 */
[----:B------:R-:W5:Y:S01]  /*2580*/  LDG.E.64 R14, desc[UR24][R12.64+0x10] ;  /* 0x000010180c0e7981 */ /* 0x000f62000c1e1b00 */
[----:B------:R-:W0:Y:S01]  /*2590*/  S2UR UR10, SR_CgaCtaId ;  /* 0x00000000000a79c3 */ /* 0x000e220000008800 */
[----:B------:R-:W-:-:S02]  /*25a0*/  UMOV UR6, 0x400 ;  /* 0x0000040000067882 */ /* 0x000fc40000000000 */
[----:B0-----:R-:W-:-:S06]  /*25b0*/  ULEA UR6, UR10, UR6, 0x18 ;  /* 0x000000060a067291 */ /* 0x001fcc000f8ec03f */
[----:B------:R-:W-:-:S06]  /*25c0*/  LEA R32, R6, UR6, 0x3 ;  /* 0x0000000606207c11 */ /* 0x000fcc000f8e18ff */
[----:B------:R-:W2:Y:S02]  /*25d0*/  LDS.64 R32, [R32] ;  /* 0x0000000020207984 */ /* 0x000ea40000000a00 */
[----:B--2---:R-:W-:-:S04]  /*25e0*/  IMAD.WIDE.U32 R28, R33, R20, RZ ;  /* 0x00000014211c7225 */ /* 0x004fc800078e00ff */
[----:B------:R-:W-:-:S04]  /*25f0*/  IMAD.WIDE.U32 R6, R32, R20, RZ ;  /* 0x0000001420067225 */ /* 0x000fc800078e00ff */
[----:B------:R-:W-:-:S04]  /*2600*/  IMAD.WIDE.U32 R28, P0, R21, R32, R28 ;  /* 0x00000020151c7225 */ /* 0x000fc8000780001c */
[----:B------:R-:W-:Y:S01]  /*2610*/  IMAD.X R23, RZ, RZ, RZ, P0 ;  /* 0x000000ffff177224 */ /* 0x000fe200000e06ff */
[----:B------:R-:W-:Y:S01]  /*2620*/  IADD3 R7, P0, R7, R28, RZ ;  /* 0x0000001c07077210 */ /* 0x000fe20007f1e0ff */
[----:B---3--:R-:W-:-:S04]  /*2630*/  IMAD.WIDE.U32 R26, R33, R24, RZ ;  /* 0x00000018211a7225 */ /* 0x008fc800078e00ff */
[----:B------:R-:W-:Y:S02]  /*2640*/  IMAD.MOV.U32 R22, RZ, RZ, R29 ;  /* 0x000000ffff167224 */ /* 0x000fe400078e001d */
[----:B------:R-:W-:-:S04]  /*2650*/  IMAD.WIDE.U32 R26, P1, R32, R25, R26 ;  /* 0x00000019201a7225 */ /* 0x000fc8000782001a */
[----:B------:R-:W-:-:S04]  /*2660*/  IMAD.WIDE.U32.X R20, R21, R33, R22, P0 ;  /* 0x0000002115147225 */ /* 0x000fc800000e0416 */
[----:B------:R-:W-:-:S04]  /*2670*/  IMAD.WIDE.U32 R22, R32, R24, RZ ;  /* 0x0000001820167225 */ /* 0x000fc800078e00ff */
[----:B------:R-:W-:Y:S01]  /*2680*/  IMAD.MOV.U32 R28, RZ, RZ, R27 ;  /* 0x000000ffff1c7224 */ /* 0x000fe200078e001b */
[----:B------:R-:W-:Y:S01]  /*2690*/  IADD3 R23, P0, R23, R26, RZ ;  /* 0x0000001a17177210 */ /* 0x000fe20007f1e0ff */
[----:B----4-:R-:W-:-:S04]  /*26a0*/  IMAD.WIDE.U32 R26, R33, R18, RZ ;  /* 0x00000012211a7225 */ /* 0x010fc800078e00ff */
[----:B------:R-:W-:Y:S02]  /*26b0*/  IMAD.X R29, RZ, RZ, RZ, P1 ;  /* 0x000000ffff1d7224 */ /* 0x000fe400008e06ff */
[----:B------:R-:W-:-:S04]  /*26c0*/  IMAD.WIDE.U32.X R24, R33, R25, R28, P0 ;  /* 0x0000001921187225 */ /* 0x000fc800000e041c */
[----:B------:R-:W-:-:S04]  /*26d0*/  IMAD.WIDE.U32 R26, P0, R32, R19, R26 ;  /* 0x00000013201a7225 */ /* 0x000fc8000780001a */
[----:B------:R-:W-:-:S04]  /*26e0*/  IMAD.WIDE.U32 R28, R32, R18, RZ ;  /* 0x00000012201c7225 */ /* 0x000fc800078e00ff */
[----:B------:R-:W-:Y:S01]  /*26f0*/  IMAD.X R31, RZ, RZ, RZ, P0 ;  /* 0x000000ffff1f7224 */ /* 0x000fe200000e06ff */
[----:B------:R-:W-:Y:S01]  /*2700*/  IADD3 R18, P0, R29, R26, RZ ;  /* 0x0000001a1d127210 */ /* 0x000fe20007f1e0ff */
[----:B------:R-:W-:Y:S01]  /*2710*/  IMAD.MOV.U32 R30, RZ, RZ, R27 ;  /* 0x000000ffff1e7224 */ /* 0x000fe200078e001b */
[-C--:B------:R-:W-:Y:S01]  /*2720*/  IADD3 R26, P1, RZ, R6.reuse, RZ ;  /* 0x00000006ff1a7210 */ /* 0x080fe20007f3e0ff */
[----:B------:R-:W-:Y:S02]  /*2730*/  IMAD.MOV.U32 R27, RZ, RZ, -0x1 ;  /* 0xffffffffff1b7424 */ /* 0x000fe400078e00ff */
[----:B------:R-:W-:Y:S01]  /*2740*/  IMAD.WIDE.U32.X R30, R33, R19, R30, P0 ;  /* 0x00000013211e7225 */ /* 0x000fe200000e041e */
[----:B------:R-:W-:Y:S02]  /*2750*/  ISETP.LT.U32.AND P0, PT, R26, R6, PT ;  /* 0x000000061a00720c */ /* 0x000fe40003f01070 */
[----:B------:R-:W-:Y:S01]  /*2760*/  IADD3 R19, P2, RZ, R22, RZ ;  /* 0x00000016ff137210 */ /* 0x000fe20007f5e0ff */
[----:B------:R-:W-:Y:S01]  /*2770*/  IMAD.X R32, R7, 0x1, R6, P1 ;  /* 0x0000000107207824 */ /* 0x000fe200008e0606 */
[----:B------:R-:W-:-:S02]  /*2780*/  IADD3 R33, P4, RZ, R28, RZ ;  /* 0x0000001cff217210 */ /* 0x000fc40007f9e0ff */
[----:B------:R-:W-:Y:S01]  /*2790*/  ISETP.LT.U32.AND P1, PT, R19, R22, PT ;  /* 0x000000161300720c */ /* 0x000fe20003f21070 */
[----:B------:R-:W-:Y:S01]  /*27a0*/  IMAD.X R22, R23, 0x1, R22, P2 ;  /* 0x0000000117167824 */ /* 0x000fe200010e0616 */
[----:B------:R-:W-:-:S04]  /*27b0*/  ISETP.LT.U32.AND.EX P0, PT, R32, R7, PT, P0 ;  /* 0x000000072000720c */ /* 0x000fc80003f01100 */
[----:B------:R-:W-:Y:S02]  /*27c0*/  SEL R35, RZ, 0x1, !P0 ;  /* 0x00000001ff237807 */ /* 0x000fe40004000000 */
[----:B------:R-:W-:Y:S02]  /*27d0*/  ISETP.LT.U32.AND.EX P0, PT, R22, R23, PT, P1 ;  /* 0x000000171600720c */ /* 0x000fe40003f01110 */
[--C-:B------:R-:W-:Y:S02]  /*27e0*/  IADD3 R35, P2, P3, -R35, R26, -R32.reuse ;  /* 0x0000001a23237210 */ /* 0x100fe40007b5e920 */
[----:B------:R-:W-:Y:S02]  /*27f0*/  SEL R6, RZ, 0x1, !P0 ;  /* 0x00000001ff067807 */ /* 0x000fe40004000000 */
[----:B------:R-:W-:Y:S02]  /*2800*/  IADD3.X R7, R27, -0x1, R32, P2, P3 ;  /* 0xffffffff1b077810 */ /* 0x000fe400017e6420 */
[----:B------:R-:W-:-:S02]  /*2810*/  ISETP.LT.U32.AND P0, PT, R20, R35, PT ;  /* 0x000000231400720c */ /* 0x000fc40003f01070 */
[----:B------:R-:W-:Y:S01]  /*2820*/  ISETP.LT.U32.AND P1, PT, R33, R28, PT ;  /* 0x0000001c2100720c */ /* 0x000fe20003f21070 */
[----:B------:R-:W-:Y:S01]  /*2830*/  IMAD.X R28, R18, 0x1, R28, P4 ;  /* 0x00000001121c7824 */ /* 0x000fe200020e061c */
[----:B------:R-:W-:Y:S02]  /*2840*/  ISETP.LT.U32.AND.EX P0, PT, R21, R7, PT, P0 ;  /* 0x000000071500720c */ /* 0x000fe40003f01100 */
[--C-:B------:R-:W-:Y:S02]  /*2850*/  IADD3 R19, P2, P3, -R6, R19, -R22.reuse ;  /* 0x0000001306137210 */ /* 0x100fe40007b5e916 */
[----:B------:R-:W-:Y:S02]  /*2860*/  SEL R23, RZ, 0x1, !P0 ;  /* 0x00000001ff177807 */ /* 0x000fe40004000000 */
[----:B------:R-:W-:Y:S02]  /*2870*/  IADD3.X R29, R27, -0x1, R22, P2, P3 ;  /* 0xffffffff1b1d7810 */ /* 0x000fe400017e6416 */
[----:B------:R-:W-:-:S02]  /*2880*/  ISETP.LT.U32.AND P3, PT, R24, R19, PT ;  /* 0x000000131800720c */ /* 0x000fc40003f61070 */
[----:B------:R-:W-:Y:S02]  /*2890*/  ISETP.LT.U32.AND.EX P1, PT, R28, R18, PT, P1 ;  /* 0x000000121c00720c */ /* 0x000fe40003f21110 */
[----:B------:R-:W-:Y:S02]  /*28a0*/  IADD3 R23, P4, P2, R23, R20, -R35 ;  /* 0x0000001417177210 */ /* 0x000fe40007a9e823 */
[----:B------:R-:W-:Y:S02]  /*28b0*/  SEL R20, RZ, 0xffffffff, !P0 ;  /* 0xffffffffff147807 */ /* 0x000fe40004000000 */
[----:B------:R-:W-:Y:S02]  /*28c0*/  ISETP.LT.U32.AND.EX P3, PT, R25, R29, PT, P3 ;  /* 0x0000001d1900720c */ /* 0x000fe40003f61130 */
[----:B------:R-:W-:Y:S02]  /*28d0*/  SEL R6, RZ, 0x1, !P1 ;  /* 0x00000001ff067807 */ /* 0x000fe40004800000 */
[----:B------:R-:W-:-:S02]  /*28e0*/  IADD3.X R7, R20, R21, ~R7, P4, P2 ;  /* 0x0000001514077210 */ /* 0x000fc400027e4c07 */
[----:B------:R-:W-:Y:S02]  /*28f0*/  SEL R18, RZ, 0x1, !P3 ;  /* 0x00000001ff127807 */ /* 0x000fe40005800000 */
[--C-:B------:R-:W-:Y:S02]  /*2900*/  IADD3 R33, P0, P1, -R6, R33, -R28.reuse ;  /* 0x0000002106217210 */ /* 0x100fe4000791e91c */
[----:B-----5:R-:W-:Y:S02]  /*2910*/  IADD3 R20, P2, R16, R23, RZ ;  /* 0x0000001710147210 */ /* 0x020fe40007f5e0ff */
[----:B------:R-:W-:Y:S02]  /*2920*/  IADD3 R19, P6, P5, R18, R24, -R19 ;  /* 0x0000001812137210 */ /* 0x000fe40007dde813 */
[----:B------:R-:W-:Y:S01]  /*2930*/  IADD3.X R27, R27, -0x1, R28, P0, P1 ;  /* 0xffffffff1b1b7810 */ /* 0x000fe200007e241c */
[----:B------:R-:W-:Y:S01]  /*2940*/  IMAD.X R18, R17, 0x1, R7, P2 ;  /* 0x0000000111127824 */ /* 0x000fe200010e0607 */
[----:B------:R-:W-:-:S02]  /*2950*/  ISETP.LT.U32.AND P0, PT, R30, R33, PT ;  /* 0x000000211e00720c */ /* 0x000fc40003f01070 */
[----:B------:R-:W-:Y:S02]  /*2960*/  ISETP.GT.U32.AND P1, PT, R20, RZ, PT ;  /* 0x000000ff1400720c */ /* 0x000fe40003f24070 */
[----:B------:R-:W-:Y:S02]  /*2970*/  ISETP.GE.U32.AND P4, PT, R16, R23, PT ;  /* 0x000000171000720c */ /* 0x000fe40003f86070 */
[----:B------:R-:W-:Y:S02]  /*2980*/  ISETP.LT.U32.AND.EX P0, PT, R31, R27, PT, P0 ;  /* 0x0000001b1f00720c */ /* 0x000fe40003f01100 */
[----:B------:R-:W-:Y:S02]  /*2990*/  ISETP.LT.U32.AND P2, PT, R20, R23, PT ;  /* 0x000000171400720c */ /* 0x000fe40003f41070 */
[----:B------:R-:W-:Y:S02]  /*29a0*/  ISETP.GT.U32.AND.EX P1, PT, R18, -0x1, PT, P1 ;  /* 0xffffffff1200780c */ /* 0x000fe40003f24110 */
[----:B------:R-:W-:-:S02]  /*29b0*/  ISETP.GE.U32.AND.EX P4, PT, R17, R7, PT, P4 ;  /* 0x000000071100720c */ /* 0x000fc40003f86140 */
[----:B------:R-:W-:Y:S02]  /*29c0*/  SEL R24, RZ, 0xffffffff, !P3 ;  /* 0xffffffffff187807 */ /* 0x000fe40005800000 */
[----:B------:R-:W-:Y:S02]  /*29d0*/  SEL R21, RZ, 0x1, !P0 ;  /* 0x00000001ff157807 */ /* 0x000fe40004000000 */
[----:B------:R-:W-:Y:S02]  /*29e0*/  ISETP.LT.U32.OR.EX P1, PT, R18, R7, P1, P2 ;  /* 0x000000071200720c */ /* 0x000fe40000f21520 */
[----:B------:R-:W-:Y:S02]  /*29f0*/  SEL R6, RZ, 0x1, P4 ;  /* 0x00000001ff067807 */ /* 0x000fe40002000000 */
[----:B------:R-:W-:Y:S02]  /*2a00*/  IADD3.X R25, R24, R25, ~R29, P6, P5 ;  /* 0x0000001918197210 */ /* 0x000fe400037eac1d */
[----:B------:R-:W-:-:S02]  /*2a10*/  IADD3 R21, P5, P6, R21, R30, -R33 ;  /* 0x0000001e15157210 */ /* 0x000fc40007ebe821 */
[----:B------:R-:W-:Y:S02]  /*2a20*/  SEL R29, RZ, 0x1, !P1 ;  /* 0x00000001ff1d7807 */ /* 0x000fe40004800000 */
[----:B------:R-:W-:Y:S02]  /*2a30*/  IADD3 R6, P2, P3, R6, R16, -R23 ;  /* 0x0000001006067210 */ /* 0x000fe40007b5e817 */
[----:B------:R-:W-:Y:S02]  /*2a40*/  SEL R30, RZ, 0xffffffff, !P0 ;  /* 0xffffffffff1e7807 */ /* 0x000fe40004000000 */
[----:B------:R-:W-:Y:S02]  /*2a50*/  SEL R22, RZ, 0xffffffff, P4 ;  /* 0xffffffffff167807 */ /* 0x000fe40002000000 */
[----:B------:R-:W-:Y:S02]  /*2a60*/  SEL R23, RZ, 0xffffffff, !P1 ;  /* 0xffffffffff177807 */ /* 0x000fe40004800000 */
[----:B------:R-:W-:-:S02]  /*2a70*/  IADD3 R24, P1, R10, R19, RZ ;  /* 0x000000130a187210 */ /* 0x000fc40007f3e0ff */
[----:B------:R-:W-:Y:S02]  /*2a80*/  IADD3 R16, P0, -R29, R20, RZ ;  /* 0x000000141d107210 */ /* 0x000fe40007f1e1ff */
[----:B------:R-:W-:Y:S01]  /*2a90*/  IADD3.X R31, R30, R31, ~R27, P5, P6 ;  /* 0x0000001f1e1f7210 */ /* 0x000fe20002fecc1b */
[----:B------:R-:W-:Y:S01]  /*2aa0*/  IMAD.X R26, R11, 0x1, R25, P1 ;  /* 0x000000010b1a7824 */ /* 0x000fe200008e0619 */
[----:B------:R-:W-:Y:S01]  /*2ab0*/  IADD3.X R7, R22, R17, ~R7, P2, P3 ;  /* 0x0000001116077210 */ /* 0x000fe200017e6c07 */
[----:B------:R-:W-:Y:S01]  /*2ac0*/  IMAD.X R17, R18, 0x1, ~R23, P0 ;  /* 0x0000000112117824 */ /* 0x000fe200000e0e17 */
[----:B------:R-:W-:Y:S02]  /*2ad0*/  IADD3 R22, P5, R14, R21, RZ ;  /* 0x000000150e167210 */ /* 0x000fe40007fbe0ff */
[----:B------:R-:W-:Y:S02]  /*2ae0*/  ISETP.GT.U32.AND P3, PT, R24, RZ, PT ;  /* 0x000000ff1800720c */ /* 0x000fe40003f64070 */
[-C--:B------:R-:W-:Y:S01]  /*2af0*/  ISETP.GE.U32.AND P0, PT, R10, R19.reuse, PT ;  /* 0x000000130a00720c */ /* 0x080fe20003f06070 */
[----:B------:R-:W-:Y:S01]  /*2b00*/  IMAD.X R20, R15, 0x1, R31, P5 ;  /* 0x000000010f147824 */ /* 0x000fe200028e061f */
[----:B------:R-:W-:Y:S01]  /*2b10*/  ISETP.GT.U32.AND P4, PT, R22, RZ, PT ;  /* 0x000000ff1600720c */ /* 0x000fe20003f84070 */
[----:B------:R0:W-:Y:S01]  /*2b20*/  STG.E.64 desc[UR24][R12.64], R16 ;  /* 0x000000100c007986 */ /* 0x0001e2000c101b18 */
[----:B------:R-:W-:-:S02]  /*2b30*/  ISETP.LT.U32.AND P2, PT, R24, R19, PT ;  /* 0x000000131800720c */ /* 0x000fc40003f41070 */
[----:B------:R-:W-:Y:S02]  /*2b40*/  ISETP.GT.U32.AND.EX P3, PT, R26, -0x1, PT, P3 ;  /* 0xffffffff1a00780c */ /* 0x000fe40003f64130 */
[----:B------:R-:W-:Y:S02]  /*2b50*/  ISETP.GE.U32.AND.EX P0, PT, R11, R25, PT, P0 ;  /* 0x000000190b00720c */ /* 0x000fe40003f06100 */
[----:B------:R-:W-:Y:S02]  /*2b60*/  ISETP.LT.U32.AND P1, PT, R22, R21, PT ;  /* 0x000000151600720c */ /* 0x000fe40003f21070 */
[----:B------:R-:W-:Y:S02]  /*2b70*/  ISETP.GT.U32.AND.EX P4, PT, R20, -0x1, PT, P4 ;  /* 0xffffffff1400780c */ /* 0x000fe40003f84140 */
[----:B------:R-:W-:Y:S02]  /*2b80*/  ISETP.LT.U32.OR.EX P2, PT, R26, R25, P3, P2 ;  /* 0x000000191a00720c */ /* 0x000fe40001f41520 */
[----:B------:R-:W-:-:S02]  /*2b90*/  SEL R18, RZ, 0x1, P0 ;  /* 0x00000001ff127807 */ /* 0x000fc40000000000 */
[----:B------:R-:W-:Y:S02]  /*2ba0*/  ISETP.LT.U32.OR.EX P1, PT, R20, R31, P4, P1 ;  /* 0x0000001f1400720c */ /* 0x000fe40002721510 */
[----:B------:R-:W-:Y:S02]  /*2bb0*/  ISETP.GE.U32.AND P3, PT, R14, R21, PT ;  /* 0x000000150e00720c */ /* 0x000fe40003f66070 */
[----:B------:R-:W-:Y:S02]  /*2bc0*/  SEL R23, RZ, 0x1, !P2 ;  /* 0x00000001ff177807 */ /* 0x000fe40005000000 */
[----:B------:R-:W-:Y:S02]  /*2bd0*/  IADD3 R10, P4, P5, R18, R10, -R19 ;  /* 0x0000000a120a7210 */ /* 0x000fe40007d9e813 */
[----:B------:R-:W-:Y:S02]  /*2be0*/  SEL R19, RZ, 0x1, !P1 ;  /* 0x00000001ff137807 */ /* 0x000fe40004800000 */
[----:B------:R-:W-:-:S02]  /*2bf0*/  ISETP.GE.U32.AND.EX P3, PT, R15, R31, PT, P3 ;  /* 0x0000001f0f00720c */ /* 0x000fc40003f66130 */
[----:B------:R-:W-:Y:S02]  /*2c00*/  IADD3 R18, P6, -R23, R24, RZ ;  /* 0x0000001817127210 */ /* 0x000fe40007fde1ff */
[----:B------:R-:W-:Y:S02]  /*2c10*/  SEL R24, RZ, 0xffffffff, !P2 ;  /* 0xffffffffff187807 */ /* 0x000fe40005000000 */
[----:B0-----:R-:W-:Y:S02]  /*2c20*/  IADD3 R16, P2, -R19, R22, RZ ;  /* 0x0000001613107210 */ /* 0x001fe40007f5e1ff */
[----:B------:R-:W-:Y:S01]  /*2c30*/  SEL R17, RZ, 0x1, P3 ;  /* 0x00000001ff117807 */ /* 0x000fe20001800000 */
[----:B------:R-:W-:Y:S01]  /*2c40*/  IMAD.X R19, R26, 0x1, ~R24, P6 ;  /* 0x000000011a137824 */ /* 0x000fe200030e0e18 */
[----:B------:R-:W-:Y:S02]  /*2c50*/  SEL R23, RZ, 0xffffffff, !P1 ;  /* 0xffffffffff177807 */ /* 0x000fe40004800000 */
[----:B------:R-:W-:-:S02]  /*2c60*/  SEL R22, RZ, 0xffffffff, P0 ;  /* 0xffffffffff167807 */ /* 0x000fc40000000000 */
[----:B------:R-:W-:Y:S01]  /*2c70*/  IADD3 R14, P0, P1, R17, R14, -R21 ;  /* 0x0000000e110e7210 */ /* 0x000fe2000791e815 */
[----:B------:R-:W-:Y:S01]  /*2c80*/  IMAD.X R17, R20, 0x1, ~R23, P2 ;  /* 0x0000000114117824 */ /* 0x000fe200010e0e17 */
[----:B------:R-:W-:Y:S01]  /*2c90*/  SEL R20, RZ, 0xffffffff, P3 ;  /* 0xffffffffff147807 */ /* 0x000fe20001800000 */
[----:B------:R0:W-:Y:S01]  /*2ca0*/  STG.E.64 desc[UR24][R12.64+0x8], R18 ;  /* 0x000008120c007986 */ /* 0x0001e2000c101b18 */
[----:B------:R-:W-:Y:S02]  /*2cb0*/  IADD3.X R11, R22, R11, ~R25, P4, P5 ;  /* 0x0000000b160b7210 */ /* 0x000fe400027eac19 */
[----:B------:R-:W-:Y:S01]  /*2cc0*/  IADD3.X R15, R20, R15, ~R31, P0, P1 ;  /* 0x0000000f140f7210 */ /* 0x000fe200007e2c1f */
[----:B------:R0:W-:Y:S04]  /*2cd0*/  STG.E.64 desc[UR24][R12.64+0x10], R16 ;  /* 0x000010100c007986 */ /* 0x0001e8000c101b18 */
[----:B------:R0:W-:Y:S04]  /*2ce0*/  STG.E.64 desc[UR24][R8.64], R6 ;  /* 0x0000000608007986 */ /* 0x0001e8000c101b18 */
[----:B------:R0:W-:Y:S04]  /*2cf0*/  STG.E.64 desc[UR24][R8.64+0x8], R10 ;  /* 0x0000080a08007986 */ /* 0x0001e8000c101b18 */
[----:B------:R0:W-:Y:S02]  /*2d00*/  STG.E.64 desc[UR24][R8.64+0x10], R14 ;  /* 0x0000100e08007986 */ /* 0x0001e4000c101b18 */
.L_x_76:
[----:B------:R-:W-:Y:S01]  /*2d10*/  ULDC.64 UR10, c[0x0][0x218] ;  /* 0x00008600000a7ab9 */ /* 0x000fe20000000a00 */
[----:B------:R-:W-:Y:S02]  /*2d20*/  IMAD.IADD R4, R5, 0x1, R4 ;  /* 0x0000000105047824 */ /* 0x000fe400078e0204 */
[----:B0-----:R-:W-:Y:S02]  /*2d30*/  IMAD.U32 R11, RZ, RZ, UR10 ;  /* 0x0000000aff0b7e24 */ /* 0x001fe4000f8e00ff */
[----:B------:R-:W-:-:S03]  /*2d40*/  IMAD.U32 R13, RZ, RZ, UR11 ;  /* 0x0000000bff0d7e24 */ /* 0x000fc6000f8e00ff */
[----:B------:R-:W-:-:S04]  /*2d50*/  ISETP.GE.U32.AND P0, PT, R4, R11, PT ;  /* 0x0000000b0400720c */ /* 0x000fc80003f06070 */
[----:B------:R-:W-:-:S13]  /*2d60*/  ISETP.GE.U32.AND.EX P0, PT, RZ, R13, PT, P0 ;  /* 0x0000000dff00720c */ /* 0x000fda0003f06100 */
[----:B------:R-:W-:Y:S05]  /*2d70*/  @!P0 BRA `(.L_x_77) ;  /* 0xffffffe400388947 */ /* 0x000fea000383ffff */
.L_x_73:
[----:B------:R-:W-:Y:S05]  /*2d80*/  BSYNC B0 ;  /* 0x0000000000007941 */ /* 0x000fea0003800000 */
.L_x_72:
[----:B------:R-:W-:Y:S01]  /*2d90*/  UIADD3 UR5, UR5, 0x1, URZ ;  /* 0x0000000105057890 */ /* 0x000fe2000fffe03f */
[----:B------:R-:W-:Y:S03]  /*2da0*/  BAR.SYNC.DEFER_BLOCKING 0x0 ;  /* 0x0000000000007b1d */ /* 0x000fe60000010000 */
[----:B------:R-:W-:-:S06]  /*2db0*/  UISETP.GE.U32.AND UP0, UPT, UR5, UR4, UPT ;  /* 0x000000040500728c */ /* 0x000fcc000bf06070 */
[----:B------:R-:W-:-:S13]  /*2dc0*/  PLOP3.LUT P0, PT, PT, PT, UP0, 0x80, 0x0 ;  /* 0x000000000000781c */ /* 0x000fda0003f0f008 */
[----:B------:R-:W-:Y:S05]  /*2dd0*/  @!P0 BRA `(.L_x_78) ;  /* 0xffffffd400d48947 */ /* 0x000fea000383ffff */
.L_x_67:
[----:B------:R-:W-:Y:S02]  /*2de0*/  ULDC UR5, c[0x0][0x248] ;  /* 0x0000920000057ab9 */ /* 0x000fe40000000800 */
[----:B------:R-:W-:-:S06]  /*2df0*/  UISETP.GE.U32.AND UP0, UPT, UR4, UR5, UPT ;  /* 0x000000050400728c */ /* 0x000fcc000bf06070 */
[----:B------:R-:W-:-:S13]  /*2e00*/  PLOP3.LUT P0, PT, PT, PT, UP0, 0x80, 0x0 ;  /* 0x000000000000781c */ /* 0x000fda0003f0f008 */
[----:B------:R-:W-:Y:S05]  /*2e10*/  @P0 BRA `(.L_x_79) ;  /* 0x0000002000c40947 */ /* 0x000fea0003800000 */
[----:B------:R-:W0:Y:S01]  /*2e20*/  S2UR UR10, SR_CgaCtaId ;  /* 0x00000000000a79c3 */ /* 0x000e220000008800 */
[----:B------:R-:W-:Y:S01]  /*2e30*/  UMOV UR6, 0x400 ;  /* 0x0000040000067882 */ /* 0x000fe20000000000 */
[----:B------:R-:W-:Y:S02]  /*2e40*/  UIADD3 UR11, UR28, -0x1, URZ ;  /* 0xffffffff1c0b7890 */ /* 0x000fe4000fffe03f */
[----:B------:R-:W-:Y:S02]  /*2e50*/  UIADD3 UR5, UR6, 0x2000, URZ ;  /* 0x0000200006057890 */ /* 0x000fe4000fffe03f */
[----:B------:R-:W-:Y:S02]  /*2e60*/  UISETP.GE.U32.AND UP1, UPT, UR11, 0x3, UPT ;  /* 0x000000030b00788c */ /* 0x000fe4000bf26070 */
[----:B0-----:R-:W-:Y:S02]  /*2e70*/  ULEA UR6, UR10, UR6, 0x18 ;  /* 0x000000060a067291 */ /* 0x001fe4000f8ec03f */
[----:B------:R-:W-:-:S04]  /*2e80*/  ULEA UR5, UR10, UR5, 0x18 ;  /* 0x000000050a057291 */ /* 0x000fc8000f8ec03f */
[C---:B------:R-:W-:Y:S02]  /*2e90*/  LEA R4, R3.reuse, UR6, 0x3 ;  /* 0x0000000603047c11 */ /* 0x040fe4000f8e18ff */
[----:B------:R-:W-:-:S07]  /*2ea0*/  LEA R5, R3, UR5, 0x3 ;  /* 0x0000000503057c11 */ /* 0x000fce000f8e18ff */
.L_x_96:
[----:B------:R-:W-:Y:S02]  /*2eb0*/  ULDC.64 UR10, c[0x0][0x228] ;  /* 0x00008a00000a7ab9 */ /* 0x000fe40000000a00 */
[----:B------:R-:W-:-:S06]  /*2ec0*/  UIMAD.WIDE.U32 UR10, UR4, 0x8, UR10 ;  /* 0x00000008040a78a5 */ /* 0x000fcc000f8e000a */
[----:B------:R-:W-:Y:S02]  /*2ed0*/  IMAD.U32 R6, RZ, RZ, UR10 ;  /* 0x0000000aff067e24 */ /* 0x000fe4000f8e00ff */
[----:B------:R-:W-:-:S06]  /*2ee0*/  IMAD.U32 R7, RZ, RZ, UR11 ;  /* 0x0000000bff077e24 */ /* 0x000fcc000f8e00ff */
[----:B------:R-:W2:Y:S01]  /*2ef0*/  LDG.E.64 R6, desc[UR24][R6.64] ;  /* 0x0000001806067981 */ /* 0x000ea2000c1e1b00 */
[----:B------:R-:W-:Y:S01]  /*2f00*/  UMOV UR5, 0x1 ;  /* 0x0000000100057882 */ /* 0x000fe20000000000 */
[----:B------:R-:W-:Y:S01]  /*2f10*/  UMOV UR10, 0xffffffff ;  /* 0xffffffff000a7882 */ /* 0x000fe20000000000 */
[----:B------:R-:W-:Y:S01]  /*2f20*/  UIADD3 UR5, UP0, UR5, 0x1, URZ ;  /* 0x0000000105057890 */ /* 0x000fe2000ff1e03f */
[----:B------:R-:W-:-:S03]  /*2f30*/  ISETP.NE.AND P0, PT, RZ, UR28, PT ;  /* 0x0000001cff007c0c */ /* 0x000fc6000bf05270 */
[----:B------:R-:W-:Y:S02]  /*2f40*/  UIADD3.X UR10, UR10, -0x1, URZ, UP0, !UPT ;  /* 0xffffffff0a0a7890 */ /* 0x000fe400087fe43f */
[----:B------:R-:W-:-:S04]  /*2f50*/  UISETP.GT.U32.AND UP0, UPT, UR5, URZ, UPT ;  /* 0x0000003f0500728c */ /* 0x000fc8000bf04070 */
[----:B------:R-:W-:-:S04]  /*2f60*/  UISETP.GT.U32.AND.EX UP0, UPT, UR10, URZ, UPT, UP0 ;  /* 0x0000003f0a00728c */ /* 0x000fc8000bf04100 */
[----:B------:R-:W-:Y:S02]  /*2f70*/  USEL UR11, URZ, 0x1, !UP0 ;  /* 0x000000013f0b7887 */ /* 0x000fe4000c000000 */
[----:B------:R-:W-:Y:S02]  /*2f80*/  USEL UR14, URZ, 0xffffffff, !UP0 ;  /* 0xffffffff3f0e7887 */ /* 0x000fe4000c000000 */
[----:B------:R-:W-:-:S04]  /*2f90*/  UIADD3 UR5, UP0, UR11, -UR5, URZ ;  /* 0x800000050b057290 */ /* 0x000fc8000ff1e03f */
[----:B------:R-:W-:-:S03]  /*2fa0*/  UIADD3.X UR10, UR14, ~UR10, URZ, UP0, !UPT ;  /* 0x8000000a0e0a7290 */ /* 0x000fc600087fe43f */
[----:B------:R-:W-:-:S04]  /*2fb0*/  UMOV UR21, UR5 ;  /* 0x0000000500157c82 */ /* 0x000fc80008000000 */
[----:B------:R-:W-:Y:S01]  /*2fc0*/  UMOV UR11, UR10 ;  /* 0x0000000a000b7c82 */ /* 0x000fe20008000000 */
[----:B--2---:R-:W-:Y:S02]  /*2fd0*/  R2UR UR18, R6 ;  /* 0x00000000061272ca */ /* 0x004fe400000e0000 */
[----:B------:R-:W-:Y:S01]  /*2fe0*/  R2UR UR19, R7 ;  /* 0x00000000071372ca */ /* 0x000fe200000e0000 */
[----:B0-----:R-:W-:-:S14]  /*2ff0*/  @!P0 BRA `(.L_x_80) ;  /* 0x0000000800888947 */ /* 0x001fdc0003800000 */
[----:B------:R-:W-:Y:S01]  /*3000*/  PLOP3.LUT P0, PT, PT, PT, UP1, 0x80, 0x0 ;  /* 0x000000000000781c */ /* 0x000fe20003f0f018 */
[----:B------:R-:W-:Y:S01]  /*3010*/  ULOP3.LUT UR20, UR28, 0x3, URZ, 0xc0, !UPT ;  /* 0x000000031c147892 */ /* 0x000fe2000f8ec03f */
[----:B------:R-:W-:Y:S01]  /*3020*/  UMOV UR21, UR5 ;  /* 0x0000000500157c82 */ /* 0x000fe20008000000 */
[----:B------:R-:W-:-:S04]  /*3030*/  UMOV UR11, UR10 ;  /* 0x0000000a000b7c82 */ /* 0x000fc80008000000 */
[----:B------:R-:W-:-:S06]  /*3040*/  ISETP.NE.AND P1, PT, RZ, UR20, PT ;  /* 0x00000014ff007c0c */ /* 0x000fcc000bf25270 */
[----:B------:R-:W-:Y:S07]  /*3050*/  @!P0 BRA `(.L_x_81) ;  /* 0x0000000400608947 */ /* 0x000fee0003800000 */
[----:B------:R-:W-:Y:S01]  /*3060*/  UIADD3 UR11, -UR20, UR28, URZ ;  /* 0x0000001c140b7290 */ /* 0x000fe2000fffe13f */
[----:B------:R-:W-:-:S05]  /*3070*/  UMOV UR21, UR5 ;  /* 0x0000000500157c82 */ /* 0x000fca0008000000 */
[----:B------:R-:W-:Y:S01]  /*3080*/  IMAD.U32 R6, RZ, RZ, UR11 ;  /* 0x0000000bff067e24 */ /* 0x000fe2000f8e00ff */
[----:B------:R-:W-:-:S06]  /*3090*/  UMOV UR11, UR10 ;  /* 0x0000000a000b7c82 */ /* 0x000fcc0008000000 */
.L_x_82:
[----:B------:R-:W-:Y:S01]  /*30a0*/  UIMAD.WIDE.U32 UR16, UR11, UR18, URZ ;  /* 0x000000120b1072a5 */ /* 0x000fe2000f8e003f */
[----:B------:R-:W-:Y:S01]  /*30b0*/  VIADD R6, R6, 0xfffffffc ;  /* 0xfffffffc06067836 */ /* 0x000fe20000000000 */
[----:B------:R-:W-:Y:S02]  /*30c0*/  UIMAD.WIDE.U32 UR14, UR21, UR18, URZ ;  /* 0x00000012150e72a5 */ /* 0x000fe4000f8e003f */
[----:B------:R-:W-:Y:S02]  /*30d0*/  UIMAD.WIDE.U32 UR16, UP2, UR19, UR21, UR16 ;  /* 0x00000015131072a5 */ /* 0x000fe4000f840010 */
[----:B------:R-:W-:Y:S01]  /*30e0*/  UIADD3 UR21, UP4, URZ, UR14, URZ ;  /* 0x0000000e3f157290 */ /* 0x000fe2000ff9e03f */
[----:B------:R-:W-:Y:S01]  /*30f0*/  ISETP.NE.AND P0, PT, R6, RZ, PT ;  /* 0x000000ff0600720c */ /* 0x000fe20003f05270 */
[----:B------:R-:W-:Y:S02]  /*3100*/  UIADD3 UR15, UP3, UR15, UR16, URZ ;  /* 0x000000100f0f7290 */ /* 0x000fe4000ff7e03f */
[----:B------:R-:W-:-:S02]  /*3110*/  UISETP.LT.U32.AND UP0, UPT, UR21, UR14, UPT ;  /* 0x0000000e1500728c */ /* 0x000fc4000bf01070 */
[----:B------:R-:W-:-:S03]  /*3120*/  UIADD3.X UR22, UR15, UR14, URZ, UP4, !UPT ;  /* 0x0000000e0f167290 */ /* 0x000fc6000a7fe43f */
[----:B------:R-:W-:Y:S01]  /*3130*/  UMOV UR14, UR17 ;  /* 0x00000011000e7c82 */ /* 0x000fe20008000000 */
[----:B------:R-:W-:Y:S02]  /*3140*/  UISETP.LT.U32.AND.EX UP0, UPT, UR22, UR15, UPT, UP0 ;  /* 0x0000000f1600728c */ /* 0x000fe4000bf01100 */
[----:B------:R-:W-:Y:S02]  /*3150*/  UIADD3.X UR15, URZ, URZ, URZ, UP2, !UPT ;  /* 0x0000003f3f0f7290 */ /* 0x000fe400097fe43f */
[----:B------:R-:W-:Y:S02]  /*3160*/  USEL UR16, URZ, 0x1, !UP0 ;  /* 0x000000013f107887 */ /* 0x000fe4000c000000 */
[----:B------:R-:W-:Y:S02]  /*3170*/  UIMAD.WIDE.U32.X UR14, UR19, UR11, UR14, UP3 ;  /* 0x0000000b130e72a5 */ /* 0x000fe400098e040e */
[----:B------:R-:W-:Y:S01]  /*3180*/  UIADD3 UR16, UP0, UP2, -UR16, UR21, -UR22 ;  /* 0x0000001510107290 */ /* 0x000fe2000fa1e916 */
[----:B------:R-:W-:-:S03]  /*3190*/  UMOV UR11, 0xffffffff ;  /* 0xffffffff000b7882 */ /* 0x000fc60000000000 */
        /* <DEDUP_REMOVED lines=8> */
[----:B------:R-:W-:-:S04]  /*3220*/  UIMAD.WIDE.U32 UR16, UR23, UR18, URZ ;  /* 0x00000012171072a5 */ /* 0x000fc8000f8e003f */
[----:B------:R-:W-:Y:S02]  /*3230*/  UIMAD.WIDE.U32 UR16, UP2, UR19, UR21, UR16 ;  /* 0x00000015131072a5 */ /* 0x000fe4000f840010 */
[----:B------:R-:W-:Y:S02]  /*3240*/  UIADD3 UR21, UP4, URZ, UR14, URZ ;  /* 0x0000000e3f157290 */ /* 0x000fe4000ff9e03f */
[----:B------:R-:W-:Y:S02]  /*3250*/  UIADD3 UR15, UP3, UR15, UR16, URZ ;  /* 0x000000100f0f7290 */ /* 0x000fe4000ff7e03f */
[----:B------:R-:W-:Y:S02]  /*3260*/  UISETP.LT.U32.AND UP0, UPT, UR21, UR14, UPT ;  /* 0x0000000e1500728c */ /* 0x000fe4000bf01070 */
        /* <DEDUP_REMOVED lines=35> */
[----:B------:R-:W-:Y:S02]  /*34a0*/  UIMAD.WIDE.U32 UR16, UR23, UR18, URZ ;  /* 0x00000012171072a5 */ /* 0x000fe4000f8e003f */
[----:B------:R-:W-:Y:S02]  /*34b0*/  UIADD3 UR22, UP4, URZ, UR14, URZ ;  /* 0x0000000e3f167290 */ /* 0x000fe4000ff9e03f */
[----:B------:R-:W-:Y:S02]  /*34c0*/  UIMAD.WIDE.U32 UR16, UP2, UR19, UR21, UR16 ;  /* 0x00000015131072a5 */ /* 0x000fe4000f840010 */
[----:B------:R-:W-:-:S02]  /*34d0*/  UISETP.LT.U32.AND UP0, UPT, UR22, UR14, UPT ;  /* 0x0000000e1600728c */ /* 0x000fc4000bf01070 */
        /* <DEDUP_REMOVED lines=15> */
[----:B------:R-:W-:Y:S11]  /*35d0*/  @P0 BRA `(.L_x_82) ;  /* 0xfffffff800b00947 */ /* 0x000ff6000383ffff */
.L_x_81:
[----:B------:R-:W-:Y:S05]  /*35e0*/  @!P1 BRA `(.L_x_80) ;  /* 0x00000004000c9947 */ /* 0x000fea0003800000 */
[----:B------:R-:W-:Y:S02]  /*35f0*/  UIMAD.WIDE.U32 UR16, UR11, UR18, URZ ;  /* 0x000000120b1072a5 */ /* 0x000fe4000f8e003f */
[----:B------:R-:W-:Y:S02]  /*3600*/  UIMAD.WIDE.U32 UR14, UR21, UR18, URZ ;  /* 0x00000012150e72a5 */ /* 0x000fe4000f8e003f */
[----:B------:R-:W-:Y:S02]  /*3610*/  UIMAD.WIDE.U32 UR16, UP2, UR19, UR21, UR16 ;  /* 0x00000015131072a5 */ /* 0x000fe4000f840010 */
[----:B------:R-:W-:Y:S02]  /*3620*/  UIADD3 UR22, UP4, URZ, UR14, URZ ;  /* 0x0000000e3f167290 */ /* 0x000fe4000ff9e03f */
        /* <DEDUP_REMOVED lines=8> */
[----:B------:R-:W-:-:S03]  /*36b0*/  UIADD3 UR21, UP0, UP2, -UR21, UR22, -UR16 ;  /* 0x0000001615157290 */ /* 0x000fc6000fa1e910 */
[----:B------:R-:W-:Y:S02]  /*36c0*/  UMOV UR22, 0xffffffff ;  /* 0xffffffff00167882 */ /* 0x000fe40000000000 */
[----:B------:R-:W-:Y:S02]  /*36d0*/  UIADD3.X UR17, UR22, -0x1, UR16, UP0, UP2 ;  /* 0xffffffff16117890 */ /* 0x000fe400087e4410 */
[----:B------:R-:W-:Y:S02]  /*36e0*/  UISETP.NE.AND UP2, UPT, UR20, 0x1, UPT ;  /* 0x000000011400788c */ /* 0x000fe4000bf45270 */
[----:B------:R-:W-:-:S04]  /*36f0*/  UISETP.LT.U32.AND UP0, UPT, UR14, UR21, UPT ;  /* 0x000000150e00728c */ /* 0x000fc8000bf01070 */
[----:B------:R-:W-:Y:S01]  /*3700*/  UISETP.LT.U32.AND.EX UP0, UPT, UR15, UR17, UPT, UP0 ;  /* 0x000000110f00728c */ /* 0x000fe2000bf01100 */
[----:B------:R-:W-:-:S03]  /*3710*/  PLOP3.LUT P0, PT, PT, PT, UP2, 0x80, 0x0 ;  /* 0x000000000000781c */ /* 0x000fc60003f0f028 */
[----:B------:R-:W-:Y:S02]  /*3720*/  USEL UR11, URZ, 0x1, !UP0 ;  /* 0x000000013f0b7887 */ /* 0x000fe4000c000000 */
[----:B------:R-:W-:Y:S02]  /*3730*/  USEL UR16, URZ, 0xffffffff, !UP0 ;  /* 0xffffffff3f107887 */ /* 0x000fe4000c000000 */
[----:B------:R-:W-:-:S04]  /*3740*/  UIADD3 UR21, UP0, UP3, UR11, UR14, -UR21 ;  /* 0x0000000e0b157290 */ /* 0x000fc8000fb1e815 */
[----:B------:R-:W-:Y:S02]  /*3750*/  UIADD3.X UR11, UR16, UR15, ~UR17, UP0, UP3 ;  /* 0x0000000f100b7290 */ /* 0x000fe400087e6c11 */
[----:B------:R-:W-:Y:S10]  /*3760*/  @!P0 BRA `(.L_x_80) ;  /* 0x0000000000ac8947 */ /* 0x000ff40003800000 */
[----:B------:R-:W-:Y:S02]  /*3770*/  UIMAD.WIDE.U32 UR16, UR11, UR18, URZ ;  /* 0x000000120b1072a5 */ /* 0x000fe4000f8e003f */
[----:B------:R-:W-:Y:S02]  /*3780*/  UIMAD.WIDE.U32 UR14, UR21, UR18, URZ ;  /* 0x00000012150e72a5 */ /* 0x000fe4000f8e003f */
[----:B------:R-:W-:Y:S02]  /*3790*/  UIMAD.WIDE.U32 UR16, UP2, UR19, UR21, UR16 ;  /* 0x00000015131072a5 */ /* 0x000fe4000f840010 */
[----:B------:R-:W-:Y:S02]  /*37a0*/  UIADD3 UR21, UP4, URZ, UR14, URZ ;  /* 0x0000000e3f157290 */ /* 0x000fe4000ff9e03f */
[----:B------:R-:W-:Y:S02]  /*37b0*/  UIADD3 UR15, UP3, UR15, UR16, URZ ;  /* 0x000000100f0f7290 */ /* 0x000fe4000ff7e03f */
[----:B------:R-:W-:-:S02]  /*37c0*/  UISETP.LT.U32.AND UP0, UPT, UR21, UR14, UPT ;  /* 0x0000000e1500728c */ /* 0x000fc4000bf01070 */
[----:B------:R-:W-:-:S04]  /*37d0*/  UIADD3.X UR16, UR15, UR14, URZ, UP4, !UPT ;  /* 0x0000000e0f107290 */ /* 0x000fc8000a7fe43f */
[----:B------:R-:W-:Y:S02]  /*37e0*/  UISETP.LT.U32.AND.EX UP0, UPT, UR16, UR15, UPT, UP0 ;  /* 0x0000000f1000728c */ /* 0x000fe4000bf01100 */
[----:B------:R-:W-:Y:S02]  /*37f0*/  UIADD3.X UR15, URZ, URZ, URZ, UP2, !UPT ;  /* 0x0000003f3f0f7290 */ /* 0x000fe400097fe43f */
[----:B------:R-:W-:-:S04]  /*3800*/  USEL UR14, URZ, 0x1, !UP0 ;  /* 0x000000013f0e7887 */ /* 0x000fc8000c000000 */
[----:B------:R-:W-:-:S03]  /*3810*/  UIADD3 UR21, UP0, UP2, -UR14, UR21, -UR16 ;  /* 0x000000150e157290 */ /* 0x000fc6000fa1e910 */
[----:B------:R-:W-:Y:S02]  /*3820*/  UMOV UR14, UR17 ;  /* 0x00000011000e7c82 */ /* 0x000fe40008000000 */
[----:B------:R-:W-:Y:S02]  /*3830*/  UIMAD.WIDE.U32.X UR14, UR19, UR11, UR14, UP3 ;  /* 0x0000000b130e72a5 */ /* 0x000fe400098e040e */
        /* <DEDUP_REMOVED lines=24> */
[----:B------:R-:W-:-:S04]  /*39c0*/  UISETP.LT.U32.AND UP0, UPT, UR14, UR20, UPT ;  /* 0x000000140e00728c */ /* 0x000fc8000bf01070 */
[----:B------:R-:W-:-:S04]  /*39d0*/  UISETP.LT.U32.AND.EX UP0, UPT, UR15, UR11, UPT, UP0 ;  /* 0x0000000b0f00728c */ /* 0x000fc8000bf01100 */
[----:B------:R-:W-:Y:S02]  /*39e0*/  USEL UR21, URZ, 0x1, !UP0 ;  /* 0x000000013f157887 */ /* 0x000fe4000c000000 */
[----:B------:R-:W-:Y:S02]  /*39f0*/  USEL UR16, URZ, 0xffffffff, !UP0 ;  /* 0xffffffff3f107887 */ /* 0x000fe4000c000000 */
[----:B------:R-:W-:-:S04]  /*3a00*/  UIADD3 UR21, UP0, UP2, UR21, UR14, -UR20 ;  /* 0x0000000e15157290 */ /* 0x000fc8000fa1e814 */
[----:B------:R-:W-:-:S12]  /*3a10*/  UIADD3.X UR11, UR16, UR15, ~UR11, UP0, UP2 ;  /* 0x0000000f100b7290 */ /* 0x000fd800087e4c0b */
.L_x_80:
[----:B------:R-:W-:Y:S01]  /*3a20*/  BAR.SYNC.DEFER_BLOCKING 0x0 ;  /* 0x0000000000007b1d */ /* 0x000fe20000010000 */
[----:B------:R-:W-:-:S05]  /*3a30*/  ISETP.GE.U32.AND P0, PT, R3, UR28, PT ;  /* 0x0000001c03007c0c */ /* 0x000fca000bf06070 */
[----:B------:R-:W-:Y:S08]  /*3a40*/  BSSY B0, `(.L_x_83) ;  /* 0x00000b2000007945 */ /* 0x000ff00003800000 */
[----:B------:R-:W-:Y:S05]  /*3a50*/  @P0 BRA `(.L_x_84) ;  /* 0x0000000800c00947 */ /* 0x000fea0003800000 */
[----:B------:R-:W-:-:S07]  /*3a60*/  IMAD.MOV.U32 R7, RZ, RZ, R3 ;  /* 0x000000ffff077224 */ /* 0x000fce00078e0003 */
.L_x_90:
[----:B------:R-:W-:Y:S01]  /*3a70*/  ISETP.NE.AND P0, PT, R7, RZ, PT ;  /* 0x000000ff0700720c */ /* 0x000fe20003f05270 */
[----:B------:R-:W-:Y:S01]  /*3a80*/  BSSY B1, `(.L_x_85) ;  /* 0x00000a6000017945 */ /* 0x000fe20003800000 */
[----:B------:R-:W-:Y:S02]  /*3a90*/  IMAD.U32 R10, RZ, RZ, UR5 ;  /* 0x00000005ff0a7e24 */ /* 0x000fe4000f8e00ff */
[----:B------:R-:W-:-:S09]  /*3aa0*/  IMAD.U32 R9, RZ, RZ, UR10 ;  /* 0x0000000aff097e24 */ /* 0x000fd2000f8e00ff */
[----:B------:R-:W-:Y:S05]  /*3ab0*/  @!P0 BRA `(.L_x_86) ;  /* 0x0000000800888947 */ /* 0x000fea0003800000 */
[C---:B------:R-:W-:Y:S01]  /*3ac0*/  VIADD R8, R7.reuse, 0xffffffff ;  /* 0xffffffff07087836 */ /* 0x040fe20000000000 */
[----:B------:R-:W-:Y:S01]  /*3ad0*/  LOP3.LUT R6, R7, 0x3, RZ, 0xc0, !PT ;  /* 0x0000000307067812 */ /* 0x000fe200078ec0ff */
[----:B------:R-:W-:Y:S01]  /*3ae0*/  BSSY B2, `(.L_x_87) ;  /* 0x000005d000027945 */ /* 0x000fe20003800000 */
[----:B------:R-:W-:Y:S02]  /*3af0*/  IMAD.U32 R10, RZ, RZ, UR5 ;  /* 0x00000005ff0a7e24 */ /* 0x000fe4000f8e00ff */
[----:B------:R-:W-:Y:S01]  /*3b00*/  ISETP.GE.U32.AND P0, PT, R8, 0x3, PT ;  /* 0x000000030800780c */ /* 0x000fe20003f06070 */
[----:B------:R-:W-:Y:S01]  /*3b10*/  IMAD.U32 R9, RZ, RZ, UR10 ;  /* 0x0000000aff097e24 */ /* 0x000fe2000f8e00ff */
[----:B------:R-:W-:-:S11]  /*3b20*/  ISETP.NE.AND P1, PT, R6, RZ, PT ;  /* 0x000000ff0600720c */ /* 0x000fd60003f25270 */
[----:B------:R-:W-:Y:S05]  /*3b30*/  @!P0 BRA `(.L_x_88) ;  /* 0x00000004005c8947 */ /* 0x000fea0003800000 */
[----:B------:R-:W-:Y:S02]  /*3b40*/  IMAD.IADD R16, R7, 0x1, -R6 ;  /* 0x0000000107107824 */ /* 0x000fe400078e0a06 */
[----:B------:R-:W-:Y:S02]  /*3b50*/  IMAD.U32 R10, RZ, RZ, UR5 ;  /* 0x00000005ff0a7e24 */ /* 0x000fe4000f8e00ff */
[----:B------:R-:W-:-:S07]  /*3b60*/  IMAD.U32 R9, RZ, RZ, UR10 ;  /* 0x0000000aff097e24 */ /* 0x000fce000f8e00ff */
.L_x_89:
[----:B------:R-:W-:-:S04]  /*3b70*/  IMAD.WIDE.U32 R14, R9, UR18, RZ ;  /* 0x00000012090e7c25 */ /* 0x000fc8000f8e00ff */
[----:B------:R-:W-:-:S04]  /*3b80*/  IMAD.WIDE.U32 R12, R10, UR18, RZ ;  /* 0x000000120a0c7c25 */ /* 0x000fc8000f8e00ff */
[----:B------:R-:W-:Y:S01]  /*3b90*/  IMAD.WIDE.U32 R14, P3, R10, UR19, R14 ;  /* 0x000000130a0e7c25 */ /* 0x000fe2000f86000e */
[----:B------:R-:W-:-:S03]  /*3ba0*/  IADD3 R17, P2, RZ, R12, RZ ;  /* 0x0000000cff117210 */ /* 0x000fc60007f5e0ff */
[----:B------:R-:W-:Y:S01]  /*3bb0*/  IMAD.MOV.U32 R10, RZ, RZ, R15 ;  /* 0x000000ffff0a7224 */ /* 0x000fe200078e000f */
[----:B------:R-:W-:Y:S01]  /*3bc0*/  IADD3 R11, P4, R13, R14, RZ ;  /* 0x0000000e0d0b7210 */ /* 0x000fe20007f9e0ff */
[----:B------:R-:W-:Y:S01]  /*3bd0*/  IMAD.MOV.U32 R8, RZ, RZ, -0x1 ;  /* 0xffffffffff087424 */ /* 0x000fe200078e00ff */
[----:B------:R-:W-:Y:S01]  /*3be0*/  ISETP.LT.U32.AND P0, PT, R17, R12, PT ;  /* 0x0000000c1100720c */ /* 0x000fe20003f01070 */
[----:B------:R-:W-:Y:S02]  /*3bf0*/  VIADD R16, R16, 0xfffffffc ;  /* 0xfffffffc10107836 */ /* 0x000fe40000000000 */
[----:B------:R-:W-:-:S05]  /*3c00*/  IMAD.X R12, R11, 0x1, R12, P2 ;  /* 0x000000010b0c7824 */ /* 0x000fca00010e060c */
[----:B------:R-:W-:Y:S01]  /*3c10*/  ISETP.LT.U32.AND.EX P0, PT, R12, R11, PT, P0 ;  /* 0x0000000b0c00720c */ /* 0x000fe20003f01100 */
[----:B------:R-:W-:-:S03]  /*3c20*/  IMAD.X R11, RZ, RZ, RZ, P3 ;  /* 0x000000ffff0b7224 */ /* 0x000fc600018e06ff */
[----:B------:R-:W-:Y:S01]  /*3c30*/  SEL R13, RZ, 0x1, !P0 ;  /* 0x00000001ff0d7807 */ /* 0x000fe20004000000 */
[----:B------:R-:W-:-:S03]  /*3c40*/  IMAD.WIDE.U32.X R10, R9, UR19, R10, P4 ;  /* 0x00000013090a7c25 */ /* 0x000fc6000a0e040a */
        /* <DEDUP_REMOVED lines=62> */
[----:B------:R-:W-:Y:S02]  /*4030*/  ISETP.LT.U32.AND P0, PT, R10, R13, PT ;  /* 0x0000000d0a00720c */ /* 0x000fe40003f01070 */
[----:B------:R-:W-:Y:S02]  /*4040*/  ISETP.NE.AND P2, PT, R16, RZ, PT ;  /* 0x000000ff1000720c */ /* 0x000fe40003f45270 */
[----:B------:R-:W-:-:S04]  /*4050*/  ISETP.LT.U32.AND.EX P0, PT, R11, R15, PT, P0 ;  /* 0x0000000f0b00720c */ /* 0x000fc80003f01100 */
[----:B------:R-:W-:-:S04]  /*4060*/  SEL R9, RZ, 0x1, !P0 ;  /* 0x00000001ff097807 */ /* 0x000fc80004000000 */
[----:B------:R-:W-:Y:S02]  /*4070*/  IADD3 R10, P3, P4, R9, R10, -R13 ;  /* 0x0000000a090a7210 */ /* 0x000fe40007c7e80d */
[----:B------:R-:W-:-:S04]  /*4080*/  SEL R9, RZ, 0xffffffff, !P0 ;  /* 0xffffffffff097807 */ /* 0x000fc80004000000 */
[----:B------:R-:W-:Y:S01]  /*4090*/  IADD3.X R9, R9, R11, ~R15, P3, P4 ;  /* 0x0000000b09097210 */ /* 0x000fe20001fe8c0f */
[----:B------:R-:W-:Y:S06]  /*40a0*/  @P2 BRA `(.L_x_89) ;  /* 0xfffffff800b02947 */ /* 0x000fec000383ffff */
.L_x_88:
[----:B------:R-:W-:Y:S05]  /*40b0*/  BSYNC B2 ;  /* 0x0000000000027941 */ /* 0x000fea0003800000 */
.L_x_87:
[----:B------:R-:W-:Y:S05]  /*40c0*/  @!P1 BRA `(.L_x_86) ;  /* 0x0000000400049947 */ /* 0x000fea0003800000 */
[----:B------:R-:W-:-:S04]  /*40d0*/  IMAD.WIDE.U32 R14, R9, UR18, RZ ;  /* 0x00000012090e7c25 */ /* 0x000fc8000f8e00ff */
[----:B------:R-:W-:-:S04]  /*40e0*/  IMAD.WIDE.U32 R12, R10, UR18, RZ ;  /* 0x000000120a0c7c25 */ /* 0x000fc8000f8e00ff */
[----:B------:R-:W-:Y:S01]  /*40f0*/  IMAD.WIDE.U32 R14, P2, R10, UR19, R14 ;  /* 0x000000130a0e7c25 */ /* 0x000fe2000f84000e */
[----:B------:R-:W-:-:S03]  /*4100*/  IADD3 R16, P1, RZ, R12, RZ ;  /* 0x0000000cff107210 */ /* 0x000fc60007f3e0ff */
[----:B------:R-:W-:Y:S01]  /*4110*/  IMAD.X R11, RZ, RZ, RZ, P2 ;  /* 0x000000ffff0b7224 */ /* 0x000fe200010e06ff */
[----:B------:R-:W-:Y:S01]  /*4120*/  IADD3 R8, P3, R13, R14, RZ ;  /* 0x0000000e0d087210 */ /* 0x000fe20007f7e0ff */
[----:B------:R-:W-:Y:S01]  /*4130*/  IMAD.MOV.U32 R10, RZ, RZ, R15 ;  /* 0x000000ffff0a7224 */ /* 0x000fe200078e000f */
[----:B------:R-:W-:-:S03]  /*4140*/  ISETP.LT.U32.AND P0, PT, R16, R12, PT ;  /* 0x0000000c1000720c */ /* 0x000fc60003f01070 */
[----:B------:R-:W-:Y:S02]  /*4150*/  IMAD.X R17, R8, 0x1, R12, P1 ;  /* 0x0000000108117824 */ /* 0x000fe400008e060c */
[----:B------:R-:W-:-:S03]  /*4160*/  IMAD.WIDE.U32.X R10, R9, UR19, R10, P3 ;  /* 0x00000013090a7c25 */ /* 0x000fc600098e040a */
[----:B------:R-:W-:Y:S01]  /*4170*/  ISETP.LT.U32.AND.EX P0, PT, R17, R8, PT, P0 ;  /* 0x000000081100720c */ /* 0x000fe20003f01100 */
[----:B------:R-:W-:-:S03]  /*4180*/  IMAD.MOV.U32 R8, RZ, RZ, -0x1 ;  /* 0xffffffffff087424 */ /* 0x000fc600078e00ff */
[----:B------:R-:W-:-:S04]  /*4190*/  SEL R13, RZ, 0x1, !P0 ;  /* 0x00000001ff0d7807 */ /* 0x000fc80004000000 */
[----:B------:R-:W-:-:S04]  /*41a0*/  IADD3 R13, P0, P1, -R13, R16, -R17 ;  /* 0x000000100d0d7210 */ /* 0x000fc8000791e911 */
[----:B------:R-:W-:Y:S02]  /*41b0*/  IADD3.X R15, R8, -0x1, R17, P0, P1 ;  /* 0xffffffff080f7810 */ /* 0x000fe400007e2411 */
[----:B------:R-:W-:Y:S02]  /*41c0*/  ISETP.LT.U32.AND P0, PT, R10, R13, PT ;  /* 0x0000000d0a00720c */ /* 0x000fe40003f01070 */
[----:B------:R-:W-:Y:S02]  /*41d0*/  ISETP.NE.AND P1, PT, R6, 0x1, PT ;  /* 0x000000010600780c */ /* 0x000fe40003f25270 */
[----:B------:R-:W-:-:S04]  /*41e0*/  ISETP.LT.U32.AND.EX P0, PT, R11, R15, PT, P0 ;  /* 0x0000000f0b00720c */ /* 0x000fc80003f01100 */
[----:B------:R-:W-:-:S04]  /*41f0*/  SEL R9, RZ, 0x1, !P0 ;  /* 0x00000001ff097807 */ /* 0x000fc80004000000 */
[----:B------:R-:W-:Y:S02]  /*4200*/  IADD3 R10, P2, P3, R9, R10, -R13 ;  /* 0x0000000a090a7210 */ /* 0x000fe40007b5e80d */
[----:B------:R-:W-:-:S04]  /*4210*/  SEL R9, RZ, 0xffffffff, !P0 ;  /* 0xffffffffff097807 */ /* 0x000fc80004000000 */
[----:B------:R-:W-:Y:S01]  /*4220*/  IADD3.X R9, R9, R11, ~R15, P2, P3 ;  /* 0x0000000b09097210 */ /* 0x000fe200017e6c0f */
[----:B------:R-:W-:Y:S06]  /*4230*/  @!P1 BRA `(.L_x_86) ;  /* 0x0000000000a89947 */ /* 0x000fec0003800000 */
[----:B------:R-:W-:-:S04]  /*4240*/  IMAD.WIDE.U32 R14, R9, UR18, RZ ;  /* 0x00000012090e7c25 */ /* 0x000fc8000f8e00ff */
[----:B------:R-:W-:-:S04]  /*4250*/  IMAD.WIDE.U32 R12, R10, UR18, RZ ;  /* 0x000000120a0c7c25 */ /* 0x000fc8000f8e00ff */
[----:B------:R-:W-:Y:S01]  /*4260*/  IMAD.WIDE.U32 R14, P1, R10, UR19, R14 ;  /* 0x000000130a0e7c25 */ /* 0x000fe2000f82000e */
[----:B------:R-:W-:-:S03]  /*4270*/  IADD3 R17, P3, RZ, R12, RZ ;  /* 0x0000000cff117210 */ /* 0x000fc60007f7e0ff */
[----:B------:R-:W-:Y:S01]  /*4280*/  IMAD.MOV.U32 R10, RZ, RZ, R15 ;  /* 0x000000ffff0a7224 */ /* 0x000fe200078e000f */
[----:B------:R-:W-:Y:S02]  /*4290*/  IADD3 R11, P2, R13, R14, RZ ;  /* 0x0000000e0d0b7210 */ /* 0x000fe40007f5e0ff */
[----:B------:R-:W-:-:S03]  /*42a0*/  ISETP.LT.U32.AND P0, PT, R17, R12, PT ;  /* 0x0000000c1100720c */ /* 0x000fc60003f01070 */
[----:B------:R-:W-:-:S05]  /*42b0*/  IMAD.X R12, R11, 0x1, R12, P3 ;  /* 0x000000010b0c7824 */ /* 0x000fca00018e060c */
[----:B------:R-:W-:Y:S01]  /*42c0*/  ISETP.LT.U32.AND.EX P0, PT, R12, R11, PT, P0 ;  /* 0x0000000b0c00720c */ /* 0x000fe20003f01100 */
[----:B------:R-:W-:-:S03]  /*42d0*/  IMAD.X R11, RZ, RZ, RZ, P1 ;  /* 0x000000ffff0b7224 */ /* 0x000fc600008e06ff */
[----:B------:R-:W-:Y:S01]  /*42e0*/  SEL R13, RZ, 0x1, !P0 ;  /* 0x00000001ff0d7807 */ /* 0x000fe20004000000 */
[----:B------:R-:W-:-:S03]  /*42f0*/  IMAD.WIDE.U32.X R10, R9, UR19, R10, P2 ;  /* 0x00000013090a7c25 */ /* 0x000fc600090e040a */
[----:B------:R-:W-:-:S04]  /*4300*/  IADD3 R13, P0, P1, -R13, R17, -R12 ;  /* 0x000000110d0d7210 */ /* 0x000fc8000791e90c */
[----:B------:R-:W-:Y:S02]  /*4310*/  IADD3.X R9, R8, -0x1, R12, P0, P1 ;  /* 0xffffffff08097810 */ /* 0x000fe400007e240c */
[----:B------:R-:W-:Y:S02]  /*4320*/  ISETP.LT.U32.AND P0, PT, R10, R13, PT ;  /* 0x0000000d0a00720c */ /* 0x000fe40003f01070 */
[----:B------:R-:W-:Y:S02]  /*4330*/  ISETP.NE.AND P1, PT, R6, 0x2, PT ;  /* 0x000000020600780c */ /* 0x000fe40003f25270 */
[----:B------:R-:W-:-:S04]  /*4340*/  ISETP.LT.U32.AND.EX P0, PT, R11, R9, PT, P0 ;  /* 0x000000090b00720c */ /* 0x000fc80003f01100 */
[----:B------:R-:W-:Y:S02]  /*4350*/  SEL R12, RZ, 0x1, !P0 ;  /* 0x00000001ff0c7807 */ /* 0x000fe40004000000 */
[----:B------:R-:W-:Y:S02]  /*4360*/  SEL R6, RZ, 0xffffffff, !P0 ;  /* 0xffffffffff067807 */ /* 0x000fe40004000000 */
[----:B------:R-:W-:-:S04]  /*4370*/  IADD3 R10, P2, P3, R12, R10, -R13 ;  /* 0x0000000a0c0a7210 */ /* 0x000fc80007b5e80d */
[----:B------:R-:W-:Y:S01]  /*4380*/  IADD3.X R9, R6, R11, ~R9, P2, P3 ;  /* 0x0000000b06097210 */ /* 0x000fe200017e6c09 */
[----:B------:R-:W-:Y:S08]  /*4390*/  @!P1 BRA `(.L_x_86) ;  /* 0x0000000000509947 */ /* 0x000ff00003800000 */
        /* <DEDUP_REMOVED lines=20> */
.L_x_86:
[----:B------:R-:W-:Y:S05]  /*44e0*/  BSYNC B1 ;  /* 0x0000000000017941 */ /* 0x000fea0003800000 */
.L_x_85:
[C---:B------:R-:W-:Y:S01]  /*44f0*/  LEA R13, R7.reuse, UR6, 0x3 ;  /* 0x00000006070d7c11 */ /* 0x040fe2000f8e18ff */
[----:B------:R-:W-:Y:S02]  /*4500*/  IMAD.MOV.U32 R11, RZ, RZ, R9 ;  /* 0x000000ffff0b7224 */ /* 0x000fe400078e0009 */
[----:B------:R-:W-:-:S03]  /*4510*/  VIADD R6, R7, UR28 ;  /* 0x0000001c07067c36 */ /* 0x000fc60008000000 */
[----:B------:R0:W-:Y:S02]  /*4520*/  STS.64 [R13], R10 ;  /* 0x0000000a0d007388 */ /* 0x0001e40000000a00 */
[----:B------:R-:W-:Y:S01]  /*4530*/  ISETP.GE.U32.AND P0, PT, R6, R7, PT ;  /* 0x000000070600720c */ /* 0x000fe20003f06070 */
[----:B------:R-:W-:-:S12]  /*4540*/  IMAD.MOV.U32 R7, RZ, RZ, R6 ;  /* 0x000000ffff077224 */ /* 0x000fd800078e0006 */
[----:B0-----:R-:W-:Y:S05]  /*4550*/  @!P0 BRA `(.L_x_90) ;  /* 0xfffffff400448947 */ /* 0x001fea000383ffff */
.L_x_84:
[----:B------:R-:W-:Y:S05]  /*4560*/  BSYNC B0 ;  /* 0x0000000000007941 */ /* 0x000fea0003800000 */
.L_x_83:
[----:B------:R-:W-:Y:S02]  /*4570*/  ULDC.64 UR14, c[0x0][0x218] ;  /* 0x00008600000e7ab9 */ /* 0x000fe40000000a00 */
[----:B------:R-:W-:Y:S02]  /*4580*/  IMAD.U32 R11, RZ, RZ, UR14 ;  /* 0x0000000eff0b7e24 */ /* 0x000fe4000f8e00ff */
[----:B------:R-:W-:Y:S01]  /*4590*/  IMAD.U32 R13, RZ, RZ, UR15 ;  /* 0x0000000fff0d7e24 */ /* 0x000fe2000f8e00ff */
[----:B------:R-:W-:Y:S02]  /*45a0*/  BAR.SYNC.DEFER_BLOCKING 0x0 ;  /* 0x0000000000007b1d */ /* 0x000fe40000010000 */
[----:B------:R-:W-:-:S04]  /*45b0*/  ISETP.NE.U32.AND P0, PT, R11, RZ, PT ;  /* 0x000000ff0b00720c */ /* 0x000fc80003f05070 */
[----:B------:R-:W-:-:S13]  /*45c0*/  ISETP.NE.AND.EX P0, PT, R13, RZ, PT, P0 ;  /* 0x000000ff0d00720c */ /* 0x000fda0003f05300 */
[----:B------:R-:W-:Y:S05]  /*45d0*/  @!P0 BRA `(.L_x_91) ;  /* 0x0000000800b88947 */ /* 0x000fea0003800000 */
[----:B------:R-:W-:-:S05]  /*45e0*/  UMOV UR5, URZ ;  /* 0x0000003f00057c82 */ /* 0x000fca0008000000 */
.L_x_95:
[----:B0-----:R-:W0:Y:S01]  /*45f0*/  LDS.64 R18, [R4] ;  /* 0x0000000004127984 */ /* 0x001e220000000a00 */
[----:B------:R-:W-:Y:S01]  /*4600*/  ISETP.GE.U32.AND P0, PT, R3, UR13, PT ;  /* 0x0000000d03007c0c */ /* 0x000fe2000bf06070 */
[----:B------:R-:W-:Y:S02]  /*4610*/  BSSY B0, `(.L_x_92) ;  /* 0x00000a2000007945 */ /* 0x000fe40003800000 */
[----:B0-----:R0:W-:Y:S10]  /*4620*/  STS.64 [R5], R18 ;  /* 0x0000001205007388 */ /* 0x0011f40000000a00 */
[----:B------:R-:W-:Y:S05]  /*4630*/  @P0 BRA `(.L_x_93) ;  /* 0x00000008007c0947 */ /* 0x000fea0003800000 */
[----:B------:R-:W-:-:S07]  /*4640*/  IMAD.MOV.U32 R6, RZ, RZ, R3 ;  /* 0x000000ffff067224 */ /* 0x000fce00078e0003 */
.L_x_94:
[----:B-1----:R-:W1:Y:S01]  /*4650*/  LDC.64 R12, c[0x0][0x210] ;  /* 0x00008400ff0c7b82 */ /* 0x002e620000000a00 */
[----:B------:R-:W-:-:S04]  /*4660*/  VIADD R7, R6, UR5 ;  /* 0x0000000506077c36 */ /* 0x000fc80008000000 */
[----:B------:R-:W-:-:S05]  /*4670*/  VIADD R8, R7, UR13 ;  /* 0x0000000d07087c36 */ /* 0x000fca0008000000 */
[----:B------:R-:W-:-:S05]  /*4680*/  IADD3 R11, P0, R8, UR8, RZ ;  /* 0x00000008080b7c10 */ /* 0x000fca000ff1e0ff */
[----:B------:R-:W-:-:S04]  /*4690*/  IMAD.X R8, RZ, RZ, UR12, P0 ;  /* 0x0000000cff087e24 */ /* 0x000fc800080e06ff */
[----:B------:R-:W-:Y:S02]  /*46a0*/  IMAD R9, R8, 0x18, RZ ;  /* 0x0000001808097824 */ /* 0x000fe400078e02ff */
[----:B-1----:R-:W-:-:S04]  /*46b0*/  IMAD.WIDE.U32 R10, R11, 0x18, R12 ;  /* 0x000000180b0a7825 */ /* 0x002fc800078e000c */
        /* <DEDUP_REMOVED lines=12> */
[----:B------:R-:W-:Y:S02]  /*4780*/  VIADD R6, R6, UR28 ;  /* 0x0000001c06067c36 */ /* 0x000fe40008000000 */
        /* <DEDUP_REMOVED lines=8> */
[----:B------:R-:W-:Y:S02]  /*4810*/  IMAD.MOV.U32 R26, RZ, RZ, R25 ;  /* 0x000000ffff1a7224 */ /* 0x000fe400078e0019 */
[----:B---3--:R-:W-:Y:S01]  /*4820*/  IMAD.WIDE.U32 R24, R19, R8, RZ ;  /* 0x0000000813187225 */ /* 0x008fe200078e00ff */
[----:B------:R-:W-:-:S03]  /*4830*/  ISETP.LT.U32.AND.EX P0, PT, R33, R7, PT, P0 ;  /* 0x000000072100720c */ /* 0x000fc60003f01100 */
[----:B------:R-:W-:Y:S01]  /*4840*/  IMAD.WIDE.U32.X R28, R29, R19, R26, P3 ;  /* 0x000000131d1c7225 */ /* 0x000fe200018e041a */
[----:B------:R-:W-:-:S03]  /*4850*/  SEL R7, RZ, 0x1, !P0 ;  /* 0x00000001ff077807 */ /* 0x000fc60004000000 */
[----:B------:R-:W-:Y:S01]  /*4860*/  IMAD.WIDE.U32 R26, R18, R8, RZ ;  /* 0x00000008121a7225 */ /* 0x000fe200078e00ff */
[----:B------:R-:W-:-:S03]  /*4870*/  IADD3 R7, P0, P1, -R7, R30, -R33 ;  /* 0x0000001e07077210 */ /* 0x000fc6000791e921 */
[----:B------:R-:W-:Y:S02]  /*4880*/  IMAD.MOV.U32 R30, RZ, RZ, -0x1 ;  /* 0xffffffffff1e7424 */ /* 0x000fe400078e00ff */
[----:B------:R-:W-:-:S03]  /*4890*/  IMAD.WIDE.U32 R24, P3, R9, R18, R24 ;  /* 0x0000001209187225 */ /* 0x000fc60007860018 */
[----:B------:R-:W-:Y:S02]  /*48a0*/  IADD3.X R33, R30, -0x1, R33, P0, P1 ;  /* 0xffffffff1e217810 */ /* 0x000fe400007e2421 */
[----:B------:R-:W-:-:S04]  /*48b0*/  ISETP.LT.U32.AND P0, PT, R28, R7, PT ;  /* 0x000000071c00720c */ /* 0x000fc80003f01070 */
[----:B------:R-:W-:-:S04]  /*48c0*/  ISETP.LT.U32.AND.EX P0, PT, R29, R33, PT, P0 ;  /* 0x000000211d00720c */ /* 0x000fc80003f01100 */
[----:B------:R-:W-:-:S04]  /*48d0*/  SEL R31, RZ, 0x1, !P0 ;  /* 0x00000001ff1f7807 */ /* 0x000fc80004000000 */
[----:B------:R-:W-:Y:S02]  /*48e0*/  IADD3 R31, P1, P2, R31, R28, -R7 ;  /* 0x0000001c1f1f7210 */ /* 0x000fe40007a3e807 */
[----:B------:R-:W-:-:S04]  /*48f0*/  SEL R7, RZ, 0xffffffff, !P0 ;  /* 0xffffffffff077807 */ /* 0x000fc80004000000 */
[----:B------:R-:W-:Y:S02]  /*4900*/  IADD3.X R7, R7, R29, ~R33, P1, P2 ;  /* 0x0000001d07077210 */ /* 0x000fe40000fe4c21 */
[----:B------:R-:W-:Y:S02]  /*4910*/  IADD3 R33, P1, RZ, R26, RZ ;  /* 0x0000001aff217210 */ /* 0x000fe40007f3e0ff */
[----:B------:R-:W-:Y:S01]  /*4920*/  IADD3 R29, P2, R27, R24, RZ ;  /* 0x000000181b1d7210 */ /* 0x000fe20007f5e0ff */
[----:B------:R-:W-:Y:S01]  /*4930*/  IMAD.X R27, RZ, RZ, RZ, P3 ;  /* 0x000000ffff1b7224 */ /* 0x000fe200018e06ff */
[----:B------:R-:W-:-:S03]  /*4940*/  ISETP.LT.U32.AND P0, PT, R33, R26, PT ;  /* 0x0000001a2100720c */ /* 0x000fc60003f01070 */
[----:B------:R-:W-:Y:S02]  /*4950*/  IMAD.X R32, R29, 0x1, R26, P1 ;  /* 0x000000011d207824 */ /* 0x000fe400008e061a */
[----:B------:R-:W-:Y:S02]  /*4960*/  IMAD.MOV.U32 R26, RZ, RZ, R25 ;  /* 0x000000ffff1a7224 */ /* 0x000fe400078e0019 */
[----:B----4-:R-:W-:Y:S01]  /*4970*/  IMAD.WIDE.U32 R24, R18, R22, RZ ;  /* 0x0000001612187225 */ /* 0x010fe200078e00ff */
[----:B------:R-:W-:-:S03]  /*4980*/  ISETP.LT.U32.AND.EX P0, PT, R32, R29, PT, P0 ;  /* 0x0000001d2000720c */ /* 0x000fc60003f01100 */
[----:B------:R-:W-:Y:S01]  /*4990*/  IMAD.WIDE.U32 R28, R19, R22, RZ ;  /* 0x00000016131c7225 */ /* 0x000fe200078e00ff */
[----:B------:R-:W-:-:S03]  /*49a0*/  SEL R22, RZ, 0x1, !P0 ;  /* 0x00000001ff167807 */ /* 0x000fc60004000000 */
[----:B------:R-:W-:Y:S01]  /*49b0*/  IMAD.WIDE.U32.X R8, R9, R19, R26, P2 ;  /* 0x0000001309087225 */ /* 0x000fe200010e041a */
[----:B------:R-:W-:Y:S02]  /*49c0*/  IADD3 R27, P4, RZ, R24, RZ ;  /* 0x00000018ff1b7210 */ /* 0x000fe40007f9e0ff */
[----:B------:R-:W-:Y:S01]  /*49d0*/  IADD3 R33, P1, P3, -R22, R33, -R32 ;  /* 0x0000002116217210 */ /* 0x000fe20007b3e920 */
[----:B------:R-:W-:Y:S01]  /*49e0*/  IMAD.WIDE.U32 R28, P5, R23, R18, R28 ;  /* 0x00000012171c7225 */ /* 0x000fe200078a001c */
[----:B------:R-:W-:Y:S02]  /*49f0*/  ISETP.LT.U32.AND P0, PT, R27, R24, PT ;  /* 0x000000181b00720c */ /* 0x000fe40003f01070 */
[----:B------:R-:W-:Y:S01]  /*4a00*/  IADD3 R35, P2, R25, R28, RZ ;  /* 0x0000001c19237210 */ /* 0x000fe20007f5e0ff */
[----:B------:R-:W-:-:S04]  /*4a10*/  IMAD.X R25, RZ, RZ, RZ, P5 ;  /* 0x000000ffff197224 */ /* 0x000fc800028e06ff */
[----:B------:R-:W-:Y:S02]  /*4a20*/  IMAD.X R26, R35, 0x1, R24, P4 ;  /* 0x00000001231a7824 */ /* 0x000fe400020e0618 */
[----:B------:R-:W-:-:S03]  /*4a30*/  IMAD.MOV.U32 R24, RZ, RZ, R29 ;  /* 0x000000ffff187224 */ /* 0x000fc600078e001d */
[----:B------:R-:W-:Y:S01]  /*4a40*/  ISETP.LT.U32.AND.EX P0, PT, R26, R35, PT, P0 ;  /* 0x000000231a00720c */ /* 0x000fe20003f01100 */
[----:B------:R-:W-:Y:S01]  /*4a50*/  IMAD.WIDE.U32.X R22, R23, R19, R24, P2 ;  /* 0x0000001317167225 */ /* 0x000fe200010e0418 */
[----:B------:R-:W-:Y:S02]  /*4a60*/  IADD3.X R35, R30, -0x1, R32, P1, P3 ;  /* 0xffffffff1e237810 */ /* 0x000fe40000fe6420 */
[----:B------:R-:W-:Y:S02]  /*4a70*/  ISETP.LT.U32.AND P1, PT, R8, R33, PT ;  /* 0x000000210800720c */ /* 0x000fe40003f21070 */
[----:B------:R-:W-:Y:S02]  /*4a80*/  SEL R37, RZ, 0x1, !P0 ;  /* 0x00000001ff257807 */ /* 0x000fe40004000000 */
[----:B------:R-:W-:Y:S02]  /*4a90*/  ISETP.LT.U32.AND.EX P0, PT, R9, R35, PT, P1 ;  /* 0x000000230900720c */ /* 0x000fe40003f01110 */
[----:B------:R-:W-:-:S02]  /*4aa0*/  IADD3 R37, P1, P2, -R37, R27, -R26 ;  /* 0x0000001b25257210 */ /* 0x000fc40007a3e91a */
[----:B------:R-:W-:Y:S02]  /*4ab0*/  SEL R24, RZ, 0x1, !P0 ;  /* 0x00000001ff187807 */ /* 0x000fe40004000000 */
[----:B------:R-:W-:Y:S02]  /*4ac0*/  IADD3.X R29, R30, -0x1, R26, P1, P2 ;  /* 0xffffffff1e1d7810 */ /* 0x000fe40000fe441a */
[----:B------:R-:W-:Y:S02]  /*4ad0*/  ISETP.LT.U32.AND P1, PT, R22, R37, PT ;  /* 0x000000251600720c */ /* 0x000fe40003f21070 */
[----:B------:R-:W-:Y:S01]  /*4ae0*/  IADD3 R26, P2, P3, R24, R8, -R33 ;  /* 0x00000008181a7210 */ /* 0x000fe20007b5e821 */
[----:B------:R-:W-:Y:S01]  /*4af0*/  IMAD.WIDE.U32 R24, R19, UR21, RZ ;  /* 0x0000001513187c25 */ /* 0x000fe2000f8e00ff */
[----:B------:R-:W-:Y:S02]  /*4b00*/  SEL R8, RZ, 0xffffffff, !P0 ;  /* 0xffffffffff087807 */ /* 0x000fe40004000000 */
[----:B------:R-:W-:-:S02]  /*4b10*/  ISETP.LT.U32.AND.EX P0, PT, R23, R29, PT, P1 ;  /* 0x0000001d1700720c */ /* 0x000fc40003f01110 */
[----:B------:R-:W-:Y:S01]  /*4b20*/  IADD3.X R28, R8, R9, ~R35, P2, P3 ;  /* 0x00000009081c7210 */ /* 0x000fe200017e6c23 */
[----:B------:R-:W-:Y:S01]  /*4b30*/  IMAD.WIDE.U32 R24, P3, R18, UR11, R24 ;  /* 0x0000000b12187c25 */ /* 0x000fe2000f860018 */
[----:B------:R-:W-:-:S03]  /*4b40*/  SEL R27, RZ, 0x1, !P0 ;  /* 0x00000001ff1b7807 */ /* 0x000fc60004000000 */
[----:B------:R-:W-:Y:S01]  /*4b50*/  IMAD.WIDE.U32 R8, R18, UR21, RZ ;  /* 0x0000001512087c25 */ /* 0x000fe2000f8e00ff */
[----:B------:R-:W-:Y:S02]  /*4b60*/  IADD3 R27, P1, P2, R27, R22, -R37 ;  /* 0x000000161b1b7210 */ /* 0x000fe40007a3e825 */
[----:B------:R-:W-:Y:S02]  /*4b70*/  SEL R22, RZ, 0xffffffff, !P0 ;  /* 0xffffffffff167807 */ /* 0x000fe40004000000 */
[----:B-----5:R-:W-:Y:S02]  /*4b80*/  ISETP.GE.U32.AND P0, PT, R14, R31, PT ;  /* 0x0000001f0e00720c */ /* 0x020fe40003f06070 */
[----:B------:R-:W-:Y:S01]  /*4b90*/  IADD3.X R29, R22, R23, ~R29, P1, P2 ;  /* 0x00000017161d7210 */ /* 0x000fe20000fe4c1d */
[----:B------:R-:W-:Y:S01]  /*4ba0*/  IMAD.X R23, RZ, RZ, RZ, P3 ;  /* 0x000000ffff177224 */ /* 0x000fe200018e06ff */
[----:B------:R-:W-:Y:S01]  /*4bb0*/  IADD3 R9, P1, R9, R24, RZ ;  /* 0x0000001809097210 */ /* 0x000fe20007f3e0ff */
[----:B------:R-:W-:Y:S01]  /*4bc0*/  IMAD.MOV.U32 R22, RZ, RZ, R25 ;  /* 0x000000ffff167224 */ /* 0x000fe200078e0019 */
[----:B------:R-:W-:-:S02]  /*4bd0*/  IADD3 R24, P2, R14, R31, RZ ;  /* 0x0000001f0e187210 */ /* 0x000fc40007f5e0ff */
[----:B------:R-:W-:Y:S01]  /*4be0*/  ISETP.GE.U32.AND.EX P0, PT, R15, R7, PT, P0 ;  /* 0x000000070f00720c */ /* 0x000fe20003f06100 */
[----:B0-----:R-:W-:Y:S01]  /*4bf0*/  IMAD.WIDE.U32.X R18, R19, UR11, R22, P1 ;  /* 0x0000000b13127c25 */ /* 0x001fe200088e0416 */
[C---:B------:R-:W-:Y:S02]  /*4c00*/  ISETP.GT.U32.AND P1, PT, R24.reuse, RZ, PT ;  /* 0x000000ff1800720c */ /* 0x040fe40003f24070 */
[----:B------:R-:W-:Y:S01]  /*4c10*/  SEL R22, RZ, 0x1, P0 ;  /* 0x00000001ff167807 */ /* 0x000fe20000000000 */
[----:B------:R-:W-:Y:S01]  /*4c20*/  IMAD.X R32, R15, 0x1, R7, P2 ;  /* 0x000000010f207824 */ /* 0x000fe200010e0607 */
[----:B------:R-:W-:Y:S02]  /*4c30*/  ISETP.LT.U32.AND P2, PT, R24, R31, PT ;  /* 0x0000001f1800720c */ /* 0x000fe40003f41070 */
[----:B------:R-:W-:Y:S02]  /*4c40*/  IADD3 R14, P4, P5, R22, R14, -R31 ;  /* 0x0000000e160e7210 */ /* 0x000fe40007d9e81f */
[----:B------:R-:W-:-:S02]  /*4c50*/  ISETP.GT.U32.AND.EX P1, PT, R32, -0x1, PT, P1 ;  /* 0xffffffff2000780c */ /* 0x000fc40003f24110 */
[----:B------:R-:W-:Y:S02]  /*4c60*/  SEL R22, RZ, 0xffffffff, P0 ;  /* 0xffffffffff167807 */ /* 0x000fe40000000000 */
[----:B------:R-:W-:Y:S02]  /*4c70*/  ISETP.GE.U32.AND P3, PT, R12, R26, PT ;  /* 0x0000001a0c00720c */ /* 0x000fe40003f66070 */
[----:B------:R-:W-:Y:S02]  /*4c80*/  ISETP.LT.U32.OR.EX P0, PT, R32, R7, P1, P2 ;  /* 0x000000072000720c */ /* 0x000fe40000f01520 */
[----:B------:R-:W-:Y:S02]  /*4c90*/  ISETP.GE.U32.AND.EX P2, PT, R13, R28, PT, P3 ;  /* 0x0000001c0d00720c */ /* 0x000fe40003f46130 */
[----:B------:R-:W-:Y:S02]  /*4ca0*/  SEL R23, RZ, 0x1, !P0 ;  /* 0x00000001ff177807 */ /* 0x000fe40004000000 */
[----:B------:R-:W-:-:S02]  /*4cb0*/  IADD3.X R15, R22, R15, ~R7, P4, P5 ;  /* 0x0000000f160f7210 */ /* 0x000fc400027eac07 */
[----:B------:R-:W-:Y:S02]  /*4cc0*/  IADD3 R33, P3, R12, R26, RZ ;  /* 0x0000001a0c217210 */ /* 0x000fe40007f7e0ff */
[----:B------:R-:W-:Y:S02]  /*4cd0*/  SEL R7, RZ, 0x1, P2 ;  /* 0x00000001ff077807 */ /* 0x000fe40001000000 */
[----:B------:R-:W-:Y:S01]  /*4ce0*/  IADD3 R22, P4, -R23, R24, RZ ;  /* 0x0000001817167210 */ /* 0x000fe20007f9e1ff */
[----:B------:R-:W-:Y:S01]  /*4cf0*/  IMAD.X R25, R13, 0x1, R28, P3 ;  /* 0x000000010d197824 */ /* 0x000fe200018e061c */
[----:B------:R-:W-:Y:S02]  /*4d00*/  SEL R31, RZ, 0xffffffff, P2 ;  /* 0xffffffffff1f7807 */ /* 0x000fe40001000000 */
[----:B------:R-:W-:Y:S02]  /*4d10*/  IADD3 R23, P2, RZ, R8, RZ ;  /* 0x00000008ff177210 */ /* 0x000fe40007f5e0ff */
[----:B------:R-:W-:-:S02]  /*4d20*/  ISETP.LT.U32.AND P1, PT, R33, R26, PT ;  /* 0x0000001a2100720c */ /* 0x000fc40003f21070 */
[----:B------:R-:W-:Y:S01]  /*4d30*/  ISETP.LT.U32.AND P3, PT, R23, R8, PT ;  /* 0x000000081700720c */ /* 0x000fe20003f61070 */
[----:B------:R-:W-:Y:S01]  /*4d40*/  IMAD.X R8, R9, 0x1, R8, P2 ;  /* 0x0000000109087824 */ /* 0x000fe200010e0608 */
[----:B------:R-:W-:Y:S02]  /*4d50*/  ISETP.GT.U32.AND P2, PT, R33, RZ, PT ;  /* 0x000000ff2100720c */ /* 0x000fe40003f44070 */
[----:B------:R-:W-:Y:S02]  /*4d60*/  IADD3 R12, P6, P5, R7, R12, -R26 ;  /* 0x0000000c070c7210 */ /* 0x000fe40007dde81a */
[----:B------:R-:W-:Y:S02]  /*4d70*/  ISETP.LT.U32.AND.EX P3, PT, R8, R9, PT, P3 ;  /* 0x000000090800720c */ /* 0x000fe40003f61130 */
[----:B------:R-:W-:Y:S02]  /*4d80*/  ISETP.GT.U32.AND.EX P2, PT, R25, -0x1, PT, P2 ;  /* 0xffffffff1900780c */ /* 0x000fe40003f44120 */
[----:B------:R-:W-:-:S02]  /*4d90*/  SEL R7, RZ, 0x1, !P3 ;  /* 0x00000001ff077807 */ /* 0x000fc40005800000 */
[----:B------:R-:W-:Y:S02]  /*4da0*/  ISETP.LT.U32.OR.EX P1, PT, R25, R28, P2, P1 ;  /* 0x0000001c1900720c */ /* 0x000fe40001721510 */
[----:B------:R-:W-:Y:S02]  /*4db0*/  IADD3 R7, P2, P3, -R7, R23, -R8 ;  /* 0x0000001707077210 */ /* 0x000fe40007b5e908 */
[----:B------:R-:W-:Y:S02]  /*4dc0*/  IADD3.X R13, R31, R13, ~R28, P6, P5 ;  /* 0x0000000d1f0d7210 */ /* 0x000fe400037eac1c */
[----:B------:R-:W-:Y:S02]  /*4dd0*/  SEL R9, RZ, 0xffffffff, !P0 ;  /* 0xffffffffff097807 */ /* 0x000fe40004000000 */
[----:B------:R-:W-:Y:S02]  /*4de0*/  IADD3.X R31, R30, -0x1, R8, P2, P3 ;  /* 0xffffffff1e1f7810 */ /* 0x000fe400017e6408 */
[----:B------:R-:W-:Y:S01]  /*4df0*/  SEL R26, RZ, 0x1, !P1 ;  /* 0x00000001ff1a7807 */ /* 0x000fe20004800000 */
[----:B------:R-:W-:Y:S01]  /*4e00*/  IMAD.X R23, R32, 0x1, ~R9, P4 ;  /* 0x0000000120177824 */ /* 0x000fe200020e0e09 */
[----:B------:R-:W-:-:S02]  /*4e10*/  IADD3 R24, P3, R20, R27, RZ ;  /* 0x0000001b14187210 */ /* 0x000fc40007f7e0ff */
[----:B------:R-:W-:Y:S02]  /*4e20*/  IADD3 R8, P4, -R26, R33, RZ ;  /* 0x000000211a087210 */ /* 0x000fe40007f9e1ff */
[----:B------:R-:W-:Y:S01]  /*4e30*/  ISETP.GE.U32.AND P0, PT, R20, R27, PT ;  /* 0x0000001b1400720c */ /* 0x000fe20003f06070 */
[C---:B------:R-:W-:Y:S01]  /*4e40*/  IMAD.X R26, R21.reuse, 0x1, R29, P3 ;  /* 0x00000001151a7824 */ /* 0x040fe200018e061d */
[C---:B------:R-:W-:Y:S01]  /*4e50*/  ISETP.GT.U32.AND P2, PT, R24.reuse, RZ, PT ;  /* 0x000000ff1800720c */ /* 0x040fe20003f44070 */
[----:B------:R1:W-:Y:S01]  /*4e60*/  STG.E.64 desc[UR24][R16.64], R22 ;  /* 0x0000001610007986 */ /* 0x0003e2000c101b18 */
[----:B------:R-:W-:Y:S02]  /*4e70*/  SEL R28, RZ, 0xffffffff, !P1 ;  /* 0xffffffffff1c7807 */ /* 0x000fe40004800000 */
[----:B------:R-:W-:Y:S02]  /*4e80*/  ISETP.GE.U32.AND.EX P0, PT, R21, R29, PT, P0 ;  /* 0x0000001d1500720c */ /* 0x000fe40003f06100 */
[----:B------:R-:W-:Y:S01]  /*4e90*/  ISETP.LT.U32.AND P3, PT, R24, R27, PT ;  /* 0x0000001b1800720c */ /* 0x000fe20003f61070 */
[----:B------:R-:W-:Y:S01]  /*4ea0*/  IMAD.X R9, R25, 0x1, ~R28, P4 ;  /* 0x0000000119097824 */ /* 0x000fe200020e0e1c */
[----:B------:R-:W-:-:S02]  /*4eb0*/  ISETP.GT.U32.AND.EX P1, PT, R26, -0x1, PT, P2 ;  /* 0xffffffff1a00780c */ /* 0x000fc40003f24120 */
[----:B------:R-:W-:Y:S02]  /*4ec0*/  ISETP.LT.U32.AND P4, PT, R18, R7, PT ;  /* 0x000000071200720c */ /* 0x000fe40003f81070 */
[----:B------:R-:W-:Y:S01]  /*4ed0*/  SEL R25, RZ, 0x1, P0 ;  /* 0x00000001ff197807 */ /* 0x000fe20000000000 */
[----:B------:R1:W-:Y:S01]  /*4ee0*/  STG.E.64 desc[UR24][R16.64+0x8], R8 ;  /* 0x0000080810007986 */ /* 0x0003e2000c101b18 */
[----:B------:R-:W-:Y:S02]  /*4ef0*/  ISETP.LT.U32.OR.EX P2, PT, R26, R29, P1, P3 ;  /* 0x0000001d1a00720c */ /* 0x000fe40000f41530 */
[----:B------:R-:W-:Y:S02]  /*4f00*/  ISETP.LT.U32.AND.EX P1, PT, R19, R31, PT, P4 ;  /* 0x0000001f1300720c */ /* 0x000fe40003f21140 */
[----:B------:R-:W-:Y:S02]  /*4f10*/  IADD3 R20, P3, P4, R25, R20, -R27 ;  /* 0x0000001419147210 */ /* 0x000fe40007c7e81b */
[----:B------:R-:W-:-:S02]  /*4f20*/  SEL R27, RZ, 0x1, !P2 ;  /* 0x00000001ff1b7807 */ /* 0x000fc40005000000 */
[----:B------:R-:W-:Y:S02]  /*4f30*/  SEL R25, RZ, 0x1, !P1 ;  /* 0x00000001ff197807 */ /* 0x000fe40004800000 */
[----:B------:R-:W-:Y:S02]  /*4f40*/  IADD3 R24, P5, -R27, R24, RZ ;  /* 0x000000181b187210 */ /* 0x000fe40007fbe1ff */
[----:B------:R-:W-:Y:S02]  /*4f50*/  SEL R27, RZ, 0xffffffff, !P2 ;  /* 0xffffffffff1b7807 */ /* 0x000fe40005000000 */
[----:B------:R-:W-:Y:S02]  /*4f60*/  IADD3 R18, P2, P6, R25, R18, -R7 ;  /* 0x0000001219127210 */ /* 0x000fe40007e5e807 */
[----:B------:R-:W-:Y:S01]  /*4f70*/  SEL R7, RZ, 0xffffffff, !P1 ;  /* 0xffffffffff077807 */ /* 0x000fe20004800000 */
[----:B------:R-:W-:-:S03]  /*4f80*/  IMAD.X R25, R26, 0x1, ~R27, P5 ;  /* 0x000000011a197824 */ /* 0x000fc600028e0e1b */
[----:B------:R-:W-:Y:S02]  /*4f90*/  IADD3.X R19, R7, R19, ~R31, P2, P6 ;  /* 0x0000001307137210 */ /* 0x000fe400017ecc1f */
[----:B------:R-:W-:Y:S01]  /*4fa0*/  SEL R7, RZ, 0xffffffff, P0 ;  /* 0xffffffffff077807 */ /* 0x000fe20000000000 */
[----:B------:R1:W-:Y:S01]  /*4fb0*/  STG.E.64 desc[UR24][R16.64+0x10], R24 ;  /* 0x0000101810007986 */ /* 0x0003e2000c101b18 */
[----:B------:R-:W-:Y:S02]  /*4fc0*/  ISETP.GE.U32.AND P0, PT, R6, UR13, PT ;  /* 0x0000000d06007c0c */ /* 0x000fe4000bf06070 */
[----:B------:R-:W-:Y:S01]  /*4fd0*/  IADD3.X R21, R7, R21, ~R29, P3, P4 ;  /* 0x0000001507157210 */ /* 0x000fe20001fe8c1d */
[----:B------:R1:W-:Y:S04]  /*4fe0*/  STG.E.64 desc[UR24][R10.64], R14 ;  /* 0x0000000e0a007986 */ /* 0x0003e8000c101b18 */
[----:B------:R1:W-:Y:S04]  /*4ff0*/  STG.E.64 desc[UR24][R10.64+0x8], R12 ;  /* 0x0000080c0a007986 */ /* 0x0003e8000c101b18 */
[----:B------:R1:W-:Y:S04]  /*5000*/  STG.E.64 desc[UR24][R10.64+0x10], R20 ;  /* 0x000010140a007986 */ /* 0x0003e8000c101b18 */
[----:B------:R1:W-:Y:S01]  /*5010*/  STS.64 [R5], R18 ;  /* 0x0000001205007388 */ /* 0x0003e20000000a00 */
[----:B------:R-:W-:Y:S05]  /*5020*/  @!P0 BRA `(.L_x_94) ;  /* 0xfffffff400888947 */ /* 0x000fea000383ffff */
.L_x_93:
[----:B------:R-:W-:Y:S05]  /*5030*/  BSYNC B0 ;  /* 0x0000000000007941 */ /* 0x000fea0003800000 */
.L_x_92:
[----:B------:R-:W-:Y:S01]  /*5040*/  ULDC.64 UR14, c[0x0][0x218] ;  /* 0x00008600000e7ab9 */ /* 0x000fe20000000a00 */
[----:B------:R-:W-:Y:S01]  /*5050*/  ULEA UR5, UR13, UR5, 0x1 ;  /* 0x000000050d057291 */ /* 0x000fe2000f8e083f */
[----:B-1----:R-:W-:Y:S02]  /*5060*/  IMAD.U32 R11, RZ, RZ, UR14 ;  /* 0x0000000eff0b7e24 */ /* 0x002fe4000f8e00ff */
[----:B------:R-:W-:Y:S01]  /*5070*/  IMAD.U32 R13, RZ, RZ, UR15 ;  /* 0x0000000fff0d7e24 */ /* 0x000fe2000f8e00ff */
[----:B------:R-:W-:Y:S02]  /*5080*/  BAR.SYNC.DEFER_BLOCKING 0x0 ;  /* 0x0000000000007b1d */ /* 0x000fe40000010000 */
[----:B------:R-:W-:-:S04]  /*5090*/  ISETP.LE.U32.AND P0, PT, R11, UR5, PT ;  /* 0x000000050b007c0c */ /* 0x000fc8000bf03070 */
[----:B------:R-:W-:-:S13]  /*50a0*/  ISETP.GE.U32.AND.EX P0, PT, RZ, R13, PT, P0 ;  /* 0x0000000dff00720c */ /* 0x000fda0003f06100 */
[----:B------:R-:W-:Y:S05]  /*50b0*/  @!P0 BRA `(.L_x_95) ;  /* 0xfffffff4004c8947 */ /* 0x000fea000383ffff */
.L_x_91:
[----:B------:R-:W-:Y:S01]  /*50c0*/  UIADD3 UR4, UR4, 0x1, URZ ;  /* 0x0000000104047890 */ /* 0x000fe2000fffe03f */
[----:B------:R-:W-:Y:S01]  /*50d0*/  BAR.SYNC.DEFER_BLOCKING 0x0 ;  /* 0x0000000000007b1d */ /* 0x000fe20000010000 */
[----:B------:R-:W-:-:S05]  /*50e0*/  USHF.L.U32 UR13, UR13, 0x1, URZ ;  /* 0x000000010d0d7899 */ /* 0x000fca000800063f */
[----:B------:R-:W-:Y:S02]  /*50f0*/  ULDC UR5, c[0x0][0x248] ;  /* 0x0000920000057ab9 */ /* 0x000fe40000000800 */
[----:B------:R-:W-:-:S06]  /*5100*/  UISETP.GE.U32.AND UP0, UPT, UR4, UR5, UPT ;  /* 0x000000050400728c */ /* 0x000fcc000bf06070 */
[----:B------:R-:W-:-:S13]  /*5110*/  PLOP3.LUT P0, PT, PT, PT, UP0, 0x80, 0x0 ;  /* 0x000000000000781c */ /* 0x000fda0003f0f008 */
[----:B------:R-:W-:Y:S05]  /*5120*/  @!P0 BRA `(.L_x_96) ;  /* 0xffffffdc00608947 */ /* 0x000fea000383ffff */
.L_x_79:
[----:B------:R-:W-:Y:S01]  /*5130*/  BAR.SYNC.DEFER_BLOCKING 0x0 ;  /* 0x0000000000007b1d */ /* 0x000fe20000010000 */
[----:B------:R-:W-:-:S04]  /*5140*/  ISETP.GE.U32.AND P0, PT, R0, R11, PT ;  /* 0x0000000b0000720c */ /* 0x000fc80003f06070 */
[----:B------:R-:W-:Y:S01]  /*5150*/  ISETP.GE.U32.AND.EX P0, PT, R2, R13, PT, P0 ;  /* 0x0000000d0200720c */ /* 0x000fe20003f06100 */
[----:B------:R-:W-:Y:S01]  /*5160*/  ULDC UR6, c[0x0][0x220] ;  /* 0x0000880000067ab9 */ /* 0x000fe20000000800 */
[----:B------:R-:W-:Y:S01]  /*5170*/  ULDC.64 UR4, c[0x0][0x230] ;  /* 0x00008c0000047ab9 */ /* 0x000fe20000000a00 */
[----:B------:R-:W-:Y:S01]  /*5180*/  BSSY B0, `(.L_x_97) ;  /* 0x0000051000007945 */ /* 0x000fe20003800000 */
[----:B------:R-:W-:-:S09]  /*5190*/  ISETP.GE.U32.AND P1, PT, R3, UR6, PT ;  /* 0x0000000603007c0c */ /* 0x000fd2000bf26070 */
[----:B------:R-:W-:Y:S05]  /*51a0*/  @P0 BRA `(.L_x_98) ;  /* 0x0000000400380947 */ /* 0x000fea0003800000 */
.L_x_99:
[----:B0-----:R-:W0:Y:S01]  /*51b0*/  LDC.64 R4, c[0x0][0x210] ;  /* 0x00008400ff047b82 */ /* 0x001e220000000a00 */
[----:B------:R-:W-:-:S04]  /*51c0*/  IADD3 R7, P0, R0, UR8, RZ ;  /* 0x0000000800077c10 */ /* 0x000fc8000ff1e0ff */
[----:B------:R-:W-:Y:S01]  /*51d0*/  IADD3.X R6, R2, UR12, RZ, P0, !PT ;  /* 0x0000000c02067c10 */ /* 0x000fe200087fe4ff */
[----:B0-----:R-:W-:-:S04]  /*51e0*/  IMAD.WIDE.U32 R4, R7, 0x18, R4 ;  /* 0x0000001807047825 */ /* 0x001fc800078e0004 */
[----:B------:R-:W-:-:S04]  /*51f0*/  IMAD R7, R6, 0x18, RZ ;  /* 0x0000001806077824 */ /* 0x000fc800078e02ff */
[----:B------:R-:W-:-:S05]  /*5200*/  IMAD.IADD R5, R5, 0x1, R7 ;  /* 0x0000000105057824 */ /* 0x000fca00078e0207 */
[----:B------:R-:W2:Y:S04]  /*5210*/  LDG.E.64 R8, desc[UR24][R4.64] ;  /* 0x0000001804087981 */ /* 0x000ea8000c1e1b00 */
[----:B------:R-:W3:Y:S04]  /*5220*/  LDG.E.64 R14, desc[UR24][R4.64+0x8] ;  /* 0x00000818040e7981 */ /* 0x000ee8000c1e1b00 */
[----:B------:R-:W4:Y:S01]  /*5230*/  LDG.E.64 R6, desc[UR24][R4.64+0x10] ;  /* 0x0000101804067981 */ /* 0x000f22000c1e1b00 */
[----:B--2---:R-:W-:-:S04]  /*5240*/  IMAD.WIDE.U32 R16, R9, UR4, RZ ;  /* 0x0000000409107c25 */ /* 0x004fc8000f8e00ff */
[----:B---3--:R-:W-:-:S04]  /*5250*/  IMAD.WIDE.U32 R26, R15, UR4, RZ ;  /* 0x000000040f1a7c25 */ /* 0x008fc8000f8e00ff */
[----:B------:R-:W-:-:S04]  /*5260*/  IMAD.WIDE.U32 R18, P0, R8, UR5, R16 ;  /* 0x0000000508127c25 */ /* 0x000fc8000f800010 */
[----:B------:R-:W-:-:S04]  /*5270*/  IMAD.WIDE.U32 R16, R8, UR4, RZ ;  /* 0x0000000408107c25 */ /* 0x000fc8000f8e00ff */
[----:B------:R-:W-:Y:S01]  /*5280*/  IMAD.X R21, RZ, RZ, RZ, P0 ;  /* 0x000000ffff157224 */ /* 0x000fe200000e06ff */
[----:B------:R-:W-:Y:S01]  /*5290*/  IADD3 R25, P0, RZ, R16, RZ ;  /* 0x00000010ff197210 */ /* 0x000fe20007f1e0ff */
[----:B------:R-:W-:Y:S01]  /*52a0*/  IMAD.MOV.U32 R20, RZ, RZ, R19 ;  /* 0x000000ffff147224 */ /* 0x000fe200078e0013 */
[----:B------:R-:W-:Y:S01]  /*52b0*/  IADD3 R29, P2, R17, R18, RZ ;  /* 0x00000012111d7210 */ /* 0x000fe20007f5e0ff */
[----:B------:R-:W-:Y:S01]  /*52c0*/  IMAD.WIDE.U32 R22, R14, UR4, RZ ;  /* 0x000000040e167c25 */ /* 0x000fe2000f8e00ff */
[----:B------:R-:W-:-:S03]  /*52d0*/  ISETP.LT.U32.AND P5, PT, R25, R16, PT ;  /* 0x000000101900720c */ /* 0x000fc60003fa1070 */
[----:B------:R-:W-:Y:S02]  /*52e0*/  IMAD.X R10, R29, 0x1, R16, P0 ;  /* 0x000000011d0a7824 */ /* 0x000fe400000e0610 */
[----:B------:R-:W-:-:S03]  /*52f0*/  IMAD.WIDE.U32 R16, P4, R14, UR5, R26 ;  /* 0x000000050e107c25 */ /* 0x000fc6000f88001a */
[----:B------:R-:W-:Y:S01]  /*5300*/  ISETP.LT.U32.AND.EX P5, PT, R10, R29, PT, P5 ;  /* 0x0000001d0a00720c */ /* 0x000fe20003fa1150 */
[----:B----4-:R-:W-:Y:S01]  /*5310*/  IMAD.WIDE.U32 R18, R7, UR4, RZ ;  /* 0x0000000407127c25 */ /* 0x010fe2000f8e00ff */
[----:B------:R-:W-:Y:S02]  /*5320*/  IADD3 R29, P6, RZ, R22, RZ ;  /* 0x00000016ff1d7210 */ /* 0x000fe40007fde0ff */
[----:B------:R-:W-:Y:S01]  /*5330*/  IADD3 R23, P3, R23, R16, RZ ;  /* 0x0000001017177210 */ /* 0x000fe20007f7e0ff */
[----:B------:R-:W-:Y:S01]  /*5340*/  IMAD.WIDE.U32.X R8, R9, UR5, R20, P2 ;  /* 0x0000000509087c25 */ /* 0x000fe200090e0414 */
[----:B------:R-:W-:Y:S02]  /*5350*/  SEL R14, RZ, 0x1, !P5 ;  /* 0x00000001ff0e7807 */ /* 0x000fe40006800000 */
[----:B------:R-:W-:Y:S01]  /*5360*/  ISETP.LT.U32.AND P0, PT, R29, R22, PT ;  /* 0x000000161d00720c */ /* 0x000fe20003f01070 */
[----:B------:R-:W-:-:S04]  /*5370*/  IMAD.WIDE.U32 R20, R6, UR4, RZ ;  /* 0x0000000406147c25 */ /* 0x000fc8000f8e00ff */
[----:B------:R-:W-:Y:S01]  /*5380*/  IMAD.WIDE.U32 R18, P2, R6, UR5, R18 ;  /* 0x0000000506127c25 */ /* 0x000fe2000f840012 */
[----:B------:R-:W-:-:S03]  /*5390*/  IADD3 R27, P5, RZ, R20, RZ ;  /* 0x00000014ff1b7210 */ /* 0x000fc60007fbe0ff */
[----:B------:R-:W-:Y:S01]  /*53a0*/  IMAD.X R12, R23, 0x1, R22, P6 ;  /* 0x00000001170c7824 */ /* 0x000fe200030e0616 */
[----:B------:R-:W-:Y:S01]  /*53b0*/  IADD3 R31, P6, R21, R18, RZ ;  /* 0x00000012151f7210 */ /* 0x000fe20007fde0ff */
[----:B------:R-:W-:Y:S02]  /*53c0*/  IMAD.MOV.U32 R22, RZ, RZ, R17 ;  /* 0x000000ffff167224 */ /* 0x000fe400078e0011 */
[----:B------:R-:W-:Y:S01]  /*53d0*/  IMAD.X R21, RZ, RZ, RZ, P2 ;  /* 0x000000ffff157224 */ /* 0x000fe200010e06ff */
[----:B------:R-:W-:Y:S01]  /*53e0*/  ISETP.LT.U32.AND.EX P0, PT, R12, R23, PT, P0 ;  /* 0x000000170c00720c */ /* 0x000fe20003f01100 */
[----:B------:R-:W-:Y:S01]  /*53f0*/  IMAD.X R23, RZ, RZ, RZ, P4 ;  /* 0x000000ffff177224 */ /* 0x000fe200020e06ff */
[----:B------:R-:W-:Y:S01]  /*5400*/  ISETP.LT.U32.AND P4, PT, R27, R20, PT ;  /* 0x000000141b00720c */ /* 0x000fe20003f81070 */
[----:B------:R-:W-:Y:S01]  /*5410*/  IMAD.X R16, R31, 0x1, R20, P5 ;  /* 0x000000011f107824 */ /* 0x000fe200028e0614 */
[----:B------:R-:W-:Y:S01]  /*5420*/  SEL R6, RZ, 0x1, !P0 ;  /* 0x00000001ff067807 */ /* 0x000fe20004000000 */
[----:B------:R-:W-:Y:S01]  /*5430*/  IMAD.MOV.U32 R20, RZ, RZ, R19 ;  /* 0x000000ffff147224 */ /* 0x000fe200078e0013 */
[----:B------:R-:W-:Y:S01]  /*5440*/  IADD3 R25, P0, P2, -R14, R25, -R10 ;  /* 0x000000190e197210 */ /* 0x000fe20007a1e90a */
[----:B------:R-:W-:Y:S01]  /*5450*/  IMAD.WIDE.U32.X R14, R15, UR5, R22, P3 ;  /* 0x000000050f0e7c25 */ /* 0x000fe200098e0416 */
[----:B------:R-:W-:-:S02]  /*5460*/  ISETP.LT.U32.AND.EX P4, PT, R16, R31, PT, P4 ;  /* 0x0000001f1000720c */ /* 0x000fc40003f81140 */
[----:B------:R-:W-:Y:S01]  /*5470*/  IADD3 R29, P3, P5, -R6, R29, -R12 ;  /* 0x0000001d061d7210 */ /* 0x000fe20007d7e90c */
[----:B------:R-:W-:Y:S01]  /*5480*/  IMAD.MOV.U32 R23, RZ, RZ, -0x1 ;  /* 0xffffffffff177424 */ /* 0x000fe200078e00ff */
[----:B------:R-:W-:Y:S01]  /*5490*/  SEL R17, RZ, 0x1, !P4 ;  /* 0x00000001ff117807 */ /* 0x000fe20006000000 */
[----:B------:R-:W-:-:S03]  /*54a0*/  IMAD.WIDE.U32.X R6, R7, UR5, R20, P6 ;  /* 0x0000000507067c25 */ /* 0x000fc6000b0e0414 */
[----:B------:R-:W-:Y:S02]  /*54b0*/  IADD3.X R33, R23, -0x1, R10, P0, P2 ;  /* 0xffffffff17217810 */ /* 0x000fe400007e440a */
[----:B------:R-:W-:Y:S02]  /*54c0*/  IADD3 R27, P4, P2, -R17, R27, -R16 ;  /* 0x0000001b111b7210 */ /* 0x000fe40007a9e910 */
[----:B------:R-:W-:Y:S02]  /*54d0*/  ISETP.LT.U32.AND P0, PT, R8, R25, PT ;  /* 0x000000190800720c */ /* 0x000fe40003f01070 */
[C---:B------:R-:W-:Y:S02]  /*54e0*/  IADD3.X R31, R23.reuse, -0x1, R12, P3, P5 ;  /* 0xffffffff171f7810 */ /* 0x040fe40001fea40c */
[----:B------:R-:W-:Y:S02]  /*54f0*/  ISETP.LT.U32.AND P3, PT, R14, R29, PT ;  /* 0x0000001d0e00720c */ /* 0x000fe40003f61070 */
[----:B------:R-:W-:-:S02]  /*5500*/  IADD3.X R21, R23, -0x1, R16, P4, P2 ;  /* 0xffffffff17157810 */ /* 0x000fc400027e4410 */
[----:B------:R-:W-:Y:S02]  /*5510*/  ISETP.LT.U32.AND.EX P0, PT, R9, R33, PT, P0 ;  /* 0x000000210900720c */ /* 0x000fe40003f01100 */
[----:B------:R-:W-:Y:S02]  /*5520*/  ISETP.LT.U32.AND P4, PT, R6, R27, PT ;  /* 0x0000001b0600720c */ /* 0x000fe40003f81070 */
        /* <DEDUP_REMOVED lines=8> */
[----:B------:R-:W-:Y:S02]  /*55b0*/  SEL R23, RZ, 0xffffffff, !P2 ;  /* 0xffffffffff177807 */ /* 0x000fe40005000000 */
[----:B------:R-:W-:-:S02]  /*55c0*/  SEL R19, RZ, 0xffffffff, !P3 ;  /* 0xffffffffff137807 */ /* 0x000fc40005800000 */
[----:B------:R-:W-:Y:S02]  /*55d0*/  IADD3 R6, P2, P3, R17, R6, -R27 ;  /* 0x0000000611067210 */ /* 0x000fe40007b5e81b */
[----:B------:R-:W-:Y:S02]  /*55e0*/  IADD3.X R15, R23, R15, ~R31, P0, P6 ;  /* 0x0000000f170f7210 */ /* 0x000fe400007ecc1f */
[----:B------:R-:W-:Y:S02]  /*55f0*/  IADD3.X R9, R25, R9, ~R33, P5, P4 ;  /* 0x0000000919097210 */ /* 0x000fe40002fe8c21 */
[----:B------:R-:W-:Y:S01]  /*5600*/  IADD3.X R7, R19, R7, ~R21, P2, P3 ;  /* 0x0000000713077210 */ /* 0x000fe200017e6c15 */
[----:B------:R1:W-:Y:S01]  /*5610*/  STG.E.64 desc[UR24][R4.64+0x8], R14 ;  /* 0x0000080e04007986 */ /* 0x0003e2000c101b18 */
[----:B------:R-:W-:-:S03]  /*5620*/  IADD3 R0, P0, R0, UR28, RZ ;  /* 0x0000001c00007c10 */ /* 0x000fc6000ff1e0ff */
[----:B------:R1:W-:Y:S02]  /*5630*/  STG.E.64 desc[UR24][R4.64], R8 ;  /* 0x0000000804007986 */ /* 0x0003e4000c101b18 */
[----:B------:R-:W-:Y:S01]  /*5640*/  IMAD.X R2, RZ, RZ, R2, P0 ;  /* 0x000000ffff027224 */ /* 0x000fe200000e0602 */
[----:B------:R-:W-:Y:S01]  /*5650*/  ISETP.GE.U32.AND P0, PT, R0, R11, PT ;  /* 0x0000000b0000720c */ /* 0x000fe20003f06070 */
[----:B------:R1:W-:Y:S03]  /*5660*/  STG.E.64 desc[UR24][R4.64+0x10], R6 ;  /* 0x0000100604007986 */ /* 0x0003e6000c101b18 */
[----:B------:R-:W-:-:S13]  /*5670*/  ISETP.GE.U32.AND.EX P0, PT, R2, R13, PT, P0 ;  /* 0x0000000d0200720c */ /* 0x000fda0003f06100 */
[----:B-1----:R-:W-:Y:S05]  /*5680*/  @!P0 BRA `(.L_x_99) ;  /* 0xfffffff800c88947 */ /* 0x002fea000383ffff */
.L_x_98:
[----:B------:R-:W-:Y:S05]  /*5690*/  BSYNC B0 ;  /* 0x0000000000007941 */ /* 0x000fea0003800000 */
.L_x_97:
[----:B------:R-:W-:Y:S06]  /*56a0*/  BAR.SYNC.DEFER_BLOCKING 0x0 ;  /* 0x0000000000007b1d */ /* 0x000fec0000010000 */
[----:B------:R-:W-:Y:S05]  /*56b0*/  @P1 EXIT ;  /* 0x000000000000194d */ /* 0x000fea0003800000 */
[----:B0-----:R-:W-:Y:S01]  /*56c0*/  IADD3 R19, P0, R11, UR8, RZ ;  /* 0x000000080b137c10 */ /* 0x001fe2000ff1e0ff */
[----:B------:R-:W-:Y:S01]  /*56d0*/  BSSY B0, `(.L_x_100) ;  /* 0x0000019000007945 */ /* 0x000fe20003800000 */
[----:B------:R-:W-:Y:S01]  /*56e0*/  IMAD.MOV.U32 R0, RZ, RZ, R3 ;  /* 0x000000ffff007224 */ /* 0x000fe200078e0003 */
[----:B------:R-:W-:Y:S01]  /*56f0*/  ULDC.64 UR4, c[0x0][0x240] ;  /* 0x0000900000047ab9 */ /* 0x000fe20000000a00 */
[----:B------:R-:W-:-:S09]  /*5700*/  IADD3.X R18, R13, UR12, RZ, P0, !PT ;  /* 0x0000000c0d127c10 */ /* 0x000fd200087fe4ff */
.L_x_101:
[----:B0-----:R-:W0:Y:S01]  /*5710*/  LDC.64 R6, c[0x0][0x238] ;  /* 0x00008e00ff067b82 */ /* 0x001e220000000a00 */
[----:B------:R-:W-:-:S05]  /*5720*/  IADD3 R9, P0, R0, UR7, RZ ;  /* 0x0000000700097c10 */ /* 0x000fca000ff1e0ff */
[----:B------:R-:W-:-:S04]  /*5730*/  IMAD.X R2, RZ, RZ, RZ, P0 ;  /* 0x000000ffff027224 */ /* 0x000fc800000e06ff */
[----:B------:R-:W-:Y:S02]  /*5740*/  IMAD R5, R2, 0x18, RZ ;  /* 0x0000001802057824 */ /* 0x000fe400078e02ff */
[----:B0-----:R-:W-:-:S04]  /*5750*/  IMAD.WIDE.U32 R8, R9, 0x18, R6 ;  /* 0x0000001809087825 */ /* 0x001fc800078e0006 */
[----:B------:R-:W-:Y:S02]  /*5760*/  IMAD.IADD R9, R9, 0x1, R5 ;  /* 0x0000000109097824 */ /* 0x000fe400078e0205 */
[----:B------:R-:W0:Y:S03]  /*5770*/  LDC.64 R4, c[0x0][0x210] ;  /* 0x00008400ff047b82 */ /* 0x000e260000000a00 */
[----:B------:R-:W2:Y:S04]  /*5780*/  LDG.E.64 R10, desc[UR24][R8.64] ;  /* 0x00000018080a7981 */ /* 0x000ea8000c1e1b00 */
[----:B------:R-:W3:Y:S04]  /*5790*/  LDG.E.64 R12, desc[UR24][R8.64+0x8] ;  /* 0x00000818080c7981 */ /* 0x000ee8000c1e1b00 */
[----:B------:R-:W4:Y:S01]  /*57a0*/  LDG.E.64 R14, desc[UR24][R8.64+0x10] ;  /* 0x00001018080e7981 */ /* 0x000f22000c1e1b00 */
[C---:B------:R-:W-:Y:S01]  /*57b0*/  IADD3 R17, P0, R0.reuse, R19, RZ ;  /* 0x0000001300117210 */ /* 0x040fe20007f1e0ff */
[----:B------:R-:W-:-:S04]  /*57c0*/  VIADD R0, R0, UR28 ;  /* 0x0000001c00007c36 */ /* 0x000fc80008000000 */
[----:B------:R-:W-:Y:S01]  /*57d0*/  IMAD.X R2, RZ, RZ, R18, P0 ;  /* 0x000000ffff027224 */ /* 0x000fe200000e0612 */
[----:B------:R-:W-:-:S03]  /*57e0*/  ISETP.GE.U32.AND P0, PT, R0, UR6, PT ;  /* 0x0000000600007c0c */ /* 0x000fc6000bf06070 */
[----:B------:R-:W-:Y:S02]  /*57f0*/  IMAD R21, R2, 0x18, RZ ;  /* 0x0000001802157824 */ /* 0x000fe400078e02ff */
[----:B0-----:R-:W-:-:S04]  /*5800*/  IMAD.WIDE.U32 R16, R17, 0x18, R4 ;  /* 0x0000001811107825 */ /* 0x001fc800078e0004 */
[----:B------:R-:W-:-:S05]  /*5810*/  IMAD.IADD R17, R17, 0x1, R21 ;  /* 0x0000000111117824 */ /* 0x000fca00078e0215 */
[----:B--2---:R0:W-:Y:S04]  /*5820*/  STG.E.64 desc[UR24][R16.64], R10 ;  /* 0x0000000a10007986 */ /* 0x0041e8000c101b18 */
[----:B---3--:R0:W-:Y:S04]  /*5830*/  STG.E.64 desc[UR24][R16.64+0x8], R12 ;  /* 0x0000080c10007986 */ /* 0x0081e8000c101b18 */
[----:B----4-:R0:W-:Y:S01]  /*5840*/  STG.E.64 desc[UR24][R16.64+0x10], R14 ;  /* 0x0000100e10007986 */ /* 0x0101e2000c101b18 */
[----:B------:R-:W-:Y:S05]  /*5850*/  @!P0 BRA `(.L_x_101) ;  /* 0xfffffffc00ac8947 */ /* 0x000fea000383ffff */
[----:B------:R-:W-:Y:S05]  /*5860*/  BSYNC B0 ;  /* 0x0000000000007941 */ /* 0x000fea0003800000 */
.L_x_100:
[----:B------:R-:W-:-:S05]  /*5870*/  IADD3 R23, P0, R3, UR7, RZ ;  /* 0x0000000703177c10 */ /* 0x000fca000ff1e0ff */
[----:B------:R-:W-:Y:S02]  /*5880*/  IMAD.X R0, RZ, RZ, RZ, P0 ;  /* 0x000000ffff007224 */ /* 0x000fe400000e06ff */
[----:B------:R-:W-:-:S04]  /*5890*/  IMAD.WIDE.U32 R22, R23, 0x18, R6 ;  /* 0x0000001817167825 */ /* 0x000fc800078e0006 */
[----:B-1----:R-:W-:-:S04]  /*58a0*/  IMAD R9, R0, 0x18, RZ ;  /* 0x0000001800097824 */ /* 0x002fc800078e02ff */
[----:B------:R-:W-:-:S05]  /*58b0*/  IMAD.IADD R23, R23, 0x1, R9 ;  /* 0x0000000117177824 */ /* 0x000fca00078e0209 */
[----:B------:R-:W2:Y:S04]  /*58c0*/  LDG.E.64 R20, desc[UR24][R22.64] ;  /* 0x0000001816147981 */ /* 0x000ea8000c1e1b00 */
[----:B0-----:R-:W3:Y:S04]  /*58d0*/  LDG.E.64 R12, desc[UR24][R22.64+0x8] ;  /* 0x00000818160c7981 */ /* 0x001ee8000c1e1b00 */
[----:B------:R0:W4:Y:S01]  /*58e0*/  LDG.E.64 R16, desc[UR24][R22.64+0x10] ;  /* 0x0000101816107981 */ /* 0x000122000c1e1b00 */
        /* <DEDUP_REMOVED lines=9> */
[----:B--2---:R-:W-:-:S04]  /*5980*/  IMAD.WIDE.U32 R24, R21, UR4, RZ ;  /* 0x0000000415187c25 */ /* 0x004fc8000f8e00ff */
[----:B0-----:R-:W-:-:S04]  /*5990*/  IMAD.WIDE.U32 R22, R20, UR4, RZ ;  /* 0x0000000414167c25 */ /* 0x001fc8000f8e00ff */
[----:B------:R-:W-:-:S04]  /*59a0*/  IMAD.WIDE.U32 R24, P0, R20, UR5, R24 ;  /* 0x0000000514187c25 */ /* 0x000fc8000f800018 */
[----:B------:R-:W-:Y:S01]  /*59b0*/  IMAD.X R31, RZ, RZ, RZ, P0 ;  /* 0x000000ffff1f7224 */ /* 0x000fe200000e06ff */
[----:B------:R-:W-:Y:S01]  /*59c0*/  IADD3 R35, P0, RZ, R22, RZ ;  /* 0x00000016ff237210 */ /* 0x000fe20007f1e0ff */
[----:B---3--:R-:W-:Y:S01]  /*59d0*/  IMAD.WIDE.U32 R28, R13, UR4, RZ ;  /* 0x000000040d1c7c25 */ /* 0x008fe2000f8e00ff */
[----:B------:R-:W-:Y:S02]  /*59e0*/  IADD3 R27, P2, R23, R24, RZ ;  /* 0x00000018171b7210 */ /* 0x000fe40007f5e0ff */
[----:B------:R-:W-:Y:S01]  /*59f0*/  ISETP.LT.U32.AND P1, PT, R35, R22, PT ;  /* 0x000000162300720c */ /* 0x000fe20003f21070 */
[----:B------:R-:W-:Y:S02]  /*5a00*/  IMAD.MOV.U32 R30, RZ, RZ, R25 ;  /* 0x000000ffff1e7224 */ /* 0x000fe400078e0019 */
[----:B------:R-:W-:Y:S02]  /*5a10*/  IMAD.X R0, R27, 0x1, R22, P0 ;  /* 0x000000011b007824 */ /* 0x000fe400000e0616 */
[----:B------:R-:W-:-:S03]  /*5a20*/  IMAD.WIDE.U32.X R20, R21, UR5, R30, P2 ;  /* 0x0000000515147c25 */ /* 0x000fc600090e041e */
[----:B------:R-:W-:Y:S01]  /*5a30*/  ISETP.LT.U32.AND.EX P1, PT, R0, R27, PT, P1 ;  /* 0x0000001b0000720c */ /* 0x000fe20003f21110 */
[----:B------:R-:W-:-:S04]  /*5a40*/  IMAD.WIDE.U32 R28, P3, R12, UR5, R28 ;  /* 0x000000050c1c7c25 */ /* 0x000fc8000f86001c */
[----:B------:R-:W-:-:S04]  /*5a50*/  IMAD.WIDE.U32 R22, R12, UR4, RZ ;  /* 0x000000040c167c25 */ /* 0x000fc8000f8e00ff */
[----:B----4-:R-:W-:Y:S01]  /*5a60*/  IMAD.WIDE.U32 R30, R17, UR4, RZ ;  /* 0x00000004111e7c25 */ /* 0x010fe2000f8e00ff */
[----:B------:R-:W-:-:S03]  /*5a70*/  IADD3 R33, P0, RZ, R22, RZ ;  /* 0x00000016ff217210 */ /* 0x000fc60007f1e0ff */
[----:B------:R-:W-:Y:S01]  /*5a80*/  IMAD.X R25, RZ, RZ, RZ, P3 ;  /* 0x000000ffff197224 */ /* 0x000fe200018e06ff */
[----:B------:R-:W-:Y:S01]  /*5a90*/  IADD3 R23, P3, R23, R28, RZ ;  /* 0x0000001c17177210 */ /* 0x000fe20007f7e0ff */
[----:B------:R-:W-:Y:S01]  /*5aa0*/  IMAD.WIDE.U32 R26, R16, UR4, RZ ;  /* 0x00000004101a7c25 */ /* 0x000fe2000f8e00ff */
[----:B------:R-:W-:-:S03]  /*5ab0*/  ISETP.LT.U32.AND P2, PT, R33, R22, PT ;  /* 0x000000162100720c */ /* 0x000fc60003f41070 */
[----:B------:R-:W-:Y:S01]  /*5ac0*/  IMAD.MOV.U32 R24, RZ, RZ, R29 ;  /* 0x000000ffff187224 */ /* 0x000fe200078e001d */
[----:B------:R-:W-:Y:S01]  /*5ad0*/  IADD3 R29, P5, RZ, R26, RZ ;  /* 0x0000001aff1d7210 */ /* 0x000fe20007fbe0ff */
[----:B------:R-:W-:Y:S01]  /*5ae0*/  IMAD.WIDE.U32 R30, P4, R16, UR5, R30 ;  /* 0x00000005101e7c25 */ /* 0x000fe2000f88001e */
[----:B------:R-:W-:-:S03]  /*5af0*/  SEL R16, RZ, 0x1, !P1 ;  /* 0x00000001ff107807 */ /* 0x000fc60004800000 */
[----:B------:R-:W-:Y:S01]  /*5b00*/  IMAD.WIDE.U32.X R12, R13, UR5, R24, P3 ;  /* 0x000000050d0c7c25 */ /* 0x000fe200098e0418 */
[----:B------:R-:W-:-:S03]  /*5b10*/  IADD3 R27, P3, R27, R30, RZ ;  /* 0x0000001e1b1b7210 */ /* 0x000fc60007f7e0ff */
[----:B------:R-:W-:Y:S01]  /*5b20*/  IMAD.X R22, R23, 0x1, R22, P0 ;  /* 0x0000000117167824 */ /* 0x000fe200000e0616 */
[----:B------:R-:W-:Y:S01]  /*5b30*/  ISETP.LT.U32.AND P0, PT, R29, R26, PT ;  /* 0x0000001a1d00720c */ /* 0x000fe20003f01070 */
[----:B------:R-:W-:Y:S01]  /*5b40*/  IMAD.X R26, R27, 0x1, R26, P5 ;  /* 0x000000011b1a7824 */ /* 0x000fe200028e061a */
[----:B------:R-:W-:Y:S01]  /*5b50*/  IADD3 R35, P1, P5, -R16, R35, -R0 ;  /* 0x0000002310237210 */ /* 0x000fe20007d3e900 */
[----:B------:R-:W-:Y:S01]  /*5b60*/  IMAD.X R25, RZ, RZ, RZ, P4 ;  /* 0x000000ffff197224 */ /* 0x000fe200020e06ff */
[----:B------:R-:W-:Y:S01]  /*5b70*/  ISETP.LT.U32.AND.EX P2, PT, R22, R23, PT, P2 ;  /* 0x000000171600720c */ /* 0x000fe20003f41120 */
[----:B------:R-:W-:Y:S01]  /*5b80*/  IMAD.MOV.U32 R24, RZ, RZ, R31 ;  /* 0x000000ffff187224 */ /* 0x000fe200078e001f */
[----:B------:R-:W-:Y:S01]  /*5b90*/  ISETP.LT.U32.AND.EX P0, PT, R26, R27, PT, P0 ;  /* 0x0000001b1a00720c */ /* 0x000fe20003f01100 */
[----:B------:R-:W-:Y:S01]  /*5ba0*/  IMAD.MOV.U32 R27, RZ, RZ, -0x1 ;  /* 0xffffffffff1b7424 */ /* 0x000fe200078e00ff */
[----:B------:R-:W-:Y:S01]  /*5bb0*/  SEL R2, RZ, 0x1, !P2 ;  /* 0x00000001ff027807 */ /* 0x000fe20005000000 */
[----:B------:R-:W-:-:S03]  /*5bc0*/  IMAD.WIDE.U32.X R16, R17, UR5, R24, P3 ;  /* 0x0000000511107c25 */ /* 0x000fc600098e0418 */
[----:B------:R-:W-:Y:S02]  /*5bd0*/  IADD3 R33, P2, P4, -R2, R33, -R22 ;  /* 0x0000002102217210 */ /* 0x000fe40007c5e916 */
[----:B------:R-:W-:Y:S02]  /*5be0*/  SEL R2, RZ, 0x1, !P0 ;  /* 0x00000001ff027807 */ /* 0x000fe40004000000 */
[C---:B------:R-:W-:Y:S02]  /*5bf0*/  IADD3.X R25, R27.reuse, -0x1, R0, P1, P5 ;  /* 0xffffffff1b197810 */ /* 0x040fe40000fea400 */
[----:B------:R-:W-:Y:S02]  /*5c00*/  ISETP.LT.U32.AND P1, PT, R20, R35, PT ;  /* 0x000000231400720c */ /* 0x000fe40003f21070 */
[----:B------:R-:W-:Y:S02]  /*5c10*/  IADD3 R29, P3, P5, -R2, R29, -R26 ;  /* 0x0000001d021d7210 */ /* 0x000fe40007d7e91a */
[----:B------:R-:W-:-:S02]  /*5c20*/  IADD3.X R31, R27, -0x1, R22, P2, P4 ;  /* 0xffffffff1b1f7810 */ /* 0x000fc400017e8416 */
[----:B------:R-:W-:Y:S02]  /*5c30*/  ISETP.LT.U32.AND P0, PT, R12, R33, PT ;  /* 0x000000210c00720c */ /* 0x000fe40003f01070 */
[----:B------:R-:W-:Y:S02]  /*5c40*/  ISETP.LT.U32.AND.EX P1, PT, R21, R25, PT, P1 ;  /* 0x000000191500720c */ /* 0x000fe40003f21110 */
[----:B------:R-:W-:Y:S02]  /*5c50*/  IADD3.X R27, R27, -0x1, R26, P3, P5 ;  /* 0xffffffff1b1b7810 */ /* 0x000fe40001fea41a */
[----:B------:R-:W-:Y:S02]  /*5c60*/  ISETP.LT.U32.AND P2, PT, R16, R29, PT ;  /* 0x0000001d1000720c */ /* 0x000fe40003f41070 */
[----:B------:R-:W-:Y:S02]  /*5c70*/  ISETP.LT.U32.AND.EX P0, PT, R13, R31, PT, P0 ;  /* 0x0000001f0d00720c */ /* 0x000fe40003f01100 */
[----:B------:R-:W-:-:S02]  /*5c80*/  SEL R2, RZ, 0x1, !P1 ;  /* 0x00000001ff027807 */ /* 0x000fc40004800000 */
[----:B------:R-:W-:Y:S02]  /*5c90*/  ISETP.LT.U32.AND.EX P2, PT, R17, R27, PT, P2 ;  /* 0x0000001b1100720c */ /* 0x000fe40003f41120 */
[----:B------:R-:W-:Y:S02]  /*5ca0*/  SEL R0, RZ, 0x1, !P0 ;  /* 0x00000001ff007807 */ /* 0x000fe40004000000 */
[----:B------:R-:W-:Y:S02]  /*5cb0*/  IADD3 R35, P4, P5, R2, R20, -R35 ;  /* 0x0000001402237210 */ /* 0x000fe40007d9e823 */
[----:B------:R-:W-:Y:S02]  /*5cc0*/  SEL R20, RZ, 0xffffffff, !P1 ;  /* 0xffffffffff147807 */ /* 0x000fe40004800000 */
[----:B------:R-:W-:Y:S02]  /*5cd0*/  SEL R23, RZ, 0x1, !P2 ;  /* 0x00000001ff177807 */ /* 0x000fe40005000000 */
[----:B------:R-:W-:-:S02]  /*5ce0*/  IADD3 R33, P1, P3, R0, R12, -R33 ;  /* 0x0000000c00217210 */ /* 0x000fc40007b3e821 */
[----:B------:R-:W-:Y:S02]  /*5cf0*/  SEL R12, RZ, 0xffffffff, !P0 ;  /* 0xffffffffff0c7807 */ /* 0x000fe40004000000 */
[----:B------:R-:W-:Y:S02]  /*5d00*/  IADD3.X R21, R20, R21, ~R25, P4, P5 ;  /* 0x0000001514157210 */ /* 0x000fe400027eac19 */
[----:B------:R-:W-:Y:S02]  /*5d10*/  IADD3 R23, P4, P5, R23, R16, -R29 ;  /* 0x0000001017177210 */ /* 0x000fe40007d9e81d */
[----:B------:R-:W-:Y:S02]  /*5d20*/  SEL R25, RZ, 0xffffffff, !P2 ;  /* 0xffffffffff197807 */ /* 0x000fe40005000000 */
[----:B------:R-:W-:Y:S02]  /*5d30*/  IADD3.X R29, R12, R13, ~R31, P1, P3 ;  /* 0x0000000d0c1d7210 */ /* 0x000fe40000fe6c1f */
[----:B-----5:R-:W-:-:S02]  /*5d40*/  ISETP.GE.U32.AND P0, PT, R8, R35, PT ;  /* 0x000000230800720c */ /* 0x020fc40003f06070 */
[----:B------:R-:W-:Y:S02]  /*5d50*/  ISETP.GE.U32.AND P1, PT, R18, R33, PT ;  /* 0x000000211200720c */ /* 0x000fe40003f26070 */
[----:B------:R-:W-:Y:S02]  /*5d60*/  IADD3.X R25, R25, R17, ~R27, P4, P5 ;  /* 0x0000001119197210 */ /* 0x000fe400027eac1b */
[----:B------:R-:W-:Y:S02]  /*5d70*/  ISETP.GE.U32.AND P2, PT, R14, R23, PT ;  /* 0x000000170e00720c */ /* 0x000fe40003f46070 */
[----:B------:R-:W-:Y:S02]  /*5d80*/  ISETP.GE.U32.AND.EX P0, PT, R9, R21, PT, P0 ;  /* 0x000000150900720c */ /* 0x000fe40003f06100 */
[----:B------:R-:W-:Y:S02]  /*5d90*/  ISETP.GE.U32.AND.EX P1, PT, R19, R29, PT, P1 ;  /* 0x0000001d1300720c */ /* 0x000fe40003f26110 */
[----:B------:R-:W-:-:S02]  /*5da0*/  ISETP.GE.U32.AND.EX P2, PT, R15, R25, PT, P2 ;  /* 0x000000190f00720c */ /* 0x000fc40003f46120 */
[----:B------:R-:W-:Y:S02]  /*5db0*/  SEL R0, RZ, 0x1, P0 ;  /* 0x00000001ff007807 */ /* 0x000fe40000000000 */
[----:B------:R-:W-:Y:S02]  /*5dc0*/  SEL R12, RZ, 0x1, P1 ;  /* 0x00000001ff0c7807 */ /* 0x000fe40000800000 */
[----:B------:R-:W-:Y:S02]  /*5dd0*/  SEL R13, RZ, 0x1, P2 ;  /* 0x00000001ff0d7807 */ /* 0x000fe40001000000 */
[----:B------:R-:W-:Y:S02]  /*5de0*/  IADD3 R8, P5, P6, R0, R8, -R35 ;  /* 0x0000000800087210 */ /* 0x000fe40007ebe823 */
[----:B------:R-:W-:Y:S02]  /*5df0*/  IADD3 R12, P3, P4, R12, R18, -R33 ;  /* 0x000000120c0c7210 */ /* 0x000fe40007c7e821 */
[----:B------:R-:W-:-:S02]  /*5e00*/  SEL R0, RZ, 0xffffffff, P0 ;  /* 0xffffffffff007807 */ /* 0x000fc40000000000 */
[----:B------:R-:W-:Y:S02]  /*5e10*/  SEL R18, RZ, 0xffffffff, P1 ;  /* 0xffffffffff127807 */ /* 0x000fe40000800000 */
[----:B------:R-:W-:Y:S02]  /*5e20*/  IADD3 R14, P0, P1, R13, R14, -R23 ;  /* 0x0000000e0d0e7210 */ /* 0x000fe4000791e817 */
[----:B------:R-:W-:Y:S02]  /*5e30*/  SEL R17, RZ, 0xffffffff, P2 ;  /* 0xffffffffff117807 */ /* 0x000fe40001000000 */
[----:B------:R-:W-:Y:S02]  /*5e40*/  IADD3.X R9, R0, R9, ~R21, P5, P6 ;  /* 0x0000000900097210 */ /* 0x000fe40002fecc15 */
[----:B------:R-:W-:Y:S02]  /*5e50*/  IADD3.X R13, R18, R19, ~R29, P3, P4 ;  /* 0x00000013120d7210 */ /* 0x000fe40001fe8c1d */
[----:B------:R-:W-:Y:S01]  /*5e60*/  IADD3.X R15, R17, R15, ~R25, P0, P1 ;  /* 0x0000000f110f7210 */ /* 0x000fe200007e2c19 */
[----:B------:R1:W-:Y:S01]  /*5e70*/  STG.E.64 desc[UR24][R10.64], R8 ;  /* 0x000000080a007986 */ /* 0x0003e2000c101b18 */
[----:B------:R-:W-:-:S03]  /*5e80*/  ISETP.GE.U32.AND P0, PT, R3, UR6, PT ;  /* 0x0000000603007c0c */ /* 0x000fc6000bf06070 */
[----:B------:R1:W-:Y:S04]  /*5e90*/  STG.E.64 desc[UR24][R10.64+0x8], R12 ;  /* 0x0000080c0a007986 */ /* 0x0003e8000c101b18 */
[----:B------:R1:W-:Y:S06]  /*5ea0*/  STG.E.64 desc[UR24][R10.64+0x10], R14 ;  /* 0x0000100e0a007986 */ /* 0x0003ec000c101b18 */
[----:B------:R-:W-:Y:S05]  /*5eb0*/  @!P0 BRA `(.L_x_100) ;  /* 0xfffffff8006c8947 */ /* 0x000fea000383ffff */
[----:B------:R-:W-:Y:S05]  /*5ec0*/  EXIT ;  /* 0x000000000000794d */ /* 0x000fea0003800000 */
.L_x_102:
        /* <DEDUP_REMOVED lines=11> */
.L_x_955:


//--------------------- .text.intt_xfield_fused_unscale --------------------------
	.section	.text.intt_xfield_fused_unscale,"ax",@progbits
	.align	128
        .global         intt_xfield_fused_unscale
        .type           intt_xfield_fused_unscale,@function
        .size           intt_xfield_fused_unscale,(.L_x_956 - intt_xfield_fused_unscale)
        .other          intt_xfield_fused_unscale,@"STO_CUDA_ENTRY STV_DEFAULT"
intt_xfield_fused_unscale:
.text.intt_xfield_fused_unscale:
[----:B------:R-:W-:Y:S01]  /*0000*/  LDC R1, c[0x0][0x28] ;  /* 0x00000a00ff017b82 */ /* 0x000fe20000000800 */
[----:B------:R-:W0:Y:S01]  /*0010*/  S2R R0, SR_TID.X ;  /* 0x0000000000007919 */ /* 0x000e220000002100 */
[----:B------:R-:W-:-:S06]  /*0020*/  ULDC.64 UR4, c[0x0][0x218] ;  /* 0x0000860000047ab9 */ /* 0x000fcc0000000a00 */
[----:B------:R-:W1:Y:S01]  /*0030*/  S2UR UR24, SR_CTAID.X ;  /* 0x00000000001879c3 */ /* 0x000e620000002500 */
[----:B------:R-:W-:Y:S01]  /*0040*/  IMAD.U32 R7, RZ, RZ, UR4 ;  /* 0x00000004ff077e24 */ /* 0x000fe2000f8e00ff */
[----:B------:R-:W-:Y:S01]  /*0050*/  ULDC.64 UR22, c[0x0][0x208] ;  /* 0x0000820000167ab9 */ /* 0x000fe20000000a00 */
[----:B------:R-:W-:Y:S01]  /*0060*/  IMAD.U32 R6, RZ, RZ, UR5 ;  /* 0x00000005ff067e24 */ /* 0x000fe2000f8e00ff */
[----:B------:R-:W-:Y:S01]  /*0070*/  ULDC.64 UR4, c[0x0][0x218] ;  /* 0x0000860000047ab9 */ /* 0x000fe20000000a00 */
[----:B------:R-:W-:Y:S01]  /*0080*/  BSSY B0, `(.L_x_103) ;  /* 0x0000032000007945 */ /* 0x000fe20003800000 */
[----:B------:R-:W-:Y:S01]  /*0090*/  IMAD.MOV.U32 R3, RZ, RZ, RZ ;  /* 0x000000ffff037224 */ /* 0x000fe200078e00ff */
[----:B0-----:R-:W-:-:S04]  /*00a0*/  ISETP.GE.U32.AND P0, PT, R0, R7, PT ;  /* 0x000000070000720c */ /* 0x001fc80003f06070 */
[----:B------:R-:W-:-:S13]  /*00b0*/  ISETP.GE.U32.AND.EX P0, PT, RZ, R6, PT, P0 ;  /* 0x00000006ff00720c */ /* 0x000fda0003f06100 */
[----:B-1----:R-:W-:Y:S05]  /*00c0*/  @P0 BRA `(.L_x_104) ;  /* 0x0000000000b40947 */ /* 0x002fea0003800000 */
[----:B------:R-:W0:Y:S01]  /*00d0*/  LDC R8, c[0x0][0x230] ;  /* 0x00008c00ff087b82 */ /* 0x000e220000000800 */
[----:B------:R-:W-:Y:S02]  /*00e0*/  IMAD.MOV.U32 R4, RZ, RZ, R0 ;  /* 0x000000ffff047224 */ /* 0x000fe400078e0000 */
[----:B------:R-:W-:-:S05]  /*00f0*/  IMAD.MOV.U32 R5, RZ, RZ, R3 ;  /* 0x000000ffff057224 */ /* 0x000fca00078e0003 */
[----:B------:R-:W1:Y:S01]  /*0100*/  LDC R2, c[0x0][RZ] ;  /* 0x00000000ff027b82 */ /* 0x000e620000000800 */
[----:B0-----:R-:W-:-:S07]  /*0110*/  IADD3 R8, -R8, 0x20, RZ ;  /* 0x0000002008087810 */ /* 0x001fce0007ffe1ff */
.L_x_107:
[----:B------:R-:W0:Y:S01]  /*0120*/  BREV R7, R4 ;  /* 0x0000000400077301 */ /* 0x000e220000000000 */
[----:B------:R-:W-:Y:S01]  /*0130*/  BSSY B1, `(.L_x_105) ;  /* 0x000001f000017945 */ /* 0x000fe20003800000 */
[----:B0-----:R-:W-:-:S04]  /*0140*/  SHF.R.U32.HI R10, RZ, R8, R7 ;  /* 0x00000008ff0a7219 */ /* 0x001fc80000011607 */
[----:B------:R-:W-:-:S04]  /*0150*/  ISETP.GE.U32.AND P0, PT, R4, R10, PT ;  /* 0x0000000a0400720c */ /* 0x000fc80003f06070 */
[----:B------:R-:W-:-:S13]  /*0160*/  ISETP.GE.U32.AND.EX P0, PT, R5, RZ, PT, P0 ;  /* 0x000000ff0500720c */ /* 0x000fda0003f06100 */
[----:B------:R-:W-:Y:S05]  /*0170*/  @P0 BRA `(.L_x_106) ;  /* 0x0000000000680947 */ /* 0x000fea0003800000 */
[----:B------:R-:W0:Y:S01]  /*0180*/  LDC.64 R12, c[0x0][0x218] ;  /* 0x00008600ff0c7b82 */ /* 0x000e220000000a00 */
[----:B------:R-:W-:-:S07]  /*0190*/  IMAD.MOV.U32 R11, RZ, RZ, RZ ;  /* 0x000000ffff0b7224 */ /* 0x000fce00078e00ff */
[----:B------:R-:W2:Y:S01]  /*01a0*/  LDC.64 R16, c[0x0][0x210] ;  /* 0x00008400ff107b82 */ /* 0x000ea20000000a00 */
[----:B0-----:R-:W-:Y:S02]  /*01b0*/  IMAD R9, R13, UR24, RZ ;  /* 0x000000180d097c24 */ /* 0x001fe4000f8e02ff */
[----:B------:R-:W-:-:S04]  /*01c0*/  IMAD.WIDE.U32 R6, R12, UR24, R4 ;  /* 0x000000180c067c25 */ /* 0x000fc8000f8e0004 */
[----:B------:R-:W-:-:S04]  /*01d0*/  IMAD.WIDE.U32 R10, R12, UR24, R10 ;  /* 0x000000180c0a7c25 */ /* 0x000fc8000f8e000a */
[----:B------:R-:W-:Y:S02]  /*01e0*/  IMAD.IADD R12, R7, 0x1, R9 ;  /* 0x00000001070c7824 */ /* 0x000fe400078e0209 */
[----:B------:R-:W-:Y:S02]  /*01f0*/  IMAD.IADD R9, R9, 0x1, R11 ;  /* 0x0000000109097824 */ /* 0x000fe400078e020b */
[----:B--2---:R-:W-:-:S04]  /*0200*/  IMAD.WIDE.U32 R6, R6, 0x18, R16 ;  /* 0x0000001806067825 */ /* 0x004fc800078e0010 */
[----:B------:R-:W-:-:S04]  /*0210*/  IMAD.WIDE.U32 R16, R10, 0x18, R16 ;  /* 0x000000180a107825 */ /* 0x000fc800078e0010 */
[----:B------:R-:W-:Y:S02]  /*0220*/  IMAD R9, R9, 0x18, RZ ;  /* 0x0000001809097824 */ /* 0x000fe400078e02ff */
        /* <DEDUP_REMOVED lines=15> */
.L_x_106:
[----:B------:R-:W-:Y:S05]  /*0320*/  BSYNC B1 ;  /* 0x0000000000017941 */ /* 0x000fea0003800000 */
.L_x_105:
[----:B-1----:R-:W-:Y:S01]  /*0330*/  IADD3 R4, P0, R2, R4, RZ ;  /* 0x0000000402047210 */ /* 0x002fe20007f1e0ff */
[----:B0-----:R-:W-:Y:S02]  /*0340*/  IMAD.U32 R7, RZ, RZ, UR4 ;  /* 0x00000004ff077e24 */ /* 0x001fe4000f8e00ff */
[----:B------:R-:W-:Y:S02]  /*0350*/  IMAD.U32 R6, RZ, RZ, UR5 ;  /* 0x00000005ff067e24 */ /* 0x000fe4000f8e00ff */
[----:B------:R-:W-:Y:S01]  /*0360*/  IMAD.X R5, RZ, RZ, R5, P0 ;  /* 0x000000ffff057224 */ /* 0x000fe200000e0605 */
[----:B------:R-:W-:-:S04]  /*0370*/  ISETP.GE.U32.AND P0, PT, R4, R7, PT ;  /* 0x000000070400720c */ /* 0x000fc80003f06070 */
[----:B------:R-:W-:-:S13]  /*0380*/  ISETP.GE.U32.AND.EX P0, PT, R5, R6, PT, P0 ;  /* 0x000000060500720c */ /* 0x000fda0003f06100 */
[----:B------:R-:W-:Y:S05]  /*0390*/  @!P0 BRA `(.L_x_107) ;  /* 0xfffffffc00608947 */ /* 0x000fea000383ffff */
.L_x_104:
[----:B------:R-:W-:Y:S05]  /*03a0*/  BSYNC B0 ;  /* 0x0000000000007941 */ /* 0x000fea0003800000 */
.L_x_103:
        /* <DEDUP_REMOVED lines=8> */
.L_x_109:
[----:B------:R-:W-:Y:S01]  /*0430*/  SHF.R.U32.HI R2, RZ, 0x1, R2 ;  /* 0x00000001ff027819 */ /* 0x000fe20000011602 */
[----:B------:R-:W-:-:S03]  /*0440*/  UIADD3 UR4, UR4, 0x1, URZ ;  /* 0x0000000104047890 */ /* 0x000fc6000fffe03f */
[----:B------:R-:W-:-:S13]  /*0450*/  ISETP.NE.AND P0, PT, R2, RZ, PT ;  /* 0x000000ff0200720c */ /* 0x000fda0003f05270 */
[----:B------:R-:W-:Y:S05]  /*0460*/  @P0 BRA `(.L_x_109) ;  /* 0xfffffffc00f00947 */ /* 0x000fea000383ffff */
.L_x_108:
[----:B------:R-:W-:Y:S01]  /*0470*/  ISETP.NE.AND P0, PT, RZ, UR4, PT ;  /* 0x00000004ff007c0c */ /* 0x000fe2000bf05270 */
[----:B------:R-:W-:-:S12]  /*0480*/  UMOV UR7, 0x1 ;  /* 0x0000000100077882 */ /* 0x000fd80000000000 */
[----:B------:R-:W-:Y:S05]  /*0490*/  @!P0 BRA `(.L_x_110) ;  /* 0x00000028005c8947 */ /* 0x000fea0003800000 */
[----:B------:R-:W-:Y:S01]  /*04a0*/  UMOV UR5, URZ ;  /* 0x0000003f00057c82 */ /* 0x000fe20008000000 */
[----:B------:R-:W-:-:S05]  /*04b0*/  UMOV UR7, 0x1 ;  /* 0x0000000100077882 */ /* 0x000fca0000000000 */
.L_x_121:
[----:B------:R-:W0:Y:S01]  /*04c0*/  S2R R8, SR_TID.X ;  /* 0x0000000000087919 */ /* 0x000e220000002100 */
[----:B------:R-:W-:Y:S01]  /*04d0*/  ISETP.NE.AND P1, PT, RZ, UR7, PT ;  /* 0x00000007ff007c0c */ /* 0x000fe2000bf25270 */
[----:B------:R-:W-:Y:S01]  /*04e0*/  UMOV UR10, UR7 ;  /* 0x00000007000a7c82 */ /* 0x000fe20008000000 */
[----:B------:R-:W-:Y:S02]  /*04f0*/  BSSY B0, `(.L_x_111) ;  /* 0x00000c1000007945 */ /* 0x000fe40003800000 */
[----:B0-----:R-:W-:-:S13]  /*0500*/  ISETP.NE.OR P0, PT, R8, RZ, !P1 ;  /* 0x000000ff0800720c */ /* 0x001fda0004f05670 */
[----:B------:R-:W-:Y:S05]  /*0510*/  @P0 BRA `(.L_x_112) ;  /* 0x0000000800f80947 */ /* 0x000fea0003800000 */
[----:B------:R-:W-:Y:S02]  /*0520*/  ULDC.64 UR8, c[0x0][0x220] ;  /* 0x0000880000087ab9 */ /* 0x000fe40000000a00 */
[----:B------:R-:W-:-:S06]  /*0530*/  UIMAD.WIDE.U32 UR8, UR5, 0x8, UR8 ;  /* 0x00000008050878a5 */ /* 0x000fcc000f8e0008 */
[----:B------:R-:W-:Y:S02]  /*0540*/  IMAD.U32 R4, RZ, RZ, UR8 ;  /* 0x00000008ff047e24 */ /* 0x000fe4000f8e00ff */
[----:B------:R-:W-:-:S06]  /*0550*/  IMAD.U32 R5, RZ, RZ, UR9 ;  /* 0x00000009ff057e24 */ /* 0x000fcc000f8e00ff */
[----:B------:R-:W2:Y:S01]  /*0560*/  LDG.E.64 R4, desc[UR22][R4.64] ;  /* 0x0000001604047981 */ /* 0x000ea2000c1e1b00 */
[----:B------:R-:W-:Y:S01]  /*0570*/  UMOV UR6, 0x1 ;  /* 0x0000000100067882 */ /* 0x000fe20000000000 */
[----:B------:R-:W-:Y:S02]  /*0580*/  UIADD3 UR11, UR7, -0x1, URZ ;  /* 0xffffffff070b7890 */ /* 0x000fe4000fffe03f */
[----:B------:R-:W-:Y:S01]  /*0590*/  UIADD3 UR6, UP0, UR6, 0x1, URZ ;  /* 0x0000000106067890 */ /* 0x000fe2000ff1e03f */
[----:B------:R-:W-:Y:S01]  /*05a0*/  UMOV UR8, 0xffffffff ;  /* 0xffffffff00087882 */ /* 0x000fe20000000000 */
[----:B------:R-:W-:Y:S02]  /*05b0*/  UISETP.GE.U32.AND UP1, UPT, UR11, 0x3, UPT ;  /* 0x000000030b00788c */ /* 0x000fe4000bf26070 */
[----:B------:R-:W-:Y:S02]  /*05c0*/  UIADD3.X UR8, UR8, -0x1, URZ, UP0, !UPT ;  /* 0xffffffff08087890 */ /* 0x000fe400087fe43f */
[----:B------:R-:W-:-:S02]  /*05d0*/  UISETP.GT.U32.AND UP0, UPT, UR6, URZ, UPT ;  /* 0x0000003f0600728c */ /* 0x000fc4000bf04070 */
[----:B------:R-:W-:Y:S01]  /*05e0*/  PLOP3.LUT P0, PT, PT, PT, UP1, 0x80, 0x0 ;  /* 0x000000000000781c */ /* 0x000fe20003f0f018 */
[----:B------:R-:W-:Y:S02]  /*05f0*/  ULOP3.LUT UR26, UR7, 0x3, URZ, 0xc0, !UPT ;  /* 0x00000003071a7892 */ /* 0x000fe4000f8ec03f */
[----:B------:R-:W-:-:S04]  /*0600*/  UISETP.GT.U32.AND.EX UP0, UPT, UR8, URZ, UPT, UP0 ;  /* 0x0000003f0800728c */ /* 0x000fc8000bf04100 */
[----:B------:R-:W-:Y:S01]  /*0610*/  USEL UR9, URZ, 0x1, !UP0 ;  /* 0x000000013f097887 */ /* 0x000fe2000c000000 */
[----:B------:R-:W-:Y:S01]  /*0620*/  ISETP.NE.AND P2, PT, RZ, UR26, PT ;  /* 0x0000001aff007c0c */ /* 0x000fe2000bf45270 */
[----:B------:R-:W-:Y:S02]  /*0630*/  USEL UR12, URZ, 0xffffffff, !UP0 ;  /* 0xffffffff3f0c7887 */ /* 0x000fe4000c000000 */
[----:B------:R-:W-:-:S03]  /*0640*/  UIADD3 UR11, UP0, UR9, -UR6, URZ ;  /* 0x80000006090b7290 */ /* 0x000fc6000ff1e03f */
[----:B------:R-:W-:Y:S01]  /*0650*/  UMOV UR6, URZ ;  /* 0x0000003f00067c82 */ /* 0x000fe20008000000 */
[----:B------:R-:W-:Y:S01]  /*0660*/  UIADD3.X UR12, UR12, ~UR8, URZ, UP0, !UPT ;  /* 0x800000080c0c7290 */ /* 0x000fe200087fe43f */
[----:B--2---:R-:W-:Y:S02]  /*0670*/  R2UR UR8, R4 ;  /* 0x00000000040872ca */ /* 0x004fe400000e0000 */
[----:B------:R-:W-:Y:S01]  /*0680*/  R2UR UR9, R5 ;  /* 0x00000000050972ca */ /* 0x000fe200000e0000 */
[----:B------:R-:W-:-:S14]  /*0690*/  @!P0 BRA `(.L_x_113) ;  /* 0x0000000400a88947 */ /* 0x000fdc0003800000 */
[----:B------:R-:W0:Y:S01]  /*06a0*/  S2UR UR6, SR_CgaCtaId ;  /* 0x00000000000679c3 */ /* 0x000e220000008800 */
[----:B------:R-:W-:Y:S01]  /*06b0*/  UIADD3 UR14, -UR26, UR7, URZ ;  /* 0x000000071a0e7290 */ /* 0x000fe2000fffe13f */
[----:B------:R-:W-:-:S05]  /*06c0*/  UMOV UR13, 0x400 ;  /* 0x00000400000d7882 */ /* 0x000fca0000000000 */
[----:B------:R-:W-:Y:S01]  /*06d0*/  IMAD.U32 R2, RZ, RZ, UR14 ;  /* 0x0000000eff027e24 */ /* 0x000fe2000f8e00ff */
[----:B0-----:R-:W-:-:S03]  /*06e0*/  ULEA UR13, UR6, UR13, 0x18 ;  /* 0x0000000d060d7291 */ /* 0x001fc6000f8ec03f */
[----:B------:R-:W-:-:S09]  /*06f0*/  UMOV UR6, URZ ;  /* 0x0000003f00067c82 */ /* 0x000fd20008000000 */
.L_x_114:
[----:B------:R-:W-:Y:S01]  /*0700*/  UIMAD.WIDE.U32 UR16, UR12, UR8, URZ ;  /* 0x000000080c1072a5 */ /* 0x000fe2000f8e003f */
[----:B------:R-:W-:Y:S01]  /*0710*/  VIADD R2, R2, 0xfffffffc ;  /* 0xfffffffc02027836 */ /* 0x000fe20000000000 */
[----:B------:R-:W-:Y:S02]  /*0720*/  UIMAD.WIDE.U32 UR14, UR11, UR8, URZ ;  /* 0x000000080b0e72a5 */ /* 0x000fe4000f8e003f */
[----:B------:R-:W-:Y:S01]  /*0730*/  IMAD.U32 R4, RZ, RZ, UR11 ;  /* 0x0000000bff047e24 */ /* 0x000fe2000f8e00ff */
[----:B------:R-:W-:Y:S01]  /*0740*/  UIMAD.WIDE.U32 UR16, UP3, UR9, UR11, UR16 ;  /* 0x0000000b091072a5 */ /* 0x000fe2000f860010 */
[----:B------:R-:W-:Y:S01]  /*0750*/  IMAD.U32 R5, RZ, RZ, UR12 ;  /* 0x0000000cff057e24 */ /* 0x000fe2000f8e00ff */
[----:B------:R-:W-:Y:S01]  /*0760*/  UIADD3 UR18, UP2, URZ, UR14, URZ ;  /* 0x0000000e3f127290 */ /* 0x000fe2000ff5e03f */
[----:B------:R-:W-:Y:S01]  /*0770*/  ISETP.NE.AND P0, PT, R2, RZ, PT ;  /* 0x000000ff0200720c */ /* 0x000fe20003f05270 */
[----:B------:R-:W-:Y:S02]  /*0780*/  UIADD3 UR15, UP1, UR15, UR16, URZ ;  /* 0x000000100f0f7290 */ /* 0x000fe4000ff3e03f */
        /* <DEDUP_REMOVED lines=26> */
[----:B------:R0:W-:Y:S01]  /*0930*/  STS.128 [UR32], R4 ;  /* 0x00000004ff007988 */ /* 0x0001e20008000c20 */
[----:B------:R-:W-:Y:S02]  /*0940*/  UIADD3.X UR19, URZ, URZ, URZ, UP3, !UPT ;  /* 0x0000003f3f137290 */ /* 0x000fe40009ffe43f */
[----:B------:R-:W-:-:S03]  /*0950*/  UIADD3.X UR20, UR17, UR18, URZ, UP2, !UPT ;  /* 0x0000001211147290 */ /* 0x000fc600097fe43f */
        /* <DEDUP_REMOVED lines=21> */
[----:B------:R-:W-:-:S02]  /*0ab0*/  UIADD3 UR17, UP1, UR19, UR20, URZ ;  /* 0x0000001413117290 */ /* 0x000fc4000ff3e03f */
        /* <DEDUP_REMOVED lines=23> */
[----:B------:R-:W-:-:S03]  /*0c30*/  UIADD3 UR17, UP1, UR19, UR20, URZ ;  /* 0x0000001413117290 */ /* 0x000fc6000ff3e03f */
[----:B------:R-:W-:Y:S01]  /*0c40*/  UMOV UR16, UR21 ;  /* 0x0000001500107c82 */ /* 0x000fe20008000000 */
[----:B------:R-:W-:Y:S01]  /*0c50*/  UIADD3.X UR18, UR17, UR18, URZ, UP2, !UPT ;  /* 0x0000001211127290 */ /* 0x000fe200097fe43f */
[----:B------:R0:W-:Y:S03]  /*0c60*/  STS.128 [UR32+0x10], R4 ;  /* 0x00001004ff007988 */ /* 0x0001e60008000c20 */
[----:B------:R-:W-:Y:S02]  /*0c70*/  UISETP.LT.U32.AND.EX UP0, UPT, UR18, UR17, UPT, UP0 ;  /* 0x000000111200728c */ /* 0x000fe4000bf01100 */
[----:B------:R-:W-:Y:S02]  /*0c80*/  UIADD3.X UR17, URZ, URZ, URZ, UP3, !UPT ;  /* 0x0000003f3f117290 */ /* 0x000fe40009ffe43f */
[----:B------:R-:W-:Y:S02]  /*0c90*/  USEL UR15, URZ, 0x1, !UP0 ;  /* 0x000000013f0f7887 */ /* 0x000fe4000c000000 */
[----:B------:R-:W-:-:S02]  /*0ca0*/  UIMAD.WIDE.U32.X UR16, UR9, UR29, UR16, UP1 ;  /* 0x0000001d091072a5 */ /* 0x000fc400088e0410 */
        /* <DEDUP_REMOVED lines=9> */
.L_x_113:
        /* <DEDUP_REMOVED lines=60> */
.L_x_112:
[----:B------:R-:W-:Y:S05]  /*1100*/  BSYNC B0 ;  /* 0x0000000000007941 */ /* 0x000fea0003800000 */
.L_x_111:
[----:B------:R-:W-:Y:S01]  /*1110*/  USHF.L.U32 UR7, UR7, 0x1, URZ ;  /* 0x0000000107077899 */ /* 0x000fe2000800063f */
[----:B------:R-:W-:Y:S05]  /*1120*/  BAR.SYNC.DEFER_BLOCKING 0x0 ;  /* 0x0000000000007b1d */ /* 0x000fea0000010000 */
[----:B------:R-:W-:Y:S01]  /*1130*/  IMAD R2, R8, UR7, RZ ;  /* 0x0000000708027c24 */ /* 0x000fe2000f8e02ff */
[----:B------:R-:W-:Y:S01]  /*1140*/  ULDC.64 UR8, c[0x0][0x218] ;  /* 0x0000860000087ab9 */ /* 0x000fe20000000a00 */
[----:B------:R-:W-:Y:S01]  /*1150*/  BSSY B0, `(.L_x_115) ;  /* 0x00001c6000007945 */ /* 0x000fe20003800000 */
[----:B0-----:R-:W-:Y:S02]  /*1160*/  IMAD.U32 R7, RZ, RZ, UR8 ;  /* 0x00000008ff077e24 */ /* 0x001fe4000f8e00ff */
[----:B------:R-:W-:-:S03]  /*1170*/  IMAD.U32 R6, RZ, RZ, UR9 ;  /* 0x00000009ff067e24 */ /* 0x000fc6000f8e00ff */
[----:B------:R-:W-:-:S04]  /*1180*/  ISETP.GE.U32.AND P0, PT, R2, R7, PT ;  /* 0x000000070200720c */ /* 0x000fc80003f06070 */
[----:B------:R-:W-:-:S13]  /*1190*/  ISETP.GE.U32.AND.EX P0, PT, RZ, R6, PT, P0 ;  /* 0x00000006ff00720c */ /* 0x000fda0003f06100 */
[----:B------:R-:W-:Y:S05]  /*11a0*/  @P0 BRA `(.L_x_116) ;  /* 0x0000001c00000947 */ /* 0x000fea0003800000 */
[----:B------:R-:W-:Y:S05]  /*11b0*/  @!P1 BRA `(.L_x_116) ;  /* 0x0000001800fc9947 */ /* 0x000fea0003800000 */
[----:B------:R-:W-:-:S04]  /*11c0*/  IMAD.U32 R5, RZ, RZ, UR7 ;  /* 0x00000007ff057e24 */ /* 0x000fc8000f8e00ff */
[----:B------:R-:W-:-:S07]  /*11d0*/  IMAD R5, R5, UR25, RZ ;  /* 0x0000001905057c24 */ /* 0x000fce000f8e02ff */
.L_x_120:
        /* <DEDUP_REMOVED lines=11> */
.L_x_118:
[----:B------:R-:W0:Y:S01]  /*1290*/  LDC.64 R8, c[0x0][0x218] ;  /* 0x00008600ff087b82 */ /* 0x000e220000000a00 */
[----:B------:R-:W-:Y:S02]  /*12a0*/  IMAD.IADD R20, R7, 0x1, R2 ;  /* 0x0000000107147824 */ /* 0x000fe400078e0202 */
[----:B------:R-:W-:Y:S02]  /*12b0*/  IMAD.MOV.U32 R13, RZ, RZ, RZ ;  /* 0x000000ffff0d7224 */ /* 0x000fe400078e00ff */
[----:B------:R-:W-:-:S03]  /*12c0*/  VIADD R12, R20, UR10 ;  /* 0x0000000a140c7c36 */ /* 0x000fc60008000000 */
[----:B------:R-:W1:Y:S01]  /*12d0*/  LDC.64 R10, c[0x0][0x210] ;  /* 0x00008400ff0a7b82 */ /* 0x000e620000000a00 */
[----:B0-----:R-:W-:Y:S02]  /*12e0*/  IMAD R32, R9, UR24, RZ ;  /* 0x0000001809207c24 */ /* 0x001fe4000f8e02ff */
[----:B------:R-:W-:-:S04]  /*12f0*/  IMAD.WIDE.U32 R12, R8, UR24, R12 ;  /* 0x00000018080c7c25 */ /* 0x000fc8000f8e000c */
[----:B------:R-:W-:Y:S02]  /*1300*/  IMAD.IADD R9, R32, 0x1, R13 ;  /* 0x0000000120097824 */ /* 0x000fe400078e020d */
[----:B-1----:R-:W-:-:S04]  /*1310*/  IMAD.WIDE.U32 R16, R12, 0x18, R10 ;  /* 0x000000180c107825 */ /* 0x002fc800078e000a */
[----:B------:R-:W-:-:S04]  /*1320*/  IMAD R9, R9, 0x18, RZ ;  /* 0x0000001809097824 */ /* 0x000fc800078e02ff */
[----:B------:R-:W-:-:S05]  /*1330*/  IMAD.IADD R17, R17, 0x1, R9 ;  /* 0x0000000111117824 */ /* 0x000fca00078e0209 */
[----:B------:R-:W2:Y:S04]  /*1340*/  LDG.E.64 R30, desc[UR22][R16.64] ;  /* 0x00000016101e7981 */ /* 0x000ea8000c1e1b00 */
[----:B------:R-:W3:Y:S04]  /*1350*/  LDG.E.64 R26, desc[UR22][R16.64+0x8] ;  /* 0x00000816101a7981 */ /* 0x000ee8000c1e1b00 */
[----:B------:R-:W4:Y:S01]  /*1360*/  LDG.E.64 R18, desc[UR22][R16.64+0x10] ;  /* 0x0000101610127981 */ /* 0x000f22000c1e1b00 */
[----:B------:R-:W-:Y:S02]  /*1370*/  IMAD R12, R7, 0x8, R4 ;  /* 0x00000008070c7824 */ /* 0x000fe400078e0204 */
[----:B------:R-:W-:-:S02]  /*1380*/  IMAD.MOV.U32 R21, RZ, RZ, RZ ;  /* 0x000000ffff157224 */ /* 0x000fc400078e00ff */
[----:B------:R-:W-:Y:S02]  /*1390*/  IMAD.MOV.U32 R33, RZ, RZ, -0x1 ;  /* 0xffffffffff217424 */ /* 0x000fe400078e00ff */
[----:B------:R-:W2:Y:S01]  /*13a0*/  LDS.128 R12, [R12] ;  /* 0x000000000c0c7984 */ /* 0x000ea20000000c00 */
[----:B------:R-:W-:-:S04]  /*13b0*/  IMAD.WIDE.U32 R20, R8, UR24, R20 ;  /* 0x0000001808147c25 */ /* 0x000fc8000f8e0014 */
[----:B--2---:R-:W-:-:S04]  /*13c0*/  IMAD.WIDE.U32 R24, R13, R30, RZ ;  /* 0x0000001e0d187225 */ /* 0x004fc800078e00ff */
        /* <DEDUP_REMOVED lines=8> */
[----:B---3--:R-:W-:-:S03]  /*1450*/  IMAD.WIDE.U32 R22, R13, R26, RZ ;  /* 0x0000001a0d167225 */ /* 0x008fc600078e00ff */
[----:B------:R-:W-:Y:S01]  /*1460*/  ISETP.LT.U32.AND.EX P0, PT, R28, R9, PT, P0 ;  /* 0x000000091c00720c */ /* 0x000fe20003f01100 */
[----:B------:R-:W-:-:S04]  /*1470*/  IMAD.WIDE.U32.X R34, R31, R13, R34, P3 ;  /* 0x0000000d1f227225 */ /* 0x000fc800018e0422 */
[----:B------:R-:W-:-:S04]  /*1480*/  IMAD.WIDE.U32 R30, R12, R26, RZ ;  /* 0x0000001a0c1e7225 */ /* 0x000fc800078e00ff */
[----:B------:R-:W-:Y:S01]  /*1490*/  IMAD.WIDE.U32 R22, P1, R12, R27, R22 ;  /* 0x0000001b0c167225 */ /* 0x000fe20007820016 */
[----:B------:R-:W-:-:S03]  /*14a0*/  IADD3 R9, P2, RZ, R30, RZ ;  /* 0x0000001eff097210 */ /* 0x000fc60007f5e0ff */
[----:B------:R-:W-:Y:S01]  /*14b0*/  IMAD.X R25, RZ, RZ, RZ, P1 ;  /* 0x000000ffff197224 */ /* 0x000fe200008e06ff */
[----:B------:R-:W-:Y:S01]  /*14c0*/  IADD3 R31, P3, R31, R22, RZ ;  /* 0x000000161f1f7210 */ /* 0x000fe20007f7e0ff */
[----:B------:R-:W-:Y:S01]  /*14d0*/  IMAD.MOV.U32 R24, RZ, RZ, R23 ;  /* 0x000000ffff187224 */ /* 0x000fe200078e0017 */
[----:B------:R-:W-:Y:S01]  /*14e0*/  SEL R23, RZ, 0x1, !P0 ;  /* 0x00000001ff177807 */ /* 0x000fe20004000000 */
[----:B------:R-:W-:Y:S01]  /*14f0*/  IMAD.IADD R26, R32, 0x1, R21 ;  /* 0x00000001201a7824 */ /* 0x000fe200078e0215 */
[----:B------:R-:W-:Y:S01]  /*1500*/  ISETP.LT.U32.AND P1, PT, R9, R30, PT ;  /* 0x0000001e0900720c */ /* 0x000fe20003f21070 */
[----:B------:R-:W-:Y:S02]  /*1510*/  IMAD.X R22, R31, 0x1, R30, P2 ;  /* 0x000000011f167824 */ /* 0x000fe400010e061e */
[----:B------:R-:W-:Y:S01]  /*1520*/  IMAD.WIDE.U32.X R24, R13, R27, R24, P3 ;  /* 0x0000001b0d187225 */ /* 0x000fe200018e0418 */
[--C-:B------:R-:W-:Y:S02]  /*1530*/  IADD3 R29, P2, P3, -R23, R29, -R28.reuse ;  /* 0x0000001d171d7210 */ /* 0x100fe40007b5e91c */
[----:B------:R-:W-:Y:S01]  /*1540*/  ISETP.LT.U32.AND.EX P0, PT, R22, R31, PT, P1 ;  /* 0x0000001f1600720c */ /* 0x000fe20003f01110 */
[----:B------:R-:W-:Y:S01]  /*1550*/  IMAD R27, R26, 0x18, RZ ;  /* 0x000000181a1b7824 */ /* 0x000fe200078e02ff */
[----:B------:R-:W-:Y:S01]  /*1560*/  IADD3.X R23, R33, -0x1, R28, P2, P3 ;  /* 0xffffffff21177810 */ /* 0x000fe200017e641c */
[----:B------:R-:W-:Y:S01]  /*1570*/  IMAD.WIDE.U32 R20, R20, 0x18, R10 ;  /* 0x0000001814147825 */ /* 0x000fe200078e000a */
[----:B------:R-:W-:-:S02]  /*1580*/  ISETP.LT.U32.AND P1, PT, R34, R29, PT ;  /* 0x0000001d2200720c */ /* 0x000fc40003f21070 */
[----:B------:R-:W-:Y:S01]  /*1590*/  SEL R26, RZ, 0x1, !P0 ;  /* 0x00000001ff1a7807 */ /* 0x000fe20004000000 */
[----:B------:R-:W-:Y:S01]  /*15a0*/  IMAD.IADD R21, R21, 0x1, R27 ;  /* 0x0000000115157824 */ /* 0x000fe200078e021b */
[----:B------:R-:W-:Y:S02]  /*15b0*/  ISETP.LT.U32.AND.EX P0, PT, R35, R23, PT, P1 ;  /* 0x000000172300720c */ /* 0x000fe40003f01110 */
[--C-:B------:R-:W-:Y:S02]  /*15c0*/  IADD3 R9, P3, P4, -R26, R9, -R22.reuse ;  /* 0x000000091a097210 */ /* 0x100fe40007c7e916 */
[----:B------:R-:W-:Y:S01]  /*15d0*/  SEL R37, RZ, 0x1, !P0 ;  /* 0x00000001ff257807 */ /* 0x000fe20004000000 */
[----:B------:R-:W2:Y:S01]  /*15e0*/  LDG.E.64 R30, desc[UR22][R20.64+0x10] ;  /* 0x00001016141e7981 */ /* 0x000ea2000c1e1b00 */
[----:B------:R-:W-:Y:S02]  /*15f0*/  IADD3.X R27, R33, -0x1, R22, P3, P4 ;  /* 0xffffffff211b7810 */ /* 0x000fe40001fe8416 */
[----:B------:R-:W-:-:S02]  /*1600*/  IADD3 R37, P1, P2, R37, R34, -R29 ;  /* 0x0000002225257210 */ /* 0x000fc40007a3e81d */
[----:B------:R-:W-:Y:S02]  /*1610*/  SEL R34, RZ, 0xffffffff, !P0 ;  /* 0xffffffffff227807 */ /* 0x000fe40004000000 */
[----:B------:R-:W-:Y:S02]  /*1620*/  ISETP.LT.U32.AND P0, PT, R24, R9, PT ;  /* 0x000000091800720c */ /* 0x000fe40003f01070 */
[----:B------:R-:W-:Y:S02]  /*1630*/  IADD3.X R34, R34, R35, ~R23, P1, P2 ;  /* 0x0000002322227210 */ /* 0x000fe40000fe4c17 */
[----:B------:R-:W3:Y:S01]  /*1640*/  LDG.E.64 R22, desc[UR22][R20.64] ;  /* 0x0000001614167981 */ /* 0x000ee2000c1e1b00 */
[----:B------:R-:W-:Y:S01]  /*1650*/  ISETP.LT.U32.AND.EX P0, PT, R25, R27, PT, P0 ;  /* 0x0000001b1900720c */ /* 0x000fe20003f01100 */
[----:B----4-:R-:W-:-:S03]  /*1660*/  IMAD.WIDE.U32 R28, R13, R18, RZ ;  /* 0x000000120d1c7225 */ /* 0x010fc600078e00ff */
[----:B------:R-:W-:-:S04]  /*1670*/  SEL R26, RZ, 0x1, !P0 ;  /* 0x00000001ff1a7807 */ /* 0x000fc80004000000 */
[----:B------:R-:W-:Y:S02]  /*1680*/  IADD3 R9, P1, P2, R26, R24, -R9 ;  /* 0x000000181a097210 */ /* 0x000fe40007a3e809 */
[----:B------:R-:W-:Y:S01]  /*1690*/  SEL R24, RZ, 0xffffffff, !P0 ;  /* 0xffffffffff187807 */ /* 0x000fe20004000000 */
[----:B------:R-:W-:-:S03]  /*16a0*/  IMAD.WIDE.U32 R28, P0, R12, R19, R28 ;  /* 0x000000130c1c7225 */ /* 0x000fc6000780001c */
[----:B------:R-:W-:Y:S01]  /*16b0*/  IADD3.X R35, R24, R25, ~R27, P1, P2 ;  /* 0x0000001918237210 */ /* 0x000fe20000fe4c1b */
[----:B------:R-:W-:-:S04]  /*16c0*/  IMAD.WIDE.U32 R24, R12, R18, RZ ;  /* 0x000000120c187225 */ /* 0x000fc800078e00ff */
[----:B------:R-:W-:Y:S01]  /*16d0*/  IMAD.X R27, RZ, RZ, RZ, P0 ;  /* 0x000000ffff1b7224 */ /* 0x000fe200000e06ff */
[----:B------:R-:W-:Y:S01]  /*16e0*/  IADD3 R25, P0, R25, R28, RZ ;  /* 0x0000001c19197210 */ /* 0x000fe20007f1e0ff */
[----:B------:R-:W-:Y:S02]  /*16f0*/  IMAD.MOV.U32 R26, RZ, RZ, R29 ;  /* 0x000000ffff1a7224 */ /* 0x000fe400078e001d */
[----:B------:R-:W4:Y:S01]  /*1700*/  LDG.E.64 R28, desc[UR22][R20.64+0x8] ;  /* 0x00000816141c7981 */ /* 0x000f22000c1e1b00 */
[----:B------:R-:W-:Y:S01]  /*1710*/  IADD3 R18, P1, RZ, R24, RZ ;  /* 0x00000018ff127210 */ /* 0x000fe20007f3e0ff */
[----:B------:R-:W-:-:S03]  /*1720*/  IMAD.WIDE.U32.X R12, R13, R19, R26, P0 ;  /* 0x000000130d0c7225 */ /* 0x000fc600000e041a */
        /* <DEDUP_REMOVED lines=12> */
[----:B---3--:R-:W-:-:S04]  /*17f0*/  IADD3 R19, P1, R22, R37, RZ ;  /* 0x0000002516137210 */ /* 0x008fc80007f3e0ff */
[----:B------:R-:W-:Y:S01]  /*1800*/  ISETP.GT.U32.AND P0, PT, R19, RZ, PT ;  /* 0x000000ff1300720c */ /* 0x000fe20003f04070 */
[----:B------:R-:W-:Y:S01]  /*1810*/  IMAD.X R13, R23, 0x1, R34, P1 ;  /* 0x00000001170d7824 */ /* 0x000fe200008e0622 */
[----:B------:R-:W-:-:S04]  /*1820*/  ISETP.LT.U32.AND P1, PT, R19, R37, PT ;  /* 0x000000251300720c */ /* 0x000fc80003f21070 */
[----:B------:R-:W-:-:S04]  /*1830*/  ISETP.GT.U32.AND.EX P0, PT, R13, -0x1, PT, P0 ;  /* 0xffffffff0d00780c */ /* 0x000fc80003f04100 */
[----:B------:R-:W-:-:S04]  /*1840*/  ISETP.LT.U32.OR.EX P0, PT, R13, R34, P0, P1 ;  /* 0x000000220d00720c */ /* 0x000fc80000701510 */
[----:B------:R-:W-:Y:S02]  /*1850*/  SEL R18, RZ, 0x1, !P0 ;  /* 0x00000001ff127807 */ /* 0x000fe40004000000 */
[----:B------:R-:W-:Y:S02]  /*1860*/  SEL R12, RZ, 0xffffffff, !P0 ;  /* 0xffffffffff0c7807 */ /* 0x000fe40004000000 */
[----:B------:R-:W-:-:S05]  /*1870*/  IADD3 R18, P1, -R18, R19, RZ ;  /* 0x0000001312127210 */ /* 0x000fca0007f3e1ff */
[----:B------:R-:W-:Y:S01]  /*1880*/  IMAD.X R19, R13, 0x1, ~R12, P1 ;  /* 0x000000010d137824 */ /* 0x000fe200008e0e0c */
[----:B----4-:R-:W-:-:S04]  /*1890*/  IADD3 R13, P1, R28, R9, RZ ;  /* 0x000000091c0d7210 */ /* 0x010fc80007f3e0ff */
[----:B------:R-:W-:Y:S01]  /*18a0*/  ISETP.GT.U32.AND P0, PT, R13, RZ, PT ;  /* 0x000000ff0d00720c */ /* 0x000fe20003f04070 */
[----:B------:R-:W-:Y:S01]  /*18b0*/  IMAD.X R24, R29, 0x1, R35, P1 ;  /* 0x000000011d187824 */ /* 0x000fe200008e0623 */
[----:B------:R-:W-:-:S04]  /*18c0*/  ISETP.LT.U32.AND P1, PT, R13, R9, PT ;  /* 0x000000090d00720c */ /* 0x000fc80003f21070 */
[----:B------:R-:W-:-:S04]  /*18d0*/  ISETP.GT.U32.AND.EX P0, PT, R24, -0x1, PT, P0 ;  /* 0xffffffff1800780c */ /* 0x000fc80003f04100 */
[----:B------:R-:W-:-:S04]  /*18e0*/  ISETP.LT.U32.OR.EX P0, PT, R24, R35, P0, P1 ;  /* 0x000000231800720c */ /* 0x000fc80000701510 */
[----:B------:R-:W-:-:S04]  /*18f0*/  SEL R12, RZ, 0x1, !P0 ;  /* 0x00000001ff0c7807 */ /* 0x000fc80004000000 */
[----:B------:R-:W-:Y:S02]  /*1900*/  IADD3 R12, P1, -R12, R13, RZ ;  /* 0x0000000d0c0c7210 */ /* 0x000fe40007f3e1ff */
[----:B------:R-:W-:-:S05]  /*1910*/  SEL R13, RZ, 0xffffffff, !P0 ;  /* 0xffffffffff0d7807 */ /* 0x000fca0004000000 */
[----:B------:R-:W-:Y:S01]  /*1920*/  IMAD.X R13, R24, 0x1, ~R13, P1 ;  /* 0x00000001180d7824 */ /* 0x000fe200008e0e0d */
[----:B--2---:R-:W-:-:S04]  /*1930*/  IADD3 R36, P1, R30, R25, RZ ;  /* 0x000000191e247210 */ /* 0x004fc80007f3e0ff */
[----:B------:R-:W-:Y:S01]  /*1940*/  ISETP.GT.U32.AND P0, PT, R36, RZ, PT ;  /* 0x000000ff2400720c */ /* 0x000fe20003f04070 */
[----:B------:R-:W-:Y:S01]  /*1950*/  IMAD.X R24, R31, 0x1, R27, P1 ;  /* 0x000000011f187824 */ /* 0x000fe200008e061b */
[----:B------:R-:W-:Y:S02]  /*1960*/  ISETP.GE.U32.AND P1, PT, R22, R37, PT ;  /* 0x000000251600720c */ /* 0x000fe40003f26070 */
[----:B------:R-:W-:Y:S02]  /*1970*/  ISETP.LT.U32.AND P2, PT, R36, R25, PT ;  /* 0x000000192400720c */ /* 0x000fe40003f41070 */
[C---:B------:R-:W-:Y:S02]  /*1980*/  ISETP.GT.U32.AND.EX P0, PT, R24.reuse, -0x1, PT, P0 ;  /* 0xffffffff1800780c */ /* 0x040fe40003f04100 */
[----:B------:R-:W-:Y:S02]  /*1990*/  ISETP.GE.U32.AND.EX P1, PT, R23, R34, PT, P1 ;  /* 0x000000221700720c */ /* 0x000fe40003f26110 */
[----:B------:R-:W-:Y:S01]  /*19a0*/  ISETP.LT.U32.OR.EX P0, PT, R24, R27, P0, P2 ;  /* 0x0000001b1800720c */ /* 0x000fe20000701520 */
[----:B------:R0:W-:Y:S01]  /*19b0*/  STG.E.64 desc[UR22][R20.64+0x8], R12 ;  /* 0x0000080c14007986 */ /* 0x0001e2000c101b16 */
[----:B------:R-:W-:-:S03]  /*19c0*/  SEL R26, RZ, 0x1, P1 ;  /* 0x00000001ff1a7807 */ /* 0x000fc60000800000 */
[----:B------:R1:W-:Y:S01]  /*19d0*/  STG.E.64 desc[UR22][R20.64], R18 ;  /* 0x0000001214007986 */ /* 0x0003e2000c101b16 */
[----:B0-----:R-:W-:Y:S02]  /*19e0*/  SEL R12, RZ, 0x1, !P0 ;  /* 0x00000001ff0c7807 */ /* 0x001fe40004000000 */
[----:B------:R-:W-:Y:S02]  /*19f0*/  SEL R13, RZ, 0xffffffff, !P0 ;  /* 0xffffffffff0d7807 */ /* 0x000fe40004000000 */
[----:B------:R-:W-:Y:S02]  /*1a00*/  ISETP.GE.U32.AND P0, PT, R28, R9, PT ;  /* 0x000000091c00720c */ /* 0x000fe40003f06070 */
[----:B-1----:R-:W-:Y:S02]  /*1a10*/  IADD3 R18, P3, P4, R26, R22, -R37 ;  /* 0x000000161a127210 */ /* 0x002fe40007c7e825 */
[----:B------:R-:W-:Y:S02]  /*1a20*/  SEL R19, RZ, 0xffffffff, P1 ;  /* 0xffffffffff137807 */ /* 0x000fe40000800000 */
[----:B------:R-:W-:-:S02]  /*1a30*/  ISETP.GE.U32.AND.EX P0, PT, R29, R35, PT, P0 ;  /* 0x000000231d00720c */ /* 0x000fc40003f06100 */
[----:B------:R-:W-:Y:S02]  /*1a40*/  IADD3 R12, P2, -R12, R36, RZ ;  /* 0x000000240c0c7210 */ /* 0x000fe40007f5e1ff */
[----:B------:R-:W-:Y:S02]  /*1a50*/  IADD3.X R19, R19, R23, ~R34, P3, P4 ;  /* 0x0000001713137210 */ /* 0x000fe40001fe8c22 */
[----:B------:R-:W-:Y:S01]  /*1a60*/  SEL R34, RZ, 0x1, P0 ;  /* 0x00000001ff227807 */ /* 0x000fe20000000000 */
[----:B------:R-:W-:Y:S02]  /*1a70*/  IMAD.IADD R22, R7, 0x1, R2 ;  /* 0x0000000107167824 */ /* 0x000fe400078e0202 */
[----:B------:R-:W-:Y:S01]  /*1a80*/  IMAD.X R13, R24, 0x1, ~R13, P2 ;  /* 0x00000001180d7824 */ /* 0x000fe200010e0e0d */
[----:B------:R-:W-:Y:S01]  /*1a90*/  IADD3 R34, P1, P2, R34, R28, -R9 ;  /* 0x0000001c22227210 */ /* 0x000fe20007a3e809 */
[----:B------:R-:W-:Y:S01]  /*1aa0*/  VIADD R22, R22, 0x1 ;  /* 0x0000000116167836 */ /* 0x000fe20000000000 */
[----:B------:R-:W-:-:S03]  /*1ab0*/  SEL R9, RZ, 0xffffffff, P0 ;  /* 0xffffffffff097807 */ /* 0x000fc60000000000 */
[----:B------:R-:W-:Y:S01]  /*1ac0*/  VIADD R28, R22, UR10 ;  /* 0x0000000a161c7c36 */ /* 0x000fe20008000000 */
[----:B------:R-:W-:Y:S01]  /*1ad0*/  IADD3.X R35, R9, R29, ~R35, P1, P2 ;  /* 0x0000001d09237210 */ /* 0x000fe20000fe4c23 */
[----:B------:R-:W-:Y:S01]  /*1ae0*/  IMAD.MOV.U32 R29, RZ, RZ, RZ ;  /* 0x000000ffff1d7224 */ /* 0x000fe200078e00ff */
[----:B------:R-:W-:Y:S01]  /*1af0*/  ISETP.GE.U32.AND P0, PT, R30, R25, PT ;  /* 0x000000191e00720c */ /* 0x000fe20003f06070 */
[----:B------:R-:W-:-:S03]  /*1b00*/  IMAD.WIDE.U32 R28, R8, UR24, R28 ;  /* 0x00000018081c7c25 */ /* 0x000fc6000f8e001c */
[----:B------:R-:W-:Y:S01]  /*1b10*/  ISETP.GE.U32.AND.EX P0, PT, R31, R27, PT, P0 ;  /* 0x0000001b1f00720c */ /* 0x000fe20003f06100 */
[----:B------:R-:W-:-:S04]  /*1b20*/  IMAD.IADD R9, R32, 0x1, R29 ;  /* 0x0000000120097824 */ /* 0x000fc800078e021d */
[----:B------:R-:W-:Y:S01]  /*1b30*/  IMAD R23, R9, 0x18, RZ ;  /* 0x0000001809177824 */ /* 0x000fe200078e02ff */
[----:B------:R-:W-:Y:S01]  /*1b40*/  SEL R9, RZ, 0x1, P0 ;  /* 0x00000001ff097807 */ /* 0x000fe20000000000 */
[----:B------:R-:W-:-:S03]  /*1b50*/  IMAD.WIDE.U32 R28, R28, 0x18, R10 ;  /* 0x000000181c1c7825 */ /* 0x000fc600078e000a */
[----:B------:R-:W-:Y:S02]  /*1b60*/  IADD3 R30, P1, P2, R9, R30, -R25 ;  /* 0x0000001e091e7210 */ /* 0x000fe40007a3e819 */
[----:B------:R-:W-:Y:S01]  /*1b70*/  SEL R9, RZ, 0xffffffff, P0 ;  /* 0xffffffffff097807 */ /* 0x000fe20000000000 */
[----:B------:R-:W-:Y:S02]  /*1b80*/  IMAD.IADD R25, R29, 0x1, R23 ;  /* 0x000000011d197824 */ /* 0x000fe400078e0217 */
[----:B------:R-:W-:Y:S01]  /*1b90*/  IMAD.MOV.U32 R24, RZ, RZ, R28 ;  /* 0x000000ffff187224 */ /* 0x000fe200078e001c */
[----:B------:R-:W-:Y:S01]  /*1ba0*/  IADD3.X R31, R9, R31, ~R27, P1, P2 ;  /* 0x0000001f091f7210 */ /* 0x000fe20000fe4c1b */
[----:B------:R0:W-:Y:S04]  /*1bb0*/  STG.E.64 desc[UR22][R20.64+0x10], R12 ;  /* 0x0000100c14007986 */ /* 0x0001e8000c101b16 */
[----:B------:R-:W-:Y:S04]  /*1bc0*/  STG.E.64 desc[UR22][R16.64], R18 ;  /* 0x0000001210007986 */ /* 0x000fe8000c101b16 */
[----:B------:R-:W-:Y:S04]  /*1bd0*/  STG.E.64 desc[UR22][R16.64+0x8], R34 ;  /* 0x0000082210007986 */ /* 0x000fe8000c101b16 */
[----:B------:R1:W-:Y:S04]  /*1be0*/  STG.E.64 desc[UR22][R16.64+0x10], R30 ;  /* 0x0000101e10007986 */ /* 0x0003e8000c101b16 */
[----:B------:R-:W2:Y:S04]  /*1bf0*/  LDG.E.64 R36, desc[UR22][R24.64] ;  /* 0x0000001618247981 */ /* 0x000ea8000c1e1b00 */
[----:B------:R-:W3:Y:S04]  /*1c00*/  LDG.E.64 R28, desc[UR22][R24.64+0x8] ;  /* 0x00000816181c7981 */ /* 0x000ee8000c1e1b00 */
[----:B------:R-:W4:Y:S01]  /*1c10*/  LDG.E.64 R26, desc[UR22][R24.64+0x10] ;  /* 0x00001016181a7981 */ /* 0x000f22000c1e1b00 */
[----:B------:R-:W-:-:S02]  /*1c20*/  IMAD.MOV.U32 R23, RZ, RZ, RZ ;  /* 0x000000ffff177224 */ /* 0x000fc400078e00ff */
[----:B------:R-:W-:-:S04]  /*1c30*/  IMAD.WIDE.U32 R8, R8, UR24, R22 ;  /* 0x0000001808087c25 */ /* 0x000fc8000f8e0016 */
[----:B------:R-:W-:Y:S02]  /*1c40*/  IMAD.IADD R32, R32, 0x1, R9 ;  /* 0x0000000120207824 */ /* 0x000fe400078e0209 */
[----:B------:R-:W-:-:S04]  /*1c50*/  IMAD.WIDE.U32 R10, R8, 0x18, R10 ;  /* 0x00000018080a7825 */ /* 0x000fc800078e000a */
[----:B0-----:R-:W-:Y:S02]  /*1c60*/  IMAD R13, R32, 0x18, RZ ;  /* 0x00000018200d7824 */ /* 0x001fe400078e02ff */
[----:B------:R-:W-:Y:S02]  /*1c70*/  IMAD.MOV.U32 R12, RZ, RZ, R10 ;  /* 0x000000ffff0c7224 */ /* 0x000fe400078e000a */
[----:B------:R-:W-:-:S05]  /*1c80*/  IMAD.IADD R13, R11, 0x1, R13 ;  /* 0x000000010b0d7824 */ /* 0x000fca00078e020d */
[----:B-1----:R-:W5:Y:S04]  /*1c90*/  LDG.E.64 R16, desc[UR22][R12.64] ;  /* 0x000000160c107981 */ /* 0x002f68000c1e1b00 */
        /* <DEDUP_REMOVED lines=14> */
[----:B------:R-:W-:Y:S02]  /*1d80*/  IMAD.MOV.U32 R22, RZ, RZ, R31 ;  /* 0x000000ffff167224 */ /* 0x000fe400078e001f */
[----:B------:R-:W-:-:S04]  /*1d90*/  IMAD.WIDE.U32 R20, P1, R27, R14, R20 ;  /* 0x0000000e1b147225 */ /* 0x000fc80007820014 */
[----:B------:R-:W-:-:S04]  /*1da0*/  IMAD.WIDE.U32 R30, R14, R26, RZ ;  /* 0x0000001a0e1e7225 */ /* 0x000fc800078e00ff */
[----:B------:R-:W-:Y:S01]  /*1db0*/  IMAD.WIDE.U32.X R28, R29, R15, R22, P0 ;  /* 0x0000000f1d1c7225 */ /* 0x000fe200000e0416 */
[----:B------:R-:W-:-:S03]  /*1dc0*/  IADD3 R31, P0, R31, R20, RZ ;  /* 0x000000141f1f7210 */ /* 0x000fc60007f1e0ff */
[----:B------:R-:W-:Y:S02]  /*1dd0*/  IMAD.MOV.U32 R22, RZ, RZ, R21 ;  /* 0x000000ffff167224 */ /* 0x000fe400078e0015 */
[----:B------:R-:W2:Y:S01]  /*1de0*/  LDG.E.64 R20, desc[UR22][R12.64+0x10] ;  /* 0x000010160c147981 */ /* 0x000ea2000c1e1b00 */
[----:B------:R-:W-:Y:S02]  /*1df0*/  IMAD.X R23, RZ, RZ, RZ, P1 ;  /* 0x000000ffff177224 */ /* 0x000fe400008e06ff */
[----:B------:R-:W-:Y:S01]  /*1e00*/  IMAD.WIDE.U32.X R14, R27, R15, R22, P0 ;  /* 0x0000000f1b0e7225 */ /* 0x000fe200000e0416 */
[----:B------:R-:W-:-:S04]  /*1e10*/  IADD3 R27, P1, RZ, R8, RZ ;  /* 0x00000008ff1b7210 */ /* 0x000fc80007f3e0ff */
[----:B------:R-:W-:Y:S01]  /*1e20*/  ISETP.LT.U32.AND P0, PT, R27, R8, PT ;  /* 0x000000081b00720c */ /* 0x000fe20003f01070 */
[----:B------:R-:W-:Y:S01]  /*1e30*/  IMAD.X R8, R9, 0x1, R8, P1 ;  /* 0x0000000109087824 */ /* 0x000fe200008e0608 */
[----:B------:R-:W-:-:S04]  /*1e40*/  IADD3 R23, P1, RZ, R18, RZ ;  /* 0x00000012ff177210 */ /* 0x000fc80007f3e0ff */
[----:B------:R-:W-:Y:S02]  /*1e50*/  ISETP.LT.U32.AND.EX P0, PT, R8, R9, PT, P0 ;  /* 0x000000090800720c */ /* 0x000fe40003f01100 */
[----:B------:R-:W-:Y:S02]  /*1e60*/  ISETP.LT.U32.AND P2, PT, R23, R18, PT ;  /* 0x000000121700720c */ /* 0x000fe40003f41070 */
[----:B------:R-:W-:Y:S01]  /*1e70*/  SEL R9, RZ, 0x1, !P0 ;  /* 0x00000001ff097807 */ /* 0x000fe20004000000 */
[----:B------:R-:W-:-:S03]  /*1e80*/  IMAD.X R18, R19, 0x1, R18, P1 ;  /* 0x0000000113127824 */ /* 0x000fc600008e0612 */
[--C-:B------:R-:W-:Y:S02]  /*1e90*/  IADD3 R9, P0, P3, -R9, R27, -R8.reuse ;  /* 0x0000001b09097210 */ /* 0x100fe40007b1e908 */
[----:B------:R-:W-:Y:S02]  /*1ea0*/  ISETP.LT.U32.AND.EX P2, PT, R18, R19, PT, P2 ;  /* 0x000000131200720c */ /* 0x000fe40003f41120 */
[-C--:B------:R-:W-:Y:S02]  /*1eb0*/  IADD3 R19, P4, RZ, R30.reuse, RZ ;  /* 0x0000001eff137210 */ /* 0x080fe40007f9e0ff */
[----:B------:R-:W-:Y:S02]  /*1ec0*/  IADD3.X R27, R33, -0x1, R8, P0, P3 ;  /* 0xffffffff211b7810 */ /* 0x000fe400007e6408 */
[----:B------:R-:W-:Y:S02]  /*1ed0*/  ISETP.LT.U32.AND P0, PT, R10, R9, PT ;  /* 0x000000090a00720c */ /* 0x000fe40003f01070 */
[----:B------:R-:W-:Y:S01]  /*1ee0*/  ISETP.LT.U32.AND P1, PT, R19, R30, PT ;  /* 0x0000001e1300720c */ /* 0x000fe20003f21070 */
[----:B------:R-:W-:Y:S01]  /*1ef0*/  IMAD.X R30, R31, 0x1, R30, P4 ;  /* 0x000000011f1e7824 */ /* 0x000fe200020e061e */
[----:B------:R-:W-:-:S02]  /*1f00*/  SEL R8, RZ, 0x1, !P2 ;  /* 0x00000001ff087807 */ /* 0x000fc40005000000 */
[----:B------:R-:W-:Y:S02]  /*1f10*/  ISETP.LT.U32.AND.EX P0, PT, R11, R27, PT, P0 ;  /* 0x0000001b0b00720c */ /* 0x000fe40003f01100 */
[--C-:B------:R-:W-:Y:S02]  /*1f20*/  IADD3 R23, P2, P3, -R8, R23, -R18.reuse ;  /* 0x0000001708177210 */ /* 0x100fe40007b5e912 */
[----:B------:R-:W-:Y:S02]  /*1f30*/  SEL R22, RZ, 0x1, !P0 ;  /* 0x00000001ff167807 */ /* 0x000fe40004000000 */
[----:B------:R-:W-:Y:S02]  /*1f40*/  ISETP.LT.U32.AND.EX P1, PT, R30, R31, PT, P1 ;  /* 0x0000001f1e00720c */ /* 0x000fe40003f21110 */
[----:B------:R-:W-:Y:S02]  /*1f50*/  IADD3.X R31, R33, -0x1, R18, P2, P3 ;  /* 0xffffffff211f7810 */ /* 0x000fe400017e6412 */
[----:B------:R-:W-:-:S02]  /*1f60*/  IADD3 R9, P2, P3, R22, R10, -R9 ;  /* 0x0000000a16097210 */ /* 0x000fc40007b5e809 */
[----:B------:R-:W-:Y:S02]  /*1f70*/  SEL R8, RZ, 0x1, !P1 ;  /* 0x00000001ff087807 */ /* 0x000fe40004800000 */
[----:B------:R-:W-:Y:S02]  /*1f80*/  SEL R10, RZ, 0xffffffff, !P0 ;  /* 0xffffffffff0a7807 */ /* 0x000fe40004000000 */
[----:B------:R-:W-:Y:S02]  /*1f90*/  ISETP.LT.U32.AND P1, PT, R28, R23, PT ;  /* 0x000000171c00720c */ /* 0x000fe40003f21070 */
[----:B------:R-:W-:Y:S02]  /*1fa0*/  IADD3.X R11, R10, R11, ~R27, P2, P3 ;  /* 0x0000000b0a0b7210 */ /* 0x000fe400017e6c1b */
[----:B------:R-:W-:Y:S02]  /*1fb0*/  ISETP.LT.U32.AND.EX P1, PT, R29, R31, PT, P1 ;  /* 0x0000001f1d00720c */ /* 0x000fe40003f21110 */
[----:B-----5:R-:W-:-:S02]  /*1fc0*/  IADD3 R10, P2, R16, R9, RZ ;  /* 0x00000009100a7210 */ /* 0x020fc40007f5e0ff */
[--C-:B------:R-:W-:Y:S02]  /*1fd0*/  IADD3 R19, P0, P4, -R8, R19, -R30.reuse ;  /* 0x0000001308137210 */ /* 0x100fe40007c1e91e */
[----:B------:R-:W-:Y:S01]  /*1fe0*/  SEL R8, RZ, 0x1, !P1 ;  /* 0x00000001ff087807 */ /* 0x000fe20004800000 */
[----:B------:R-:W-:Y:S01]  /*1ff0*/  IMAD.X R18, R17, 0x1, R11, P2 ;  /* 0x0000000111127824 */ /* 0x000fe200010e060b */
[----:B------:R-:W-:Y:S02]  /*2000*/  ISETP.GT.U32.AND P5, PT, R10, RZ, PT ;  /* 0x000000ff0a00720c */ /* 0x000fe40003fa4070 */
[----:B------:R-:W-:Y:S02]  /*2010*/  ISETP.GE.U32.AND P2, PT, R16, R9, PT ;  /* 0x000000091000720c */ /* 0x000fe40003f46070 */
[----:B------:R-:W-:Y:S02]  /*2020*/  IADD3.X R27, R33, -0x1, R30, P0, P4 ;  /* 0xffffffff211b7810 */ /* 0x000fe400007e841e */
[----:B------:R-:W-:-:S02]  /*2030*/  ISETP.LT.U32.AND P0, PT, R14, R19, PT ;  /* 0x000000130e00720c */ /* 0x000fc40003f01070 */
[----:B------:R-:W-:Y:S02]  /*2040*/  IADD3 R23, P4, P3, R8, R28, -R23 ;  /* 0x0000001c08177210 */ /* 0x000fe40007b9e817 */
[----:B------:R-:W-:Y:S02]  /*2050*/  SEL R28, RZ, 0xffffffff, !P1 ;  /* 0xffffffffff1c7807 */ /* 0x000fe40004800000 */
[----:B------:R-:W-:Y:S02]  /*2060*/  ISETP.LT.U32.AND P1, PT, R10, R9, PT ;  /* 0x000000090a00720c */ /* 0x000fe40003f21070 */
[----:B------:R-:W-:Y:S02]  /*2070*/  ISETP.GT.U32.AND.EX P5, PT, R18, -0x1, PT, P5 ;  /* 0xffffffff1200780c */ /* 0x000fe40003fa4150 */
[----:B------:R-:W-:Y:S02]  /*2080*/  ISETP.GE.U32.AND.EX P2, PT, R17, R11, PT, P2 ;  /* 0x0000000b1100720c */ /* 0x000fe40003f46120 */
[----:B------:R-:W-:-:S02]  /*2090*/  ISETP.LT.U32.AND.EX P0, PT, R15, R27, PT, P0 ;  /* 0x0000001b0f00720c */ /* 0x000fc40003f01100 */
[----:B------:R-:W-:Y:S02]  /*20a0*/  ISETP.LT.U32.OR.EX P1, PT, R18, R11, P5, P1 ;  /* 0x0000000b1200720c */ /* 0x000fe40002f21510 */
[----:B------:R-:W-:Y:S02]  /*20b0*/  SEL R8, RZ, 0x1, P2 ;  /* 0x00000001ff087807 */ /* 0x000fe40001000000 */
[----:B------:R-:W-:Y:S02]  /*20c0*/  SEL R22, RZ, 0x1, !P0 ;  /* 0x00000001ff167807 */ /* 0x000fe40004000000 */
[----:B------:R-:W-:Y:S02]  /*20d0*/  IADD3.X R29, R28, R29, ~R31, P4, P3 ;  /* 0x0000001d1c1d7210 */ /* 0x000fe400027e6c1f */
[----:B------:R-:W-:Y:S02]  /*20e0*/  SEL R31, RZ, 0x1, !P1 ;  /* 0x00000001ff1f7807 */ /* 0x000fe40004800000 */
[----:B------:R-:W-:-:S02]  /*20f0*/  IADD3 R8, P3, P4, R8, R16, -R9 ;  /* 0x0000001008087210 */ /* 0x000fc40007c7e809 */
[----:B------:R-:W-:Y:S02]  /*2100*/  SEL R16, RZ, 0xffffffff, P2 ;  /* 0xffffffffff107807 */ /* 0x000fe40001000000 */
[----:B------:R-:W-:Y:S02]  /*2110*/  IADD3 R19, P5, P6, R22, R14, -R19 ;  /* 0x0000000e16137210 */ /* 0x000fe40007ebe813 */
[----:B------:R-:W-:Y:S02]  /*2120*/  SEL R14, RZ, 0xffffffff, !P0 ;  /* 0xffffffffff0e7807 */ /* 0x000fe40004000000 */
[----:B------:R-:W-:Y:S02]  /*2130*/  IADD3 R10, P0, -R31, R10, RZ ;  /* 0x0000000a1f0a7210 */ /* 0x000fe40007f1e1ff */
[----:B------:R-:W-:Y:S02]  /*2140*/  SEL R31, RZ, 0xffffffff, !P1 ;  /* 0xffffffffff1f7807 */ /* 0x000fe40004800000 */
[----:B------:R-:W-:-:S02]  /*2150*/  IADD3.X R9, R16, R17, ~R11, P3, P4 ;  /* 0x0000001110097210 */ /* 0x000fc40001fe8c0b */
[----:B------:R-:W-:Y:S01]  /*2160*/  IADD3 R17, P1, R34, R23, RZ ;  /* 0x0000001722117210 */ /* 0x000fe20007f3e0ff */
[----:B------:R-:W-:Y:S01]  /*2170*/  IMAD.X R11, R18, 0x1, ~R31, P0 ;  /* 0x00000001120b7824 */ /* 0x000fe200000e0e1f */
[----:B------:R-:W-:Y:S02]  /*2180*/  IADD3.X R27, R14, R15, ~R27, P5, P6 ;  /* 0x0000000f0e1b7210 */ /* 0x000fe40002fecc1b */
[----:B------:R-:W-:Y:S01]  /*2190*/  ISETP.GT.U32.AND P3, PT, R17, RZ, PT ;  /* 0x000000ff1100720c */ /* 0x000fe20003f64070 */
[----:B------:R-:W-:Y:S01]  /*21a0*/  IMAD.X R18, R35, 0x1, R29, P1 ;  /* 0x0000000123127824 */ /* 0x000fe200008e061d */
[-C--:B------:R-:W-:Y:S02]  /*21b0*/  ISETP.GE.U32.AND P0, PT, R34, R23.reuse, PT ;  /* 0x000000172200720c */ /* 0x080fe40003f06070 */
[----:B------:R-:W-:Y:S02]  /*21c0*/  ISETP.LT.U32.AND P2, PT, R17, R23, PT ;  /* 0x000000171100720c */ /* 0x000fe40003f41070 */
[----:B------:R-:W-:-:S02]  /*21d0*/  ISETP.GT.U32.AND.EX P3, PT, R18, -0x1, PT, P3 ;  /* 0xffffffff1200780c */ /* 0x000fc40003f64130 */
[-C--:B------:R-:W-:Y:S02]  /*21e0*/  ISETP.GE.U32.AND.EX P0, PT, R35, R29.reuse, PT, P0 ;  /* 0x0000001d2300720c */ /* 0x080fe40003f06100 */
[----:B------:R-:W-:Y:S02]  /*21f0*/  ISETP.LT.U32.OR.EX P2, PT, R18, R29, P3, P2 ;  /* 0x0000001d1200720c */ /* 0x000fe40001f41520 */
[----:B------:R-:W-:Y:S02]  /*2200*/  SEL R16, RZ, 0x1, P0 ;  /* 0x00000001ff107807 */ /* 0x000fe40000000000 */
[----:B------:R-:W-:Y:S01]  /*2210*/  SEL R14, RZ, 0x1, !P2 ;  /* 0x00000001ff0e7807 */ /* 0x000fe20005000000 */
[----:B------:R0:W-:Y:S03]  /*2220*/  STG.E.64 desc[UR22][R12.64], R10 ;  /* 0x0000000a0c007986 */ /* 0x0001e6000c101b16 */
[----:B------:R-:W-:Y:S01]  /*2230*/  IADD3 R14, P6, -R14, R17, RZ ;  /* 0x000000110e0e7210 */ /* 0x000fe20007fde1ff */
[----:B------:R-:W-:-:S02]  /*2240*/  VIADD R6, R6, 0xfffffffe ;  /* 0xfffffffe06067836 */ /* 0x000fc40000000000 */
[----:B------:R-:W-:Y:S01]  /*2250*/  VIADD R7, R7, 0x2 ;  /* 0x0000000207077836 */ /* 0x000fe20000000000 */
[----:B--2---:R-:W-:-:S04]  /*2260*/  IADD3 R26, P5, R20, R19, RZ ;  /* 0x00000013141a7210 */ /* 0x004fc80007fbe0ff */
[C---:B------:R-:W-:Y:S01]  /*2270*/  ISETP.GT.U32.AND P4, PT, R26.reuse, RZ, PT ;  /* 0x000000ff1a00720c */ /* 0x040fe20003f84070 */
[C---:B------:R-:W-:Y:S01]  /*2280*/  IMAD.X R22, R21.reuse, 0x1, R27, P5 ;  /* 0x0000000115167824 */ /* 0x040fe200028e061b */
[-C--:B------:R-:W-:Y:S02]  /*2290*/  ISETP.LT.U32.AND P1, PT, R26, R19.reuse, PT ;  /* 0x000000131a00720c */ /* 0x080fe40003f21070 */
[----:B------:R-:W-:Y:S02]  /*22a0*/  ISETP.GE.U32.AND P3, PT, R20, R19, PT ;  /* 0x000000131400720c */ /* 0x000fe40003f66070 */
[C---:B------:R-:W-:Y:S02]  /*22b0*/  ISETP.GT.U32.AND.EX P4, PT, R22.reuse, -0x1, PT, P4 ;  /* 0xffffffff1600780c */ /* 0x040fe40003f84140 */
[-C--:B------:R-:W-:Y:S02]  /*22c0*/  ISETP.GE.U32.AND.EX P3, PT, R21, R27.reuse, PT, P3 ;  /* 0x0000001b1500720c */ /* 0x080fe40003f66130 */
[----:B------:R-:W-:-:S02]  /*22d0*/  ISETP.LT.U32.OR.EX P1, PT, R22, R27, P4, P1 ;  /* 0x0000001b1600720c */ /* 0x000fc40002721510 */
[----:B------:R-:W-:Y:S02]  /*22e0*/  IADD3 R16, P4, P5, R16, R34, -R23 ;  /* 0x0000002210107210 */ /* 0x000fe40007d9e817 */
[----:B------:R-:W-:Y:S02]  /*22f0*/  SEL R15, RZ, 0x1, !P1 ;  /* 0x00000001ff0f7807 */ /* 0x000fe40004800000 */
[----:B------:R-:W-:Y:S02]  /*2300*/  SEL R23, RZ, 0xffffffff, !P2 ;  /* 0xffffffffff177807 */ /* 0x000fe40005000000 */
[----:B0-----:R-:W-:Y:S02]  /*2310*/  SEL R11, RZ, 0x1, P3 ;  /* 0x00000001ff0b7807 */ /* 0x001fe40001800000 */
[----:B------:R-:W-:Y:S01]  /*2320*/  IADD3 R10, P2, -R15, R26, RZ ;  /* 0x0000001a0f0a7210 */ /* 0x000fe20007f5e1ff */
[----:B------:R-:W-:Y:S01]  /*2330*/  IMAD.X R15, R18, 0x1, ~R23, P6 ;  /* 0x00000001120f7824 */ /* 0x000fe200030e0e17 */
[----:B------:R-:W-:-:S02]  /*2340*/  SEL R17, RZ, 0xffffffff, !P1 ;  /* 0xffffffffff117807 */ /* 0x000fc40004800000 */
[----:B------:R-:W-:Y:S02]  /*2350*/  SEL R34, RZ, 0xffffffff, P0 ;  /* 0xffffffffff227807 */ /* 0x000fe40000000000 */
[----:B------:R-:W-:Y:S02]  /*2360*/  IADD3 R18, P0, P1, R11, R20, -R19 ;  /* 0x000000140b127210 */ /* 0x000fe4000791e813 */
        /* <DEDUP_REMOVED lines=11> */
.L_x_117:
[----:B------:R-:W-:-:S06]  /*2420*/  ULOP3.LUT UR6, UR10, 0x1, URZ, 0xc0, !UPT ;  /* 0x000000010a067892 */ /* 0x000fcc000f8ec03f */
[----:B------:R-:W-:-:S13]  /*2430*/  ISETP.NE.AND P0, PT, RZ, UR6, PT ;  /* 0x00000006ff007c0c */ /* 0x000fda000bf05270 */
[----:B------:R-:W-:Y:S05]  /*2440*/  @!P0 BRA `(.L_x_119) ;  /* 0x00000008003c8947 */ /* 0x000fea0003800000 */
        /* <DEDUP_REMOVED lines=14> */
[----:B------:R-:W-:Y:S02]  /*2530*/  IMAD.MOV.U32 R13, RZ, RZ, RZ ;  /* 0x000000ffff0d7224 */ /* 0x000fe400078e00ff */
[----:B------:R-:W-:-:S04]  /*2540*/  IMAD.WIDE.U32 R12, R14, UR24, R12 ;  /* 0x000000180e0c7c25 */ /* 0x000fc8000f8e000c */
[----:B------:R-:W-:Y:S02]  /*2550*/  IMAD.IADD R4, R15, 0x1, R13 ;  /* 0x000000010f047824 */ /* 0x000fe400078e020d */
        /* <DEDUP_REMOVED lines=13> */
[----:B------:R-:W-:Y:S01]  /*2630*/  IMAD.WIDE.U32 R30, P2, R23, R24, R30 ;  /* 0x00000018171e7225 */ /* 0x000fe2000784001e */
[----:B------:R-:W-:-:S03]  /*2640*/  IADD3 R35, P1, RZ, R26, RZ ;  /* 0x0000001aff237210 */ /* 0x000fc60007f3e0ff */
[----:B---3--:R-:W-:Y:S01]  /*2650*/  IMAD.WIDE.U32 R6, R25, R20, RZ ;  /* 0x0000001419067225 */ /* 0x008fe200078e00ff */
[----:B------:R-:W-:Y:S02]  /*2660*/  IADD3 R37, P3, R27, R30, RZ ;  /* 0x0000001e1b257210 */ /* 0x000fe40007f7e0ff */
[----:B------:R-:W-:Y:S01]  /*2670*/  ISETP.LT.U32.AND P0, PT, R35, R26, PT ;  /* 0x0000001a2300720c */ /* 0x000fe20003f01070 */
[----:B------:R-:W-:Y:S02]  /*2680*/  IMAD.X R29, RZ, RZ, RZ, P2 ;  /* 0x000000ffff1d7224 */ /* 0x000fe400010e06ff */
[----:B------:R-:W-:Y:S02]  /*2690*/  IMAD.X R4, R37, 0x1, R26, P1 ;  /* 0x0000000125047824 */ /* 0x000fe400008e061a */
[----:B------:R-:W-:-:S03]  /*26a0*/  IMAD.WIDE.U32 R26, R24, R20, RZ ;  /* 0x00000014181a7225 */ /* 0x000fc600078e00ff */
[----:B------:R-:W-:Y:S01]  /*26b0*/  ISETP.LT.U32.AND.EX P0, PT, R4, R37, PT, P0 ;  /* 0x000000250400720c */ /* 0x000fe20003f01100 */
[----:B------:R-:W-:-:S04]  /*26c0*/  IMAD.WIDE.U32 R6, P1, R24, R21, R6 ;  /* 0x0000001518067225 */ /* 0x000fc80007820006 */
[----:B------:R-:W-:Y:S01]  /*26d0*/  IMAD.MOV.U32 R28, RZ, RZ, R31 ;  /* 0x000000ffff1c7224 */ /* 0x000fe200078e001f */
[----:B------:R-:W-:-:S03]  /*26e0*/  IADD3 R31, P2, RZ, R26, RZ ;  /* 0x0000001aff1f7210 */ /* 0x000fc60007f5e0ff */
[----:B------:R-:W-:Y:S01]  /*26f0*/  IMAD.WIDE.U32.X R22, R23, R25, R28, P3 ;  /* 0x0000001917167225 */ /* 0x000fe200018e041c */
[----:B------:R-:W-:-:S03]  /*2700*/  IADD3 R33, P3, R27, R6, RZ ;  /* 0x000000061b217210 */ /* 0x000fc60007f7e0ff */
[----:B------:R-:W-:Y:S01]  /*2710*/  IMAD.X R27, RZ, RZ, RZ, P1 ;  /* 0x000000ffff1b7224 */ /* 0x000fe200008e06ff */
[----:B------:R-:W-:Y:S01]  /*2720*/  ISETP.LT.U32.AND P1, PT, R31, R26, PT ;  /* 0x0000001a1f00720c */ /* 0x000fe20003f21070 */
[----:B------:R-:W-:Y:S02]  /*2730*/  IMAD.X R6, R33, 0x1, R26, P2 ;  /* 0x0000000121067824 */ /* 0x000fe400010e061a */
[----:B----4-:R-:W-:-:S03]  /*2740*/  IMAD.WIDE.U32 R28, R25, R16, RZ ;  /* 0x00000010191c7225 */ /* 0x010fc600078e00ff */
[----:B------:R-:W-:Y:S01]  /*2750*/  ISETP.LT.U32.AND.EX P1, PT, R6, R33, PT, P1 ;  /* 0x000000210600720c */ /* 0x000fe20003f21110 */
[----:B------:R-:W-:Y:S01]  /*2760*/  IMAD.MOV.U32 R26, RZ, RZ, R7 ;  /* 0x000000ffff1a7224 */ /* 0x000fe200078e0007 */
[----:B------:R-:W-:Y:S01]  /*2770*/  SEL R7, RZ, 0x1, !P0 ;  /* 0x00000001ff077807 */ /* 0x000fe20004000000 */
[----:B------:R-:W-:-:S04]  /*2780*/  IMAD.WIDE.U32 R28, P4, R24, R17, R28 ;  /* 0x00000011181c7225 */ /* 0x000fc8000788001c */
[----:B------:R-:W-:Y:S01]  /*2790*/  IMAD.WIDE.U32.X R20, R25, R21, R26, P3 ;  /* 0x0000001519147225 */ /* 0x000fe200018e041a */
[----:B------:R-:W-:-:S03]  /*27a0*/  IADD3 R35, P5, P3, -R7, R35, -R4 ;  /* 0x0000002307237210 */ /* 0x000fc60007bbe904 */
[----:B------:R-:W-:-:S05]  /*27b0*/  IMAD.WIDE.U32 R26, R24, R16, RZ ;  /* 0x00000010181a7225 */ /* 0x000fca00078e00ff */
[----:B------:R-:W-:Y:S01]  /*27c0*/  IADD3 R7, P2, R27, R28, RZ ;  /* 0x0000001c1b077210 */ /* 0x000fe20007f5e0ff */
[----:B------:R-:W-:Y:S01]  /*27d0*/  IMAD.MOV.U32 R27, RZ, RZ, -0x1 ;  /* 0xffffffffff1b7424 */ /* 0x000fe200078e00ff */
[----:B------:R-:W-:-:S04]  /*27e0*/  IADD3 R33, P6, RZ, R26, RZ ;  /* 0x0000001aff217210 */ /* 0x000fc80007fde0ff */
[----:B------:R-:W-:Y:S02]  /*27f0*/  IADD3.X R37, R27, -0x1, R4, P5, P3 ;  /* 0xffffffff1b257810 */ /* 0x000fe40002fe6404 */
[----:B------:R-:W-:Y:S02]  /*2800*/  ISETP.LT.U32.AND P3, PT, R22, R35, PT ;  /* 0x000000231600720c */ /* 0x000fe40003f61070 */
[----:B------:R-:W-:Y:S02]  /*2810*/  SEL R4, RZ, 0x1, !P1 ;  /* 0x00000001ff047807 */ /* 0x000fe40004800000 */
[----:B------:R-:W-:Y:S01]  /*2820*/  ISETP.LT.U32.AND P0, PT, R33, R26, PT ;  /* 0x0000001a2100720c */ /* 0x000fe20003f01070 */
[----:B------:R-:W-:Y:S01]  /*2830*/  IMAD.X R26, R7, 0x1, R26, P6 ;  /* 0x00000001071a7824 */ /* 0x000fe200030e061a */
[----:B------:R-:W-:Y:S02]  /*2840*/  ISETP.LT.U32.AND.EX P1, PT, R23, R37, PT, P3 ;  /* 0x000000251700720c */ /* 0x000fe40003f21130 */
[----:B------:R-:W-:-:S02]  /*2850*/  IADD3 R31, P3, P6, -R4, R31, -R6 ;  /* 0x0000001f041f7210 */ /* 0x000fc40007e7e906 */
[----:B------:R-:W-:Y:S02]  /*2860*/  SEL R4, RZ, 0x1, !P1 ;  /* 0x00000001ff047807 */ /* 0x000fe40004800000 */
[----:B------:R-:W-:Y:S01]  /*2870*/  ISETP.LT.U32.AND.EX P0, PT, R26, R7, PT, P0 ;  /* 0x000000071a00720c */ /* 0x000fe20003f01100 */
[----:B------:R-:W-:Y:S01]  /*2880*/  IMAD.X R7, RZ, RZ, RZ, P4 ;  /* 0x000000ffff077224 */ /* 0x000fe200020e06ff */
[----:B------:R-:W-:Y:S02]  /*2890*/  IADD3 R35, P4, P5, R4, R22, -R35 ;  /* 0x0000001604237210 */ /* 0x000fe40007d9e823 */
[----:B------:R-:W-:Y:S01]  /*28a0*/  IADD3.X R4, R27, -0x1, R6, P3, P6 ;  /* 0xffffffff1b047810 */ /* 0x000fe20001fec406 */
[----:B------:R-:W-:Y:S01]  /*28b0*/  IMAD.MOV.U32 R6, RZ, RZ, R29 ;  /* 0x000000ffff067224 */ /* 0x000fe200078e001d */
[----:B------:R-:W-:Y:S02]  /*28c0*/  ISETP.LT.U32.AND P3, PT, R20, R31, PT ;  /* 0x0000001f1400720c */ /* 0x000fe40003f61070 */
[----:B------:R-:W-:Y:S01]  /*28d0*/  SEL R22, RZ, 0xffffffff, !P1 ;  /* 0xffffffffff167807 */ /* 0x000fe20004800000 */
[----:B------:R-:W-:Y:S01]  /*28e0*/  IMAD.WIDE.U32.X R6, R25, R17, R6, P2 ;  /* 0x0000001119067225 */ /* 0x000fe200010e0406 */
[----:B------:R-:W-:-:S02]  /*28f0*/  ISETP.LT.U32.AND.EX P3, PT, R21, R4, PT, P3 ;  /* 0x000000041500720c */ /* 0x000fc40003f61130 */
[----:B------:R-:W-:Y:S02]  /*2900*/  SEL R17, RZ, 0x1, !P0 ;  /* 0x00000001ff117807 */ /* 0x000fe40004000000 */
[----:B------:R-:W-:Y:S02]  /*2910*/  IADD3.X R23, R22, R23, ~R37, P4, P5 ;  /* 0x0000001716177210 */ /* 0x000fe400027eac25 */
[----:B------:R-:W-:Y:S02]  /*2920*/  SEL R16, RZ, 0x1, !P3 ;  /* 0x00000001ff107807 */ /* 0x000fe40005800000 */
[----:B-----5:R-:W-:Y:S02]  /*2930*/  IADD3 R22, P2, R18, R35, RZ ;  /* 0x0000002312167210 */ /* 0x020fe40007f5e0ff */
[--C-:B------:R-:W-:Y:S02]  /*2940*/  IADD3 R17, P0, P1, -R17, R33, -R26.reuse ;  /* 0x0000002111117210 */ /* 0x100fe4000791e91a */
[----:B------:R-:W-:Y:S01]  /*2950*/  IADD3 R31, P6, P5, R16, R20, -R31 ;  /* 0x00000014101f7210 */ /* 0x000fe20007dde81f */
[----:B------:R-:W-:Y:S01]  /*2960*/  IMAD.X R16, R19, 0x1, R23, P2 ;  /* 0x0000000113107824 */ /* 0x000fe200010e0617 */
[----:B------:R-:W-:-:S02]  /*2970*/  IADD3.X R25, R27, -0x1, R26, P0, P1 ;  /* 0xffffffff1b197810 */ /* 0x000fc400007e241a */
[----:B------:R-:W-:Y:S02]  /*2980*/  ISETP.LT.U32.AND P0, PT, R6, R17, PT ;  /* 0x000000110600720c */ /* 0x000fe40003f01070 */
[----:B------:R-:W-:Y:S02]  /*2990*/  ISETP.GT.U32.AND P1, PT, R22, RZ, PT ;  /* 0x000000ff1600720c */ /* 0x000fe40003f24070 */
[----:B------:R-:W-:Y:S02]  /*29a0*/  ISETP.GE.U32.AND P4, PT, R18, R35, PT ;  /* 0x000000231200720c */ /* 0x000fe40003f86070 */
[----:B------:R-:W-:Y:S02]  /*29b0*/  ISETP.LT.U32.AND.EX P0, PT, R7, R25, PT, P0 ;  /* 0x000000190700720c */ /* 0x000fe40003f01100 */
[----:B------:R-:W-:Y:S02]  /*29c0*/  ISETP.LT.U32.AND P2, PT, R22, R35, PT ;  /* 0x000000231600720c */ /* 0x000fe40003f41070 */
[----:B------:R-:W-:-:S02]  /*29d0*/  ISETP.GT.U32.AND.EX P1, PT, R16, -0x1, PT, P1 ;  /* 0xffffffff1000780c */ /* 0x000fc40003f24110 */
[-C--:B------:R-:W-:Y:S02]  /*29e0*/  ISETP.GE.U32.AND.EX P4, PT, R19, R23.reuse, PT, P4 ;  /* 0x000000171300720c */ /* 0x080fe40003f86140 */
[----:B------:R-:W-:Y:S02]  /*29f0*/  SEL R27, RZ, 0xffffffff, !P3 ;  /* 0xffffffffff1b7807 */ /* 0x000fe40005800000 */
[----:B------:R-:W-:Y:S02]  /*2a00*/  SEL R24, RZ, 0x1, !P0 ;  /* 0x00000001ff187807 */ /* 0x000fe40004000000 */
[----:B------:R-:W-:Y:S02]  /*2a10*/  ISETP.LT.U32.OR.EX P1, PT, R16, R23, P1, P2 ;  /* 0x000000171000720c */ /* 0x000fe40000f21520 */
[----:B------:R-:W-:Y:S02]  /*2a20*/  SEL R20, RZ, 0x1, P4 ;  /* 0x00000001ff147807 */ /* 0x000fe40002000000 */
[----:B------:R-:W-:-:S02]  /*2a30*/  IADD3.X R21, R27, R21, ~R4, P6, P5 ;  /* 0x000000151b157210 */ /* 0x000fc400037eac04 */
[----:B------:R-:W-:Y:S02]  /*2a40*/  IADD3 R17, P5, P6, R24, R6, -R17 ;  /* 0x0000000618117210 */ /* 0x000fe40007ebe811 */
[----:B------:R-:W-:Y:S02]  /*2a50*/  SEL R27, RZ, 0x1, !P1 ;  /* 0x00000001ff1b7807 */ /* 0x000fe40004800000 */
[----:B------:R-:W-:Y:S02]  /*2a60*/  IADD3 R6, P2, P3, R20, R18, -R35 ;  /* 0x0000001214067210 */ /* 0x000fe40007b5e823 */
[----:B------:R-:W-:Y:S02]  /*2a70*/  SEL R4, RZ, 0xffffffff, !P0 ;  /* 0xffffffffff047807 */ /* 0x000fe40004000000 */
[----:B------:R-:W-:Y:S02]  /*2a80*/  SEL R18, RZ, 0xffffffff, P4 ;  /* 0xffffffffff127807 */ /* 0x000fe40002000000 */
[----:B------:R-:W-:-:S02]  /*2a90*/  IADD3 R22, P0, -R27, R22, RZ ;  /* 0x000000161b167210 */ /* 0x000fc40007f1e1ff */
[----:B------:R-:W-:Y:S02]  /*2aa0*/  SEL R27, RZ, 0xffffffff, !P1 ;  /* 0xffffffffff1b7807 */ /* 0x000fe40004800000 */
[----:B------:R-:W-:Y:S02]  /*2ab0*/  IADD3.X R25, R4, R7, ~R25, P5, P6 ;  /* 0x0000000704197210 */ /* 0x000fe40002fecc19 */
[----:B------:R-:W-:Y:S01]  /*2ac0*/  IADD3.X R7, R18, R19, ~R23, P2, P3 ;  /* 0x0000001312077210 */ /* 0x000fe200017e6c17 */
[----:B------:R-:W-:Y:S01]  /*2ad0*/  IMAD.X R23, R16, 0x1, ~R27, P0 ;  /* 0x0000000110177824 */ /* 0x000fe200000e0e1b */
[----:B------:R-:W-:Y:S02]  /*2ae0*/  IADD3 R20, P1, R10, R31, RZ ;  /* 0x0000001f0a147210 */ /* 0x000fe40007f3e0ff */
[----:B------:R-:W-:Y:S02]  /*2af0*/  IADD3 R19, P5, R14, R17, RZ ;  /* 0x000000110e137210 */ /* 0x000fe40007fbe0ff */
[-C--:B------:R-:W-:Y:S01]  /*2b00*/  ISETP.GE.U32.AND P0, PT, R10, R31.reuse, PT ;  /* 0x0000001f0a00720c */ /* 0x080fe20003f06070 */
[----:B------:R-:W-:Y:S01]  /*2b10*/  IMAD.X R26, R11, 0x1, R21, P1 ;  /* 0x000000010b1a7824 */ /* 0x000fe200008e0615 */
[C---:B------:R-:W-:Y:S01]  /*2b20*/  ISETP.GT.U32.AND P3, PT, R20.reuse, RZ, PT ;  /* 0x000000ff1400720c */ /* 0x040fe20003f64070 */
[----:B------:R-:W-:Y:S01]  /*2b30*/  IMAD.X R4, R15, 0x1, R25, P5 ;  /* 0x000000010f047824 */ /* 0x000fe200028e0619 */
[----:B------:R-:W-:Y:S01]  /*2b40*/  ISETP.GT.U32.AND P4, PT, R19, RZ, PT ;  /* 0x000000ff1300720c */ /* 0x000fe20003f84070 */
[----:B------:R0:W-:Y:S01]  /*2b50*/  STG.E.64 desc[UR22][R12.64], R22 ;  /* 0x000000160c007986 */ /* 0x0001e2000c101b16 */
[----:B------:R-:W-:-:S02]  /*2b60*/  ISETP.LT.U32.AND P2, PT, R20, R31, PT ;  /* 0x0000001f1400720c */ /* 0x000fc40003f41070 */
[----:B------:R-:W-:Y:S02]  /*2b70*/  ISETP.GE.U32.AND.EX P0, PT, R11, R21, PT, P0 ;  /* 0x000000150b00720c */ /* 0x000fe40003f06100 */
[----:B------:R-:W-:Y:S02]  /*2b80*/  ISETP.GT.U32.AND.EX P3, PT, R26, -0x1, PT, P3 ;  /* 0xffffffff1a00780c */ /* 0x000fe40003f64130 */
        /* <DEDUP_REMOVED lines=12> */
[----:B------:R-:W-:Y:S02]  /*2c50*/  IADD3 R16, P2, -R16, R19, RZ ;  /* 0x0000001310107210 */ /* 0x000fe40007f5e1ff */
[----:B------:R-:W-:Y:S01]  /*2c60*/  SEL R20, RZ, 0x1, P3 ;  /* 0x00000001ff147807 */ /* 0x000fe20001800000 */
[----:B------:R-:W-:Y:S01]  /*2c70*/  IMAD.X R19, R26, 0x1, ~R24, P6 ;  /* 0x000000011a137824 */ /* 0x000fe200030e0e18 */
[----:B0-----:R-:W-:Y:S02]  /*2c80*/  SEL R23, RZ, 0xffffffff, !P1 ;  /* 0xffffffffff177807 */ /* 0x001fe40004800000 */
        /* <DEDUP_REMOVED lines=11> */
.L_x_119:
[----:B------:R-:W-:Y:S01]  /*2d40*/  ULDC.64 UR8, c[0x0][0x218] ;  /* 0x0000860000087ab9 */ /* 0x000fe20000000a00 */
[----:B------:R-:W-:Y:S02]  /*2d50*/  IMAD.IADD R2, R5, 0x1, R2 ;  /* 0x0000000105027824 */ /* 0x000fe400078e0202 */
[----:B0-----:R-:W-:Y:S02]  /*2d60*/  IMAD.U32 R7, RZ, RZ, UR8 ;  /* 0x00000008ff077e24 */ /* 0x001fe4000f8e00ff */
[----:B------:R-:W-:-:S03]  /*2d70*/  IMAD.U32 R6, RZ, RZ, UR9 ;  /* 0x00000009ff067e24 */ /* 0x000fc6000f8e00ff */
[----:B------:R-:W-:-:S04]  /*2d80*/  ISETP.GE.U32.AND P0, PT, R2, R7, PT ;  /* 0x000000070200720c */ /* 0x000fc80003f06070 */
[----:B------:R-:W-:-:S13]  /*2d90*/  ISETP.GE.U32.AND.EX P0, PT, RZ, R6, PT, P0 ;  /* 0x00000006ff00720c */ /* 0x000fda0003f06100 */
[----:B------:R-:W-:Y:S05]  /*2da0*/  @!P0 BRA `(.L_x_120) ;  /* 0xffffffe4000c8947 */ /* 0x000fea000383ffff */
.L_x_116:
[----:B------:R-:W-:Y:S05]  /*2db0*/  BSYNC B0 ;  /* 0x0000000000007941 */ /* 0x000fea0003800000 */
.L_x_115:
[----:B------:R-:W-:Y:S01]  /*2dc0*/  UIADD3 UR5, UR5, 0x1, URZ ;  /* 0x0000000105057890 */ /* 0x000fe2000fffe03f */
[----:B------:R-:W-:Y:S03]  /*2dd0*/  BAR.SYNC.DEFER_BLOCKING 0x0 ;  /* 0x0000000000007b1d */ /* 0x000fe60000010000 */
[----:B------:R-:W-:-:S06]  /*2de0*/  UISETP.GE.U32.AND UP0, UPT, UR5, UR4, UPT ;  /* 0x000000040500728c */ /* 0x000fcc000bf06070 */
[----:B------:R-:W-:-:S13]  /*2df0*/  PLOP3.LUT P0, PT, PT, PT, UP0, 0x80, 0x0 ;  /* 0x000000000000781c */ /* 0x000fda0003f0f008 */
[----:B------:R-:W-:Y:S05]  /*2e00*/  @!P0 BRA `(.L_x_121) ;  /* 0xffffffd400ac8947 */ /* 0x000fea000383ffff */
.L_x_110:
[----:B------:R-:W-:Y:S02]  /*2e10*/  ULDC UR5, c[0x0][0x230] ;  /* 0x00008c0000057ab9 */ /* 0x000fe40000000800 */
[----:B------:R-:W-:-:S06]  /*2e20*/  UISETP.GE.U32.AND UP0, UPT, UR4, UR5, UPT ;  /* 0x000000050400728c */ /* 0x000fcc000bf06070 */
[----:B------:R-:W-:-:S13]  /*2e30*/  PLOP3.LUT P0, PT, PT, PT, UP0, 0x80, 0x0 ;  /* 0x000000000000781c */ /* 0x000fda0003f0f008 */
[----:B------:R-:W-:Y:S05]  /*2e40*/  @P0 BRA `(.L_x_122) ;  /* 0x0000002000d80947 */ /* 0x000fea0003800000 */
[----:B------:R-:W0:Y:S01]  /*2e50*/  S2R R2, SR_TID.X ;  /* 0x0000000000027919 */ /* 0x000e220000002100 */
[----:B------:R-:W1:Y:S01]  /*2e60*/  S2UR UR8, SR_CgaCtaId ;  /* 0x00000000000879c3 */ /* 0x000e620000008800 */
[----:B------:R-:W-:Y:S01]  /*2e70*/  UMOV UR6, 0x400 ;  /* 0x0000040000067882 */ /* 0x000fe20000000000 */
[----:B------:R-:W-:Y:S02]  /*2e80*/  UIADD3 UR9, UR25, -0x1, URZ ;  /* 0xffffffff19097890 */ /* 0x000fe4000fffe03f */
[----:B------:R-:W-:Y:S02]  /*2e90*/  UIADD3 UR5, UR6, 0x2000, URZ ;  /* 0x0000200006057890 */ /* 0x000fe4000fffe03f */
[----:B------:R-:W-:Y:S02]  /*2ea0*/  UISETP.GE.U32.AND UP1, UPT, UR9, 0x3, UPT ;  /* 0x000000030900788c */ /* 0x000fe4000bf26070 */
[----:B-1----:R-:W-:Y:S02]  /*2eb0*/  ULEA UR6, UR8, UR6, 0x18 ;  /* 0x0000000608067291 */ /* 0x002fe4000f8ec03f */
[----:B------:R-:W-:-:S04]  /*2ec0*/  ULEA UR5, UR8, UR5, 0x18 ;  /* 0x0000000508057291 */ /* 0x000fc8000f8ec03f */
[C---:B0-----:R-:W-:Y:S02]  /*2ed0*/  LEA R4, R2.reuse, UR6, 0x3 ;  /* 0x0000000602047c11 */ /* 0x041fe4000f8e18ff */
[----:B------:R-:W-:-:S07]  /*2ee0*/  LEA R5, R2, UR5, 0x3 ;  /* 0x0000000502057c11 */ /* 0x000fce000f8e18ff */
.L_x_139:
        /* <DEDUP_REMOVED lines=20> */
[----:B01----:R-:W-:-:S14]  /*3030*/  @!P0 BRA `(.L_x_123) ;  /* 0x0000000800888947 */ /* 0x003fdc0003800000 */
        /* <DEDUP_REMOVED lines=10> */
.L_x_125:
        /* <DEDUP_REMOVED lines=84> */
.L_x_124:
        /* <DEDUP_REMOVED lines=68> */
.L_x_123:
[----:B------:R-:W-:Y:S01]  /*3a60*/  BAR.SYNC.DEFER_BLOCKING 0x0 ;  /* 0x0000000000007b1d */ /* 0x000fe20000010000 */
[----:B------:R-:W-:-:S05]  /*3a70*/  ISETP.GE.U32.AND P0, PT, R2, UR25, PT ;  /* 0x0000001902007c0c */ /* 0x000fca000bf06070 */
[----:B------:R-:W-:Y:S08]  /*3a80*/  BSSY B0, `(.L_x_126) ;  /* 0x00000b2000007945 */ /* 0x000ff00003800000 */
[----:B------:R-:W-:Y:S05]  /*3a90*/  @P0 BRA `(.L_x_127) ;  /* 0x0000000800c00947 */ /* 0x000fea0003800000 */
[----:B------:R-:W-:-:S07]  /*3aa0*/  IMAD.MOV.U32 R7, RZ, RZ, R2 ;  /* 0x000000ffff077224 */ /* 0x000fce00078e0002 */
.L_x_133:
        /* <DEDUP_REMOVED lines=16> */
.L_x_132:
        /* <DEDUP_REMOVED lines=84> */
.L_x_131:
[----:B------:R-:W-:Y:S05]  /*40f0*/  BSYNC B2 ;  /* 0x0000000000027941 */ /* 0x000fea0003800000 */
.L_x_130:
        /* <DEDUP_REMOVED lines=66> */
.L_x_129:
[----:B------:R-:W-:Y:S05]  /*4520*/  BSYNC B1 ;  /* 0x0000000000017941 */ /* 0x000fea0003800000 */
.L_x_128:
[C---:B------:R-:W-:Y:S01]  /*4530*/  LEA R13, R7.reuse, UR6, 0x3 ;  /* 0x00000006070d7c11 */ /* 0x040fe2000f8e18ff */
[----:B------:R-:W-:Y:S02]  /*4540*/  IMAD.MOV.U32 R11, RZ, RZ, R9 ;  /* 0x000000ffff0b7224 */ /* 0x000fe400078e0009 */
[----:B------:R-:W-:-:S03]  /*4550*/  VIADD R6, R7, UR25 ;  /* 0x0000001907067c36 */ /* 0x000fc60008000000 */
[----:B------:R0:W-:Y:S02]  /*4560*/  STS.64 [R13], R10 ;  /* 0x0000000a0d007388 */ /* 0x0001e40000000a00 */
[----:B------:R-:W-:Y:S01]  /*4570*/  ISETP.GE.U32.AND P0, PT, R6, R7, PT ;  /* 0x000000070600720c */ /* 0x000fe20003f06070 */
[----:B------:R-:W-:-:S12]  /*4580*/  IMAD.MOV.U32 R7, RZ, RZ, R6 ;  /* 0x000000ffff077224 */ /* 0x000fd800078e0006 */
[----:B0-----:R-:W-:Y:S05]  /*4590*/  @!P0 BRA `(.L_x_133) ;  /* 0xfffffff400448947 */ /* 0x001fea000383ffff */
.L_x_127:
[----:B------:R-:W-:Y:S05]  /*45a0*/  BSYNC B0 ;  /* 0x0000000000007941 */ /* 0x000fea0003800000 */
.L_x_126:
        /* <DEDUP_REMOVED lines=8> */
.L_x_138:
[----:B01----:R-:W0:Y:S01]  /*4630*/  LDS.64 R18, [R4] ;  /* 0x0000000004127984 */ /* 0x003e220000000a00 */
[----:B------:R-:W-:Y:S01]  /*4640*/  ISETP.GE.U32.AND P0, PT, R2, UR7, PT ;  /* 0x0000000702007c0c */ /* 0x000fe2000bf06070 */
[----:B------:R-:W-:Y:S02]  /*4650*/  BSSY B0, `(.L_x_135) ;  /* 0x00000a6000007945 */ /* 0x000fe40003800000 */
[----:B0-----:R0:W-:Y:S10]  /*4660*/  STS.64 [R5], R18 ;  /* 0x0000001205007388 */ /* 0x0011f40000000a00 */
[----:B------:R-:W-:Y:S05]  /*4670*/  @P0 BRA `(.L_x_136) ;  /* 0x00000008008c0947 */ /* 0x000fea0003800000 */
[----:B------:R-:W-:-:S07]  /*4680*/  IMAD.MOV.U32 R6, RZ, RZ, R2 ;  /* 0x000000ffff067224 */ /* 0x000fce00078e0002 */
.L_x_137:
[----:B-1----:R-:W1:Y:S01]  /*4690*/  LDC.64 R14, c[0x0][0x218] ;  /* 0x00008600ff0e7b82 */ /* 0x002e620000000a00 */
[----:B------:R-:W-:Y:S02]  /*46a0*/  VIADD R16, R6, UR5 ;  /* 0x0000000506107c36 */ /* 0x000fe40008000000 */
[----:B------:R-:W-:Y:S02]  /*46b0*/  IMAD.MOV.U32 R9, RZ, RZ, RZ ;  /* 0x000000ffff097224 */ /* 0x000fe400078e00ff */
[----:B------:R-:W-:-:S03]  /*46c0*/  VIADD R8, R16, UR7 ;  /* 0x0000000710087c36 */ /* 0x000fc60008000000 */
[----:B------:R-:W2:Y:S01]  /*46d0*/  LDC.64 R12, c[0x0][0x210] ;  /* 0x00008400ff0c7b82 */ /* 0x000ea20000000a00 */
[----:B-1----:R-:W-:Y:S02]  /*46e0*/  IMAD R21, R15, UR24, RZ ;  /* 0x000000180f157c24 */ /* 0x002fe4000f8e02ff */
[----:B------:R-:W-:-:S04]  /*46f0*/  IMAD.WIDE.U32 R8, R14, UR24, R8 ;  /* 0x000000180e087c25 */ /* 0x000fc8000f8e0008 */
[----:B------:R-:W-:Y:S02]  /*4700*/  IMAD.IADD R7, R21, 0x1, R9 ;  /* 0x0000000115077824 */ /* 0x000fe400078e0209 */
[----:B--2---:R-:W-:-:S04]  /*4710*/  IMAD.WIDE.U32 R10, R8, 0x18, R12 ;  /* 0x00000018080a7825 */ /* 0x004fc800078e000c */
        /* <DEDUP_REMOVED lines=38> */
[----:B------:R-:W-:Y:S01]  /*4980*/  IADD3.X R7, R7, R29, ~R33, P1, P2 ;  /* 0x0000001d07077210 */ /* 0x000fe20000fe4c21 */
[----:B----4-:R-:W-:Y:S01]  /*4990*/  IMAD.WIDE.U32 R28, R19, R22, RZ ;  /* 0x00000016131c7225 */ /* 0x010fe200078e00ff */
[----:B------:R-:W-:Y:S02]  /*49a0*/  IADD3 R32, P1, RZ, R26, RZ ;  /* 0x0000001aff207210 */ /* 0x000fe40007f3e0ff */
[----:B------:R-:W-:Y:S01]  /*49b0*/  IADD3 R8, P2, R27, R24, RZ ;  /* 0x000000181b087210 */ /* 0x000fe20007f5e0ff */
[----:B------:R-:W-:Y:S01]  /*49c0*/  IMAD.X R27, RZ, RZ, RZ, P3 ;  /* 0x000000ffff1b7224 */ /* 0x000fe200018e06ff */
[----:B------:R-:W-:Y:S01]  /*49d0*/  ISETP.LT.U32.AND P0, PT, R32, R26, PT ;  /* 0x0000001a2000720c */ /* 0x000fe20003f01070 */
[----:B------:R-:W-:-:S04]  /*49e0*/  IMAD.WIDE.U32 R28, P5, R23, R18, R28 ;  /* 0x00000012171c7225 */ /* 0x000fc800078a001c */
[----:B------:R-:W-:Y:S02]  /*49f0*/  IMAD.X R33, R8, 0x1, R26, P1 ;  /* 0x0000000108217824 */ /* 0x000fe400008e061a */
[----:B------:R-:W-:Y:S02]  /*4a00*/  IMAD.MOV.U32 R26, RZ, RZ, R25 ;  /* 0x000000ffff1a7224 */ /* 0x000fe400078e0019 */
[----:B------:R-:W-:Y:S01]  /*4a10*/  IMAD.WIDE.U32 R24, R18, R22, RZ ;  /* 0x0000001612187225 */ /* 0x000fe200078e00ff */
[----:B------:R-:W-:-:S03]  /*4a20*/  ISETP.LT.U32.AND.EX P0, PT, R33, R8, PT, P0 ;  /* 0x000000082100720c */ /* 0x000fc60003f01100 */
[----:B------:R-:W-:Y:S01]  /*4a30*/  IMAD.WIDE.U32.X R8, R9, R19, R26, P2 ;  /* 0x0000001309087225 */ /* 0x000fe200010e041a */
[----:B------:R-:W-:Y:S02]  /*4a40*/  IADD3 R35, P4, RZ, R24, RZ ;  /* 0x00000018ff237210 */ /* 0x000fe40007f9e0ff */
[----:B------:R-:W-:Y:S01]  /*4a50*/  IADD3 R37, P2, R25, R28, RZ ;  /* 0x0000001c19257210 */ /* 0x000fe20007f5e0ff */
[----:B------:R-:W-:Y:S01]  /*4a60*/  IMAD.X R25, RZ, RZ, RZ, P5 ;  /* 0x000000ffff197224 */ /* 0x000fe200028e06ff */
[----:B------:R-:W-:Y:S02]  /*4a70*/  SEL R27, RZ, 0x1, !P0 ;  /* 0x00000001ff1b7807 */ /* 0x000fe40004000000 */
[----:B------:R-:W-:Y:S01]  /*4a80*/  ISETP.LT.U32.AND P0, PT, R35, R24, PT ;  /* 0x000000182300720c */ /* 0x000fe20003f01070 */
[----:B------:R-:W-:Y:S01]  /*4a90*/  IMAD.X R26, R37, 0x1, R24, P4 ;  /* 0x00000001251a7824 */ /* 0x000fe200020e0618 */
[----:B------:R-:W-:Y:S01]  /*4aa0*/  IADD3 R27, P1, P3, -R27, R32, -R33 ;  /* 0x000000201b1b7210 */ /* 0x000fe20007b3e921 */
        /* <DEDUP_REMOVED lines=41> */
[-C--:B------:R-:W-:Y:S02]  /*4d40*/  IADD3 R28, P3, R12, R27.reuse, RZ ;  /* 0x0000001b0c1c7210 */ /* 0x080fe40007f7e0ff */
        /* <DEDUP_REMOVED lines=14> */
[--C-:B------:R-:W-:Y:S02]  /*4e30*/  IADD3 R7, P2, P3, -R7, R23, -R8.reuse ;  /* 0x0000001707077210 */ /* 0x100fe40007b5e908 */
[----:B------:R-:W-:Y:S02]  /*4e40*/  IADD3.X R13, R25, R13, ~R33, P6, P5 ;  /* 0x0000000d190d7210 */ /* 0x000fe400037eac21 */
[----:B------:R-:W-:Y:S02]  /*4e50*/  SEL R23, RZ, 0xffffffff, !P0 ;  /* 0xffffffffff177807 */ /* 0x000fe40004000000 */
[----:B------:R-:W-:Y:S02]  /*4e60*/  IADD3.X R25, R30, -0x1, R8, P2, P3 ;  /* 0xffffffff1e197810 */ /* 0x000fe400017e6408 */
[----:B------:R-:W-:Y:S01]  /*4e70*/  IADD3 R30, P3, R20, R29, RZ ;  /* 0x0000001d141e7210 */ /* 0x000fe20007f7e0ff */
[----:B------:R-:W-:Y:S01]  /*4e80*/  IMAD.X R23, R26, 0x1, ~R23, P4 ;  /* 0x000000011a177824 */ /* 0x000fe200020e0e17 */
[----:B------:R-:W-:-:S02]  /*4e90*/  SEL R9, RZ, 0x1, !P1 ;  /* 0x00000001ff097807 */ /* 0x000fc40004800000 */
[----:B------:R-:W-:Y:S01]  /*4ea0*/  ISETP.GE.U32.AND P0, PT, R20, R29, PT ;  /* 0x0000001d1400720c */ /* 0x000fe20003f06070 */
[----:B------:R-:W-:Y:S01]  /*4eb0*/  IMAD.X R26, R21, 0x1, R35, P3 ;  /* 0x00000001151a7824 */ /* 0x000fe200018e0623 */
[----:B------:R-:W-:Y:S01]  /*4ec0*/  IADD3 R8, P4, -R9, R28, RZ ;  /* 0x0000001c09087210 */ /* 0x000fe20007f9e1ff */
[----:B------:R1:W-:Y:S01]  /*4ed0*/  STG.E.64 desc[UR22][R16.64], R22 ;  /* 0x0000001610007986 */ /* 0x0003e2000c101b16 */
[C---:B------:R-:W-:Y:S02]  /*4ee0*/  ISETP.GT.U32.AND P2, PT, R30.reuse, RZ, PT ;  /* 0x000000ff1e00720c */ /* 0x040fe40003f44070 */
        /* <DEDUP_REMOVED lines=16> */
[----:B------:R-:W-:-:S04]  /*4ff0*/  SEL R7, RZ, 0xffffffff, !P1 ;  /* 0xffffffffff077807 */ /* 0x000fc80004800000 */
[----:B------:R-:W-:Y:S01]  /*5000*/  IADD3.X R19, R7, R19, ~R25, P2, P6 ;  /* 0x0000001307137210 */ /* 0x000fe200017ecc19 */
[----:B------:R-:W-:Y:S01]  /*5010*/  IMAD.X R25, R26, 0x1, ~R29, P5 ;  /* 0x000000011a197824 */ /* 0x000fe200028e0e1d */
[----:B------:R-:W-:Y:S02]  /*5020*/  SEL R7, RZ, 0xffffffff, P0 ;  /* 0xffffffffff077807 */ /* 0x000fe40000000000 */
[----:B------:R-:W-:Y:S01]  /*5030*/  ISETP.GE.U32.AND P0, PT, R6, UR7, PT ;  /* 0x0000000706007c0c */ /* 0x000fe2000bf06070 */
[----:B------:R1:W-:Y:S01]  /*5040*/  STS.64 [R5], R18 ;  /* 0x0000001205007388 */ /* 0x0003e20000000a00 */
[----:B------:R-:W-:-:S03]  /*5050*/  IADD3.X R21, R7, R21, ~R35, P3, P4 ;  /* 0x0000001507157210 */ /* 0x000fc60001fe8c23 */
[----:B------:R1:W-:Y:S04]  /*5060*/  STG.E.64 desc[UR22][R16.64+0x10], R24 ;  /* 0x0000101810007986 */ /* 0x0003e8000c101b16 */
[----:B------:R1:W-:Y:S04]  /*5070*/  STG.E.64 desc[UR22][R10.64], R14 ;  /* 0x0000000e0a007986 */ /* 0x0003e8000c101b16 */
[----:B------:R1:W-:Y:S04]  /*5080*/  STG.E.64 desc[UR22][R10.64+0x8], R12 ;  /* 0x0000080c0a007986 */ /* 0x0003e8000c101b16 */
[----:B------:R1:W-:Y:S01]  /*5090*/  STG.E.64 desc[UR22][R10.64+0x10], R20 ;  /* 0x000010140a007986 */ /* 0x0003e2000c101b16 */
[----:B------:R-:W-:Y:S05]  /*50a0*/  @!P0 BRA `(.L_x_137) ;  /* 0xfffffff400788947 */ /* 0x000fea000383ffff */
.L_x_136:
[----:B------:R-:W-:Y:S05]  /*50b0*/  BSYNC B0 ;  /* 0x0000000000007941 */ /* 0x000fea0003800000 */
.L_x_135:
[----:B------:R-:W-:Y:S01]  /*50c0*/  ULDC.64 UR10, c[0x0][0x218] ;  /* 0x00008600000a7ab9 */ /* 0x000fe20000000a00 */
[----:B------:R-:W-:Y:S01]  /*50d0*/  ULEA UR5, UR7, UR5, 0x1 ;  /* 0x0000000507057291 */ /* 0x000fe2000f8e083f */
[----:B------:R-:W-:Y:S02]  /*50e0*/  IMAD.U32 R7, RZ, RZ, UR10 ;  /* 0x0000000aff077e24 */ /* 0x000fe4000f8e00ff */
[----:B------:R-:W-:Y:S01]  /*50f0*/  IMAD.U32 R6, RZ, RZ, UR11 ;  /* 0x0000000bff067e24 */ /* 0x000fe2000f8e00ff */
[----:B------:R-:W-:Y:S02]  /*5100*/  BAR.SYNC.DEFER_BLOCKING 0x0 ;  /* 0x0000000000007b1d */ /* 0x000fe40000010000 */
[----:B------:R-:W-:-:S04]  /*5110*/  ISETP.LE.U32.AND P0, PT, R7, UR5, PT ;  /* 0x0000000507007c0c */ /* 0x000fc8000bf03070 */
[----:B------:R-:W-:-:S13]  /*5120*/  ISETP.GE.U32.AND.EX P0, PT, RZ, R6, PT, P0 ;  /* 0x00000006ff00720c */ /* 0x000fda0003f06100 */
[----:B------:R-:W-:Y:S05]  /*5130*/  @!P0 BRA `(.L_x_138) ;  /* 0xfffffff4003c8947 */ /* 0x000fea000383ffff */
.L_x_134:
[----:B------:R-:W-:Y:S01]  /*5140*/  UIADD3 UR4, UR4, 0x1, URZ ;  /* 0x0000000104047890 */ /* 0x000fe2000fffe03f */
[----:B------:R-:W-:Y:S01]  /*5150*/  BAR.SYNC.DEFER_BLOCKING 0x0 ;  /* 0x0000000000007b1d */ /* 0x000fe20000010000 */
[----:B------:R-:W-:-:S05]  /*5160*/  USHF.L.U32 UR7, UR7, 0x1, URZ ;  /* 0x0000000107077899 */ /* 0x000fca000800063f */
[----:B------:R-:W-:Y:S02]  /*5170*/  ULDC UR5, c[0x0][0x230] ;  /* 0x00008c0000057ab9 */ /* 0x000fe40000000800 */
[----:B------:R-:W-:-:S06]  /*5180*/  UISETP.GE.U32.AND UP0, UPT, UR4, UR5, UPT ;  /* 0x000000050400728c */ /* 0x000fcc000bf06070 */
[----:B------:R-:W-:-:S13]  /*5190*/  PLOP3.LUT P0, PT, PT, PT, UP0, 0x80, 0x0 ;  /* 0x000000000000781c */ /* 0x000fda0003f0f008 */
[----:B------:R-:W-:Y:S05]  /*51a0*/  @!P0 BRA `(.L_x_139) ;  /* 0xffffffdc00508947 */ /* 0x000fea000383ffff */
.L_x_122:
[----:B------:R-:W-:Y:S01]  /*51b0*/  BAR.SYNC.DEFER_BLOCKING 0x0 ;  /* 0x0000000000007b1d */ /* 0x000fe20000010000 */
[----:B------:R-:W-:-:S04]  /*51c0*/  ISETP.GE.U32.AND P0, PT, R0, R7, PT ;  /* 0x000000070000720c */ /* 0x000fc80003f06070 */
[----:B------:R-:W-:Y:S01]  /*51d0*/  ISETP.GE.U32.AND.EX P0, PT, R3, R6, PT, P0 ;  /* 0x000000060300720c */ /* 0x000fe20003f06100 */
[----:B------:R-:W-:-:S12]  /*51e0*/  ULDC.64 UR8, c[0x0][0x228] ;  /* 0x00008a0000087ab9 */ /* 0x000fd80000000a00 */
[----:B------:R-:W-:Y:S05]  /*51f0*/  @P0 EXIT ;  /* 0x000000000000094d */ /* 0x000fea0003800000 */
.L_x_140:
[----:B-1----:R-:W1:Y:S01]  /*5200*/  LDC.64 R8, c[0x0][0x210] ;  /* 0x00008400ff087b82 */ /* 0x002e620000000a00 */
[----:B------:R-:W-:-:S04]  /*5210*/  IMAD.MOV.U32 R2, RZ, RZ, R0 ;  /* 0x000000ffff027224 */ /* 0x000fc800078e0000 */
[----:B0-----:R-:W-:-:S04]  /*5220*/  IMAD.WIDE.U32 R4, R7, UR24, R2 ;  /* 0x0000001807047c25 */ /* 0x001fc8000f8e0002 */
[----:B------:R-:W-:Y:S02]  /*5230*/  IMAD R2, R6, UR24, R5 ;  /* 0x0000001806027c24 */ /* 0x000fe4000f8e0205 */
[----:B-1----:R-:W-:-:S04]  /*5240*/  IMAD.WIDE.U32 R4, R4, 0x18, R8 ;  /* 0x0000001804047825 */ /* 0x002fc800078e0008 */
[----:B------:R-:W-:-:S04]  /*5250*/  IMAD R9, R2, 0x18, RZ ;  /* 0x0000001802097824 */ /* 0x000fc800078e02ff */
[----:B------:R-:W-:-:S05]  /*5260*/  IMAD.IADD R5, R5, 0x1, R9 ;  /* 0x0000000105057824 */ /* 0x000fca00078e0209 */
[----:B------:R-:W2:Y:S04]  /*5270*/  LDG.E.64 R12, desc[UR22][R4.64] ;  /* 0x00000016040c7981 */ /* 0x000ea8000c1e1b00 */
[----:B------:R-:W3:Y:S04]  /*5280*/  LDG.E.64 R14, desc[UR22][R4.64+0x8] ;  /* 0x00000816040e7981 */ /* 0x000ee8000c1e1b00 */
[----:B------:R-:W4:Y:S01]  /*5290*/  LDG.E.64 R8, desc[UR22][R4.64+0x10] ;  /* 0x0000101604087981 */ /* 0x000f22000c1e1b00 */
[----:B------:R-:W-:Y:S02]  /*52a0*/  IMAD.MOV.U32 R31, RZ, RZ, -0x1 ;  /* 0xffffffffff1f7424 */ /* 0x000fe400078e00ff */
[----:B--2---:R-:W-:-:S04]  /*52b0*/  IMAD.WIDE.U32 R10, R13, UR8, RZ ;  /* 0x000000080d0a7c25 */ /* 0x004fc8000f8e00ff */
[----:B---3--:R-:W-:-:S04]  /*52c0*/  IMAD.WIDE.U32 R16, R15, UR8, RZ ;  /* 0x000000080f107c25 */ /* 0x008fc8000f8e00ff */
[----:B------:R-:W-:-:S04]  /*52d0*/  IMAD.WIDE.U32 R10, P0, R12, UR9, R10 ;  /* 0x000000090c0a7c25 */ /* 0x000fc8000f80000a */
[----:B------:R-:W-:-:S04]  /*52e0*/  IMAD.WIDE.U32 R20, R12, UR8, RZ ;  /* 0x000000080c147c25 */ /* 0x000fc8000f8e00ff */
[----:B------:R-:W-:Y:S01]  /*52f0*/  IMAD.WIDE.U32 R18, R14, UR8, RZ ;  /* 0x000000080e127c25 */ /* 0x000fe2000f8e00ff */
[----:B------:R-:W-:-:S03]  /*5300*/  IADD3 R29, P4, R21, R10, RZ ;  /* 0x0000000a151d7210 */ /* 0x000fc60007f9e0ff */
[----:B------:R-:W-:Y:S01]  /*5310*/  IMAD.WIDE.U32 R16, P6, R14, UR9, R16 ;  /* 0x000000090e107c25 */ /* 0x000fe2000f8c0010 */
[----:B------:R-:W-:-:S03]  /*5320*/  IADD3 R21, P3, RZ, R18, RZ ;  /* 0x00000012ff157210 */ /* 0x000fc60007f7e0ff */
[----:B------:R-:W-:Y:S01]  /*5330*/  IMAD.X R23, RZ, RZ, RZ, P0 ;  /* 0x000000ffff177224 */ /* 0x000fe200000e06ff */
[----:B------:R-:W-:Y:S01]  /*5340*/  IADD3 R25, P0, RZ, R20, RZ ;  /* 0x00000014ff197210 */ /* 0x000fe20007f1e0ff */
[----:B------:R-:W-:Y:S01]  /*5350*/  IMAD.MOV.U32 R22, RZ, RZ, R11 ;  /* 0x000000ffff167224 */ /* 0x000fe200078e000b */
[----:B------:R-:W-:Y:S01]  /*5360*/  IADD3 R27, P2, R19, R16, RZ ;  /* 0x00000010131b7210 */ /* 0x000fe20007f5e0ff */
[----:B----4-:R-:W-:Y:S01]  /*5370*/  IMAD.WIDE.U32 R10, R9, UR8, RZ ;  /* 0x00000008090a7c25 */ /* 0x010fe2000f8e00ff */
[----:B------:R-:W-:-:S03]  /*5380*/  ISETP.LT.U32.AND P1, PT, R25, R20, PT ;  /* 0x000000141900720c */ /* 0x000fc60003f21070 */
[----:B------:R-:W-:Y:S01]  /*5390*/  IMAD.X R2, R29, 0x1, R20, P0 ;  /* 0x000000011d027824 */ /* 0x000fe200000e0614 */
[----:B------:R-:W-:Y:S01]  /*53a0*/  ISETP.LT.U32.AND P0, PT, R21, R18, PT ;  /* 0x000000121500720c */ /* 0x000fe20003f01070 */
[----:B------:R-:W-:Y:S02]  /*53b0*/  IMAD.X R14, R27, 0x1, R18, P3 ;  /* 0x000000011b0e7824 */ /* 0x000fe400018e0612 */
[----:B------:R-:W-:Y:S01]  /*53c0*/  IMAD.WIDE.U32 R18, R8, UR8, RZ ;  /* 0x0000000808127c25 */ /* 0x000fe2000f8e00ff */
[----:B------:R-:W-:Y:S02]  /*53d0*/  ISETP.LT.U32.AND.EX P1, PT, R2, R29, PT, P1 ;  /* 0x0000001d0200720c */ /* 0x000fe40003f21110 */
[----:B------:R-:W-:Y:S01]  /*53e0*/  ISETP.LT.U32.AND.EX P0, PT, R14, R27, PT, P0 ;  /* 0x0000001b0e00720c */ /* 0x000fe20003f01100 */
[----:B------:R-:W-:Y:S01]  /*53f0*/  IMAD.WIDE.U32 R10, P3, R8, UR9, R10 ;  /* 0x00000009080a7c25 */ /* 0x000fe2000f86000a */
[----:B------:R-:W-:Y:S02]  /*5400*/  IADD3 R27, P5, RZ, R18, RZ ;  /* 0x00000012ff1b7210 */ /* 0x000fe40007fbe0ff */
[----:B------:R-:W-:Y:S01]  /*5410*/  SEL R8, RZ, 0x1, !P0 ;  /* 0x00000001ff087807 */ /* 0x000fe20004000000 */
[----:B------:R-:W-:Y:S01]  /*5420*/  IMAD.WIDE.U32.X R12, R13, UR9, R22, P4 ;  /* 0x000000090d0c7c25 */ /* 0x000fe2000a0e0416 */
[----:B------:R-:W-:-:S02]  /*5430*/  IADD3 R29, P4, R19, R10, RZ ;  /* 0x0000000a131d7210 */ /* 0x000fc40007f9e0ff */
[----:B------:R-:W-:Y:S01]  /*5440*/  SEL R23, RZ, 0x1, !P1 ;  /* 0x00000001ff177807 */ /* 0x000fe20004800000 */
[----:B------:R-:W-:Y:S01]  /*5450*/  IMAD.X R19, RZ, RZ, RZ, P6 ;  /* 0x000000ffff137224 */ /* 0x000fe200030e06ff */
[----:B------:R-:W-:Y:S01]  /*5460*/  ISETP.LT.U32.AND P1, PT, R27, R18, PT ;  /* 0x000000121b00720c */ /* 0x000fe20003f21070 */
[----:B------:R-:W-:Y:S01]  /*5470*/  IMAD.X R10, R29, 0x1, R18, P5 ;  /* 0x000000011d0a7824 */ /* 0x000fe200028e0612 */
[----:B------:R-:W-:Y:S01]  /*5480*/  IADD3 R23, P0, P5, -R23, R25, -R2 ;  /* 0x0000001917177210 */ /* 0x000fe20007d1e902 */
[----:B------:R-:W-:Y:S02]  /*5490*/  IMAD.MOV.U32 R18, RZ, RZ, R17 ;  /* 0x000000ffff127224 */ /* 0x000fe400078e0011 */
[----:B------:R-:W-:Y:S01]  /*54a0*/  IMAD.X R17, RZ, RZ, RZ, P3 ;  /* 0x000000ffff117224 */ /* 0x000fe200018e06ff */
[----:B------:R-:W-:Y:S01]  /*54b0*/  ISETP.LT.U32.AND.EX P1, PT, R10, R29, PT, P1 ;  /* 0x0000001d0a00720c */ /* 0x000fe20003f21110 */
[----:B------:R-:W-:Y:S01]  /*54c0*/  IMAD.WIDE.U32.X R18, R15, UR9, R18, P2 ;  /* 0x000000090f127c25 */ /* 0x000fe200090e0412 */
[----:B------:R-:W-:-:S02]  /*54d0*/  IADD3 R21, P3, P2, -R8, R21, -R14 ;  /* 0x0000001508157210 */ /* 0x000fc40007a7e90e */
[----:B------:R-:W-:Y:S01]  /*54e0*/  SEL R15, RZ, 0x1, !P1 ;  /* 0x00000001ff0f7807 */ /* 0x000fe20004800000 */
[----:B------:R-:W-:Y:S01]  /*54f0*/  IMAD.MOV.U32 R16, RZ, RZ, R11 ;  /* 0x000000ffff107224 */ /* 0x000fe200078e000b */
[----:B------:R-:W-:Y:S02]  /*5500*/  IADD3.X R29, R31, -0x1, R2, P0, P5 ;  /* 0xffffffff1f1d7810 */ /* 0x000fe400007ea402 */
[----:B------:R-:W-:Y:S01]  /*5510*/  ISETP.LT.U32.AND P0, PT, R12, R23, PT ;  /* 0x000000170c00720c */ /* 0x000fe20003f01070 */
[----:B------:R-:W-:Y:S01]  /*5520*/  IMAD.WIDE.U32.X R8, R9, UR9, R16, P4 ;  /* 0x0000000909087c25 */ /* 0x000fe2000a0e0410 */
[----:B------:R-:W-:Y:S02]  /*5530*/  IADD3 R27, P1, P4, -R15, R27, -R10 ;  /* 0x0000001b0f1b7210 */ /* 0x000fe40007c3e90a */
[----:B------:R-:W-:Y:S02]  /*5540*/  IADD3.X R25, R31, -0x1, R14, P3, P2 ;  /* 0xffffffff1f197810 */ /* 0x000fe40001fe440e */
[----:B------:R-:W-:-:S02]  /*5550*/  ISETP.LT.U32.AND P2, PT, R18, R21, PT ;  /* 0x000000151200720c */ /* 0x000fc40003f41070 */
[----:B------:R-:W-:Y:S02]  /*5560*/  IADD3.X R17, R31, -0x1, R10, P1, P4 ;  /* 0xffffffff1f117810 */ /* 0x000fe40000fe840a */
[----:B------:R-:W-:Y:S02]  /*5570*/  ISETP.LT.U32.AND P3, PT, R8, R27, PT ;  /* 0x0000001b0800720c */ /* 0x000fe40003f61070 */
[----:B------:R-:W-:Y:S02]  /*5580*/  ISETP.LT.U32.AND.EX P0, PT, R13, R29, PT, P0 ;  /* 0x0000001d0d00720c */ /* 0x000fe40003f01100 */
[----:B------:R-:W-:Y:S02]  /*5590*/  ISETP.LT.U32.AND.EX P1, PT, R19, R25, PT, P2 ;  /* 0x000000191300720c */ /* 0x000fe40003f21120 */
[----:B------:R-:W-:Y:S02]  /*55a0*/  ISETP.LT.U32.AND.EX P2, PT, R9, R17, PT, P3 ;  /* 0x000000110900720c */ /* 0x000fe40003f41130 */
[----:B------:R-:W-:-:S02]  /*55b0*/  SEL R10, RZ, 0x1, !P0 ;  /* 0x00000001ff0a7807 */ /* 0x000fc40004000000 */
[----:B------:R-:W-:Y:S02]  /*55c0*/  SEL R15, RZ, 0x1, !P1 ;  /* 0x00000001ff0f7807 */ /* 0x000fe40004800000 */
[----:B------:R-:W-:Y:S02]  /*55d0*/  SEL R11, RZ, 0x1, !P2 ;  /* 0x00000001ff0b7807 */ /* 0x000fe40005000000 */
[----:B------:R-:W-:Y:S02]  /*55e0*/  IADD3 R10, P5, P6, R10, R12, -R23 ;  /* 0x0000000c0a0a7210 */ /* 0x000fe40007ebe817 */
[----:B------:R-:W-:Y:S02]  /*55f0*/  IADD3 R12, P3, P4, R15, R18, -R21 ;  /* 0x000000120f0c7210 */ /* 0x000fe40007c7e815 */
[----:B------:R-:W-:Y:S02]  /*5600*/  SEL R21, RZ, 0xffffffff, !P0 ;  /* 0xffffffffff157807 */ /* 0x000fe40004000000 */
[----:B------:R-:W-:-:S02]  /*5610*/  SEL R18, RZ, 0xffffffff, !P1 ;  /* 0xffffffffff127807 */ /* 0x000fc40004800000 */
[----:B------:R-:W-:Y:S02]  /*5620*/  IADD3 R8, P0, P1, R11, R8, -R27 ;  /* 0x000000080b087210 */ /* 0x000fe4000791e81b */
[----:B------:R-:W-:Y:S02]  /*5630*/  SEL R15, RZ, 0xffffffff, !P2 ;  /* 0xffffffffff0f7807 */ /* 0x000fe40005000000 */
        /* <DEDUP_REMOVED lines=10> */
[----:B--2---:R-:W-:Y:S05]  /*56e0*/  @!P0 BRA `(.L_x_140) ;  /* 0xfffffff800c48947 */ /* 0x004fea000383ffff */
[----:B------:R-:W-:Y:S05]  /*56f0*/  EXIT ;  /* 0x000000000000794d */ /* 0x000fea0003800000 */
.L_x_141:
        /* <DEDUP_REMOVED lines=16> */
.L_x_956:


//--------------------- .text.intt_xfield_strided --------------------------
	.section	.text.intt_xfield_strided,"ax",@progbits
	.align	128
        .global         intt_xfield_strided
        .type           intt_xfield_strided,@function
        .size           intt_xfield_strided,(.L_x_957 - intt_xfield_strided)
        .other          intt_xfield_strided,@"STO_CUDA_ENTRY STV_DEFAULT"
intt_xfield_strided:
.text.intt_xfield_strided:
[----:B------:R-:W-:Y:S01]  /*0000*/  LDC R1, c[0x0][0x28] ;  /* 0x00000a00ff017b82 */ /* 0x000fe20000000800 */
[----:B------:R-:W0:Y:S07]  /*0010*/  S2R R0, SR_TID.X ;  /* 0x0000000000007919 */ /* 0x000e2e0000002100 */
[----:B------:R-:W1:Y:S01]  /*0020*/  S2UR UR8, SR_CTAID.X ;  /* 0x00000000000879c3 */ /* 0x000e620000002500 */
[----:B------:R-:W-:Y:S01]  /*0030*/  ULDC.64 UR4, c[0x0][0x218] ;  /* 0x0000860000047ab9 */ /* 0x000fe20000000a00 */
[----:B------:R-:W-:Y:S01]  /*0040*/  ULDC.64 UR24, c[0x0][0x208] ;  /* 0x0000820000187ab9 */ /* 0x000fe20000000a00 */
[----:B------:R-:W-:Y:S01]  /*0050*/  ULDC.64 UR6, c[0x0][0x218] ;  /* 0x0000860000067ab9 */ /* 0x000fe20000000a00 */
[----:B------:R-:W-:Y:S01]  /*0060*/  BSSY B0, `(.L_x_142) ;  /* 0x000002e000007945 */ /* 0x000fe20003800000 */
[----:B-1----:R-:W-:Y:S01]  /*0070*/  UIMAD.WIDE.U32 UR8, UR8, 0x3, URZ ;  /* 0x00000003080878a5 */ /* 0x002fe2000f8e003f */
[----:B0-----:R-:W-:-:S04]  /*0080*/  ISETP.GE.U32.AND P0, PT, R0, UR4, PT ;  /* 0x0000000400007c0c */ /* 0x001fc8000bf06070 */
[----:B------:R-:W-:Y:S01]  /*0090*/  ISETP.GE.U32.AND.EX P0, PT, RZ, UR5, PT, P0 ;  /* 0x00000005ff007c0c */ /* 0x000fe2000bf06100 */
[----:B------:R-:W-:-:S12]  /*00a0*/  ULDC.64 UR4, c[0x0][0x210] ;  /* 0x0000840000047ab9 */ /* 0x000fd80000000a00 */
[----:B------:R-:W-:Y:S05]  /*00b0*/  @P0 BRA `(.L_x_143) ;  /* 0x0000000000a00947 */ /* 0x000fea0003800000 */
[----:B------:R-:W0:Y:S01]  /*00c0*/  LDC R4, c[0x0][0x230] ;  /* 0x00008c00ff047b82 */ /* 0x000e220000000800 */
[----:B------:R-:W-:Y:S02]  /*00d0*/  IMAD.MOV.U32 R21, RZ, RZ, R0 ;  /* 0x000000ffff157224 */ /* 0x000fe400078e0000 */
[----:B------:R-:W-:-:S05]  /*00e0*/  IMAD.MOV.U32 R23, RZ, RZ, RZ ;  /* 0x000000ffff177224 */ /* 0x000fca00078e00ff */
[----:B------:R-:W1:Y:S08]  /*00f0*/  LDC R20, c[0x0][RZ] ;  /* 0x00000000ff147b82 */ /* 0x000e700000000800 */
[----:B------:R-:W2:Y:S01]  /*0100*/  LDC.64 R2, c[0x0][0x220] ;  /* 0x00008800ff027b82 */ /* 0x000ea20000000a00 */
[----:B0-----:R-:W-:-:S07]  /*0110*/  IADD3 R0, -R4, 0x20, RZ ;  /* 0x0000002004007810 */ /* 0x001fce0007ffe1ff */
.L_x_146:
[----:B0-----:R-:W0:Y:S01]  /*0120*/  BREV R5, R21 ;  /* 0x0000001500057301 */ /* 0x001e220000000000 */
[----:B------:R-:W-:Y:S01]  /*0130*/  BSSY B1, `(.L_x_144) ;  /* 0x000001b000017945 */ /* 0x000fe20003800000 */
[----:B0-----:R-:W-:-:S04]  /*0140*/  SHF.R.U32.HI R5, RZ, R0, R5 ;  /* 0x00000000ff057219 */ /* 0x001fc80000011605 */
[----:B------:R-:W-:-:S04]  /*0150*/  ISETP.GE.U32.AND P0, PT, R21, R5, PT ;  /* 0x000000051500720c */ /* 0x000fc80003f06070 */
[----:B------:R-:W-:-:S13]  /*0160*/  ISETP.GE.U32.AND.EX P0, PT, R23, RZ, PT, P0 ;  /* 0x000000ff1700720c */ /* 0x000fda0003f06100 */
[----:B------:R-:W-:Y:S05]  /*0170*/  @P0 BRA `(.L_x_145) ;  /* 0x0000000000580947 */ /* 0x000fea0003800000 */
[----:B--2---:R-:W-:-:S04]  /*0180*/  IMAD.WIDE.U32 R6, R5, R2, UR8 ;  /* 0x0000000805067e25 */ /* 0x004fc8000f8e0002 */
[----:B------:R-:W-:Y:S01]  /*0190*/  IMAD R5, R5, R3, R7 ;  /* 0x0000000305057224 */ /* 0x000fe200078e0207 */
[----:B------:R-:W-:-:S04]  /*01a0*/  LEA R4, P0, R6, UR4, 0x3 ;  /* 0x0000000406047c11 */ /* 0x000fc8000f8018ff */
[----:B------:R-:W-:-:S05]  /*01b0*/  LEA.HI.X R5, R6, UR5, R5, 0x3, P0 ;  /* 0x0000000506057c11 */ /* 0x000fca00080f1c05 */
[----:B------:R-:W2:Y:S01]  /*01c0*/  LDG.E.64 R14, desc[UR24][R4.64] ;  /* 0x00000018040e7981 */ /* 0x000ea2000c1e1b00 */
[-C--:B------:R-:W-:Y:S02]  /*01d0*/  IMAD R6, R23, R2.reuse, RZ ;  /* 0x0000000217067224 */ /* 0x080fe400078e02ff */
[----:B------:R-:W-:-:S04]  /*01e0*/  IMAD.WIDE.U32 R8, R21, R2, UR8 ;  /* 0x0000000815087e25 */ /* 0x000fc8000f8e0002 */
[----:B------:R-:W-:Y:S01]  /*01f0*/  IMAD R7, R21, R3, R6 ;  /* 0x0000000315077224 */ /* 0x000fe200078e0206 */
[----:B------:R-:W-:-:S03]  /*0200*/  LEA R6, P0, R8, UR4, 0x3 ;  /* 0x0000000408067c11 */ /* 0x000fc6000f8018ff */
[----:B------:R-:W-:-:S05]  /*0210*/  IMAD.IADD R7, R9, 0x1, R7 ;  /* 0x0000000109077824 */ /* 0x000fca00078e0207 */
[----:B------:R-:W-:-:S05]  /*0220*/  LEA.HI.X R7, R8, UR5, R7, 0x3, P0 ;  /* 0x0000000508077c11 */ /* 0x000fca00080f1c07 */
[----:B------:R-:W3:Y:S04]  /*0230*/  LDG.E.64 R8, desc[UR24][R6.64] ;  /* 0x0000001806087981 */ /* 0x000ee8000c1e1b00 */
[----:B------:R-:W4:Y:S04]  /*0240*/  LDG.E.64 R10, desc[UR24][R6.64+0x8] ;  /* 0x00000818060a7981 */ /* 0x000f28000c1e1b00 */
[----:B------:R-:W5:Y:S04]  /*0250*/  LDG.E.64 R12, desc[UR24][R6.64+0x10] ;  /* 0x00001018060c7981 */ /* 0x000f68000c1e1b00 */
[----:B--2---:R0:W-:Y:S04]  /*0260*/  STG.E.64 desc[UR24][R6.64], R14 ;  /* 0x0000000e06007986 */ /* 0x0041e8000c101b18 */
[----:B------:R-:W2:Y:S04]  /*0270*/  LDG.E.64 R16, desc[UR24][R4.64+0x8] ;  /* 0x0000081804107981 */ /* 0x000ea8000c1e1b00 */
[----:B--2---:R0:W-:Y:S04]  /*0280*/  STG.E.64 desc[UR24][R6.64+0x8], R16 ;  /* 0x0000081006007986 */ /* 0x0041e8000c101b18 */
[----:B------:R-:W2:Y:S04]  /*0290*/  LDG.E.64 R18, desc[UR24][R4.64+0x10] ;  /* 0x0000101804127981 */ /* 0x000ea8000c1e1b00 */
[----:B--2---:R0:W-:Y:S04]  /*02a0*/  STG.E.64 desc[UR24][R6.64+0x10], R18 ;  /* 0x0000101206007986 */ /* 0x0041e8000c101b18 */
[----:B---3--:R0:W-:Y:S04]  /*02b0*/  STG.E.64 desc[UR24][R4.64], R8 ;  /* 0x0000000804007986 */ /* 0x0081e8000c101b18 */
[----:B----4-:R0:W-:Y:S04]  /*02c0*/  STG.E.64 desc[UR24][R4.64+0x8], R10 ;  /* 0x0000080a04007986 */ /* 0x0101e8000c101b18 */
[----:B-----5:R0:W-:Y:S02]  /*02d0*/  STG.E.64 desc[UR24][R4.64+0x10], R12 ;  /* 0x0000100c04007986 */ /* 0x0201e4000c101b18 */
.L_x_145:
[----:B------:R-:W-:Y:S05]  /*02e0*/  BSYNC B1 ;  /* 0x0000000000017941 */ /* 0x000fea0003800000 */
.L_x_144:
[----:B-1----:R-:W-:-:S05]  /*02f0*/  IADD3 R21, P0, R20, R21, RZ ;  /* 0x0000001514157210 */ /* 0x002fca0007f1e0ff */
[----:B------:R-:W-:Y:S01]  /*0300*/  IMAD.X R23, RZ, RZ, R23, P0 ;  /* 0x000000ffff177224 */ /* 0x000fe200000e0617 */
[----:B------:R-:W-:-:S04]  /*0310*/  ISETP.GE.U32.AND P0, PT, R21, UR6, PT ;  /* 0x0000000615007c0c */ /* 0x000fc8000bf06070 */
[----:B------:R-:W-:-:S13]  /*0320*/  ISETP.GE.U32.AND.EX P0, PT, R23, UR7, PT, P0 ;  /* 0x0000000717007c0c */ /* 0x000fda000bf06100 */
[----:B------:R-:W-:Y:S05]  /*0330*/  @!P0 BRA `(.L_x_146) ;  /* 0xfffffffc00788947 */ /* 0x000fea000383ffff */
.L_x_143:
[----:B------:R-:W-:Y:S05]  /*0340*/  BSYNC B0 ;  /* 0x0000000000007941 */ /* 0x000fea0003800000 */
.L_x_142:
        /* <DEDUP_REMOVED lines=8> */
.L_x_148:
[----:B------:R-:W-:Y:S01]  /*03d0*/  SHF.R.U32.HI R0, RZ, 0x1, R0 ;  /* 0x00000001ff007819 */ /* 0x000fe20000011600 */
[----:B------:R-:W-:-:S03]  /*03e0*/  UIADD3 UR4, UR4, 0x1, URZ ;  /* 0x0000000104047890 */ /* 0x000fc6000fffe03f */
[----:B------:R-:W-:-:S13]  /*03f0*/  ISETP.NE.AND P0, PT, R0, RZ, PT ;  /* 0x000000ff0000720c */ /* 0x000fda0003f05270 */
[----:B------:R-:W-:Y:S05]  /*0400*/  @P0 BRA `(.L_x_148) ;  /* 0xfffffffc00f00947 */ /* 0x000fea000383ffff */
.L_x_147:
[----:B------:R-:W-:Y:S01]  /*0410*/  ISETP.NE.AND P0, PT, RZ, UR4, PT ;  /* 0x00000004ff007c0c */ /* 0x000fe2000bf05270 */
[----:B------:R-:W-:-:S12]  /*0420*/  UMOV UR7, 0x1 ;  /* 0x0000000100077882 */ /* 0x000fd80000000000 */
[----:B------:R-:W-:Y:S05]  /*0430*/  @!P0 BRA `(.L_x_149) ;  /* 0x00000028000c8947 */ /* 0x000fea0003800000 */
[----:B------:R-:W-:Y:S01]  /*0440*/  UMOV UR5, URZ ;  /* 0x0000003f00057c82 */ /* 0x000fe20008000000 */
[----:B------:R-:W-:-:S05]  /*0450*/  UMOV UR7, 0x1 ;  /* 0x0000000100077882 */ /* 0x000fca0000000000 */
.L_x_160:
[----:B01----:R-:W0:Y:S01]  /*0460*/  S2R R8, SR_TID.X ;  /* 0x0000000000087919 */ /* 0x003e220000002100 */
[----:B------:R-:W-:Y:S01]  /*0470*/  ISETP.NE.AND P1, PT, RZ, UR7, PT ;  /* 0x00000007ff007c0c */ /* 0x000fe2000bf25270 */
[----:B------:R-:W-:Y:S01]  /*0480*/  UMOV UR12, UR7 ;  /* 0x00000007000c7c82 */ /* 0x000fe20008000000 */
[----:B------:R-:W-:Y:S02]  /*0490*/  BSSY B0, `(.L_x_150) ;  /* 0x00000c1000007945 */ /* 0x000fe40003800000 */
[----:B0-----:R-:W-:-:S13]  /*04a0*/  ISETP.NE.OR P0, PT, R8, RZ, !P1 ;  /* 0x000000ff0800720c */ /* 0x001fda0004f05670 */
[----:B------:R-:W-:Y:S05]  /*04b0*/  @P0 BRA `(.L_x_151) ;  /* 0x0000000800f80947 */ /* 0x000fea0003800000 */
[----:B------:R-:W-:Y:S02]  /*04c0*/  ULDC.64 UR10, c[0x0][0x228] ;  /* 0x00008a00000a7ab9 */ /* 0x000fe40000000a00 */
[----:B------:R-:W-:-:S06]  /*04d0*/  UIMAD.WIDE.U32 UR10, UR5, 0x8, UR10 ;  /* 0x00000008050a78a5 */ /* 0x000fcc000f8e000a */
[----:B--2---:R-:W-:Y:S02]  /*04e0*/  IMAD.U32 R2, RZ, RZ, UR10 ;  /* 0x0000000aff027e24 */ /* 0x004fe4000f8e00ff */
        /* <DEDUP_REMOVED lines=27> */
.L_x_153:
[----:B------:R-:W-:Y:S02]  /*06a0*/  UIMAD.WIDE.U32 UR18, UR15, UR10, URZ ;  /* 0x0000000a0f1272a5 */ /* 0x000fe4000f8e003f */
[----:B------:R-:W-:Y:S01]  /*06b0*/  IMAD.U32 R5, RZ, RZ, UR15 ;  /* 0x0000000fff057e24 */ /* 0x000fe2000f8e00ff */
[----:B------:R-:W-:Y:S02]  /*06c0*/  UIMAD.WIDE.U32 UR16, UR14, UR10, URZ ;  /* 0x0000000a0e1072a5 */ /* 0x000fe4000f8e003f */
[----:B------:R-:W-:Y:S01]  /*06d0*/  IMAD.U32 R4, RZ, RZ, UR14 ;  /* 0x0000000eff047e24 */ /* 0x000fe2000f8e00ff */
[----:B------:R-:W-:Y:S01]  /*06e0*/  UIMAD.WIDE.U32 UR18, UP3, UR11, UR14, UR18 ;  /* 0x0000000e0b1272a5 */ /* 0x000fe2000f860012 */
[----:B------:R-:W-:Y:S01]  /*06f0*/  VIADD R0, R0, 0xfffffffc ;  /* 0xfffffffc00007836 */ /* 0x000fe20000000000 */
[----:B------:R-:W-:Y:S02]  /*0700*/  UIADD3 UR20, UP2, URZ, UR16, URZ ;  /* 0x000000103f147290 */ /* 0x000fe4000ff5e03f */
[----:B------:R-:W-:-:S02]  /*0710*/  UIADD3 UR17, UP1, UR17, UR18, URZ ;  /* 0x0000001211117290 */ /* 0x000fc4000ff3e03f */
[----:B------:R-:W-:Y:S01]  /*0720*/  UISETP.LT.U32.AND UP0, UPT, UR20, UR16, UPT ;  /* 0x000000101400728c */ /* 0x000fe2000bf01070 */
[----:B------:R-:W-:Y:S01]  /*0730*/  ISETP.NE.AND P0, PT, R0, RZ, PT ;  /* 0x000000ff0000720c */ /* 0x000fe20003f05270 */
        /* <DEDUP_REMOVED lines=76> */
[----:B------:R0:W-:Y:S01]  /*0c00*/  STS.128 [UR32+0x10], R4 ;  /* 0x00001004ff007988 */ /* 0x0001e20008000c20 */
[----:B------:R-:W-:Y:S02]  /*0c10*/  UMOV UR14, UR23 ;  /* 0x00000017000e7c82 */ /* 0x000fe40008000000 */
        /* <DEDUP_REMOVED lines=12> */
.L_x_152:
[----:B------:R-:W-:Y:S05]  /*0ce0*/  @!P2 BRA `(.L_x_151) ;  /* 0x0000000000eca947 */ /* 0x000fea0003800000 */
[----:B------:R-:W0:Y:S01]  /*0cf0*/  S2UR UR21, SR_CgaCtaId ;  /* 0x00000000001579c3 */ /* 0x000e220000008800 */
[----:B------:R-:W-:Y:S01]  /*0d00*/  UIMAD.WIDE.U32 UR18, UR15, UR10, URZ ;  /* 0x0000000a0f1272a5 */ /* 0x000fe2000f8e003f */
[----:B------:R-:W-:Y:S01]  /*0d10*/  IMAD.U32 R2, RZ, RZ, UR14 ;  /* 0x0000000eff027e24 */ /* 0x000fe2000f8e00ff */
[----:B------:R-:W-:Y:S01]  /*0d20*/  UIMAD.WIDE.U32 UR16, UR14, UR10, URZ ;  /* 0x0000000a0e1072a5 */ /* 0x000fe2000f8e003f */
[----:B------:R-:W-:Y:S01]  /*0d30*/  IMAD.U32 R3, RZ, RZ, UR15 ;  /* 0x0000000fff037e24 */ /* 0x000fe2000f8e00ff */
[----:B------:R-:W-:Y:S02]  /*0d40*/  UIMAD.WIDE.U32 UR18, UP3, UR11, UR14, UR18 ;  /* 0x0000000e0b1272a5 */ /* 0x000fe4000f860012 */
[----:B------:R-:W-:Y:S02]  /*0d50*/  UIADD3 UR20, UP2, URZ, UR16, URZ ;  /* 0x000000103f147290 */ /* 0x000fe4000ff5e03f */
[----:B------:R-:W-:Y:S02]  /*0d60*/  UIADD3 UR17, UP1, UR17, UR18, URZ ;  /* 0x0000001211117290 */ /* 0x000fe4000ff3e03f */
[----:B------:R-:W-:-:S02]  /*0d70*/  UISETP.LT.U32.AND UP0, UPT, UR20, UR16, UPT ;  /* 0x000000101400728c */ /* 0x000fc4000bf01070 */
        /* <DEDUP_REMOVED lines=50> */
.L_x_151:
[----:B------:R-:W-:Y:S05]  /*10a0*/  BSYNC B0 ;  /* 0x0000000000007941 */ /* 0x000fea0003800000 */
.L_x_150:
[----:B------:R-:W-:Y:S01]  /*10b0*/  USHF.L.U32 UR7, UR7, 0x1, URZ ;  /* 0x0000000107077899 */ /* 0x000fe2000800063f */
[----:B------:R-:W-:Y:S05]  /*10c0*/  BAR.SYNC.DEFER_BLOCKING 0x0 ;  /* 0x0000000000007b1d */ /* 0x000fea0000010000 */
[----:B------:R-:W-:Y:S01]  /*10d0*/  IMAD R0, R8, UR7, RZ ;  /* 0x0000000708007c24 */ /* 0x000fe2000f8e02ff */
[----:B------:R-:W-:Y:S01]  /*10e0*/  ULDC.64 UR10, c[0x0][0x218] ;  /* 0x00008600000a7ab9 */ /* 0x000fe20000000a00 */
[----:B------:R-:W-:Y:S01]  /*10f0*/  ULDC.64 UR14, c[0x0][0x210] ;  /* 0x00008400000e7ab9 */ /* 0x000fe20000000a00 */
[----:B------:R-:W-:Y:S02]  /*1100*/  BSSY B0, `(.L_x_154) ;  /* 0x00001b1000007945 */ /* 0x000fe40003800000 */
[----:B------:R-:W-:-:S04]  /*1110*/  ISETP.GE.U32.AND P0, PT, R0, UR10, PT ;  /* 0x0000000a00007c0c */ /* 0x000fc8000bf06070 */
[----:B------:R-:W-:-:S13]  /*1120*/  ISETP.GE.U32.AND.EX P0, PT, RZ, UR11, PT, P0 ;  /* 0x0000000bff007c0c */ /* 0x000fda000bf06100 */
[----:B------:R-:W-:Y:S05]  /*1130*/  @P0 BRA `(.L_x_155) ;  /* 0x0000001800b40947 */ /* 0x000fea0003800000 */
[----:B------:R-:W-:Y:S05]  /*1140*/  @!P1 BRA `(.L_x_155) ;  /* 0x0000001800b09947 */ /* 0x000fea0003800000 */
[----:B0-2---:R-:W-:-:S04]  /*1150*/  IMAD.U32 R3, RZ, RZ, UR7 ;  /* 0x00000007ff037e24 */ /* 0x005fc8000f8e00ff */
[----:B------:R-:W-:-:S07]  /*1160*/  IMAD R3, R3, UR26, RZ ;  /* 0x0000001a03037c24 */ /* 0x000fce000f8e02ff */
.L_x_159:
[----:B------:R-:W-:Y:S01]  /*1170*/  UISETP.NE.AND UP0, UPT, UR12, 0x1, UPT ;  /* 0x000000010c00788c */ /* 0x000fe2000bf05270 */
[----:B-1----:R-:W-:-:S05]  /*1180*/  IMAD.MOV.U32 R5, RZ, RZ, RZ ;  /* 0x000000ffff057224 */ /* 0x002fca00078e00ff */
[----:B------:R-:W-:-:S13]  /*1190*/  PLOP3.LUT P0, PT, PT, PT, UP0, 0x80, 0x0 ;  /* 0x000000000000781c */ /* 0x000fda0003f0f008 */
[----:B0-----:R-:W-:Y:S05]  /*11a0*/  @!P0 BRA `(.L_x_156) ;  /* 0x0000001000508947 */ /* 0x001fea0003800000 */
[----:B------:R-:W0:Y:S01]  /*11b0*/  S2R R7, SR_CgaCtaId ;  /* 0x0000000000077919 */ /* 0x000e220000008800 */
[----:B------:R-:W-:Y:S01]  /*11c0*/  ULOP3.LUT UR6, UR12, 0x1, URZ, 0xc0, !UPT ;  /* 0x000000010c067892 */ /* 0x000fe2000f8ec03f */
[----:B------:R-:W-:Y:S01]  /*11d0*/  MOV R2, 0x400 ;  /* 0x0000040000027802 */ /* 0x000fe20000000f00 */
[----:B------:R-:W-:Y:S02]  /*11e0*/  IMAD.MOV.U32 R5, RZ, RZ, RZ ;  /* 0x000000ffff057224 */ /* 0x000fe400078e00ff */
[----:B------:R-:W-:-:S06]  /*11f0*/  UIADD3 UR6, -UR6, UR12, URZ ;  /* 0x0000000c06067290 */ /* 0x000fcc000fffe13f */
[----:B------:R-:W-:Y:S01]  /*1200*/  IMAD.U32 R4, RZ, RZ, UR6 ;  /* 0x00000006ff047e24 */ /* 0x000fe2000f8e00ff */
[----:B0-----:R-:W-:-:S07]  /*1210*/  LEA R2, R7, R2, 0x18 ;  /* 0x0000000207027211 */ /* 0x001fce00078ec0ff */
.L_x_157:
[----:B0-----:R-:W0:Y:S01]  /*1220*/  LDC.64 R6, c[0x0][0x220] ;  /* 0x00008800ff067b82 */ /* 0x001e220000000a00 */
[----:B------:R-:W-:-:S04]  /*1230*/  IMAD.IADD R15, R5, 0x1, R0 ;  /* 0x00000001050f7824 */ /* 0x000fc800078e0200 */
[----:B------:R-:W-:-:S04]  /*1240*/  VIADD R11, R15, UR12 ;  /* 0x0000000c0f0b7c36 */ /* 0x000fc80008000000 */
[----:B0-----:R-:W-:-:S04]  /*1250*/  IMAD.WIDE.U32 R8, R11, R6, UR8 ;  /* 0x000000080b087e25 */ /* 0x001fc8000f8e0006 */
[----:B------:R-:W-:Y:S01]  /*1260*/  IMAD R11, R11, R7, R9 ;  /* 0x000000070b0b7224 */ /* 0x000fe200078e0209 */
[----:B------:R-:W-:-:S04]  /*1270*/  LEA R10, P0, R8, UR14, 0x3 ;  /* 0x0000000e080a7c11 */ /* 0x000fc8000f8018ff */
[----:B------:R-:W-:-:S05]  /*1280*/  LEA.HI.X R11, R8, UR15, R11, 0x3, P0 ;  /* 0x0000000f080b7c11 */ /* 0x000fca00080f1c0b */
[----:B------:R-:W2:Y:S04]  /*1290*/  LDG.E.64 R22, desc[UR24][R10.64] ;  /* 0x000000180a167981 */ /* 0x000ea8000c1e1b00 */
[----:B------:R-:W3:Y:S04]  /*12a0*/  LDG.E.64 R28, desc[UR24][R10.64+0x8] ;  /* 0x000008180a1c7981 */ /* 0x000ee8000c1e1b00 */
[----:B------:R-:W4:Y:S01]  /*12b0*/  LDG.E.64 R8, desc[UR24][R10.64+0x10] ;  /* 0x000010180a087981 */ /* 0x000f22000c1e1b00 */
[----:B------:R-:W-:-:S04]  /*12c0*/  IMAD.WIDE.U32 R12, R15, R6, UR8 ;  /* 0x000000080f0c7e25 */ /* 0x000fc8000f8e0006 */
[----:B------:R-:W-:Y:S01]  /*12d0*/  IMAD R15, R15, R7, R13 ;  /* 0x000000070f0f7224 */ /* 0x000fe200078e020d */
[----:B------:R-:W-:-:S04]  /*12e0*/  LEA R36, P0, R12, UR14, 0x3 ;  /* 0x0000000e0c247c11 */ /* 0x000fc8000f8018ff */
[----:B------:R-:W-:-:S05]  /*12f0*/  LEA.HI.X R37, R12, UR15, R15, 0x3, P0 ;  /* 0x0000000f0c257c11 */ /* 0x000fca00080f1c0f */
[----:B------:R-:W5:Y:S04]  /*1300*/  LDG.E.64 R18, desc[UR24][R36.64] ;  /* 0x0000001824127981 */ /* 0x000f68000c1e1b00 */
[----:B------:R-:W5:Y:S04]  /*1310*/  LDG.E.64 R16, desc[UR24][R36.64+0x8] ;  /* 0x0000081824107981 */ /* 0x000f68000c1e1b00 */
[----:B------:R-:W5:Y:S01]  /*1320*/  LDG.E.64 R20, desc[UR24][R36.64+0x10] ;  /* 0x0000101824147981 */ /* 0x000f62000c1e1b00 */
[----:B------:R-:W-:Y:S02]  /*1330*/  IMAD R12, R5, 0x8, R2 ;  /* 0x00000008050c7824 */ /* 0x000fe400078e0202 */
[----:B------:R-:W-:-:S04]  /*1340*/  IMAD.MOV.U32 R32, RZ, RZ, -0x1 ;  /* 0xffffffffff207424 */ /* 0x000fc800078e00ff */
[----:B------:R-:W2:Y:S02]  /*1350*/  LDS.128 R12, [R12] ;  /* 0x000000000c0c7984 */ /* 0x000ea40000000c00 */
        /* <DEDUP_REMOVED lines=12> */
[----:B------:R-:W-:Y:S01]  /*1420*/  IADD3 R31, P0, P1, -R25, R31, -R24 ;  /* 0x0000001f191f7210 */ /* 0x000fe2000791e918 */
[----:B---3--:R-:W-:-:S03]  /*1430*/  IMAD.WIDE.U32 R26, R13, R28, RZ ;  /* 0x0000001c0d1a7225 */ /* 0x008fc600078e00ff */
[----:B------:R-:W-:Y:S02]  /*1440*/  IADD3.X R25, R32, -0x1, R24, P0, P1 ;  /* 0xffffffff20197810 */ /* 0x000fe400007e2418 */
[----:B------:R-:W-:-:S04]  /*1450*/  ISETP.LT.U32.AND P0, PT, R22, R31, PT ;  /* 0x0000001f1600720c */ /* 0x000fc80003f01070 */
[----:B------:R-:W-:-:S04]  /*1460*/  ISETP.LT.U32.AND.EX P0, PT, R23, R25, PT, P0 ;  /* 0x000000191700720c */ /* 0x000fc80003f01100 */
[----:B------:R-:W-:Y:S02]  /*1470*/  SEL R33, RZ, 0x1, !P0 ;  /* 0x00000001ff217807 */ /* 0x000fe40004000000 */
[----:B------:R-:W-:Y:S01]  /*1480*/  SEL R35, RZ, 0xffffffff, !P0 ;  /* 0xffffffffff237807 */ /* 0x000fe20004000000 */
[----:B------:R-:W-:Y:S01]  /*1490*/  IMAD.WIDE.U32 R26, P0, R12, R29, R26 ;  /* 0x0000001d0c1a7225 */ /* 0x000fe2000780001a */
[----:B------:R-:W-:-:S03]  /*14a0*/  IADD3 R33, P1, P2, R33, R22, -R31 ;  /* 0x0000001621217210 */ /* 0x000fc60007a3e81f */
[----:B------:R-:W-:Y:S01]  /*14b0*/  IMAD.MOV.U32 R24, RZ, RZ, R27 ;  /* 0x000000ffff187224 */ /* 0x000fe200078e001b */
[----:B------:R-:W-:Y:S01]  /*14c0*/  IADD3.X R35, R35, R23, ~R25, P1, P2 ;  /* 0x0000001723237210 */ /* 0x000fe20000fe4c19 */
[----:B------:R-:W-:-:S04]  /*14d0*/  IMAD.WIDE.U32 R22, R12, R28, RZ ;  /* 0x0000001c0c167225 */ /* 0x000fc800078e00ff */
[----:B------:R-:W-:Y:S01]  /*14e0*/  IMAD.X R25, RZ, RZ, RZ, P0 ;  /* 0x000000ffff197224 */ /* 0x000fe200000e06ff */
[----:B------:R-:W-:Y:S01]  /*14f0*/  IADD3 R23, P0, R23, R26, RZ ;  /* 0x0000001a17177210 */ /* 0x000fe20007f1e0ff */
[----:B----4-:R-:W-:-:S04]  /*1500*/  IMAD.WIDE.U32 R26, R13, R8, RZ ;  /* 0x000000080d1a7225 */ /* 0x010fc800078e00ff */
[----:B------:R-:W-:-:S04]  /*1510*/  IMAD.WIDE.U32.X R24, R13, R29, R24, P0 ;  /* 0x0000001d0d187225 */ /* 0x000fc800000e0418 */
[----:B------:R-:W-:-:S04]  /*1520*/  IMAD.WIDE.U32 R26, P0, R12, R9, R26 ;  /* 0x000000090c1a7225 */ /* 0x000fc8000780001a */
[----:B------:R-:W-:-:S04]  /*1530*/  IMAD.WIDE.U32 R28, R12, R8, RZ ;  /* 0x000000080c1c7225 */ /* 0x000fc800078e00ff */
[----:B------:R-:W-:Y:S01]  /*1540*/  IMAD.X R31, RZ, RZ, RZ, P0 ;  /* 0x000000ffff1f7224 */ /* 0x000fe200000e06ff */
[----:B------:R-:W-:Y:S01]  /*1550*/  IADD3 R29, P0, R29, R26, RZ ;  /* 0x0000001a1d1d7210 */ /* 0x000fe20007f1e0ff */
[----:B------:R-:W-:Y:S01]  /*1560*/  IMAD.MOV.U32 R30, RZ, RZ, R27 ;  /* 0x000000ffff1e7224 */ /* 0x000fe200078e001b */
[----:B------:R-:W-:-:S03]  /*1570*/  IADD3 R12, P2, RZ, R28, RZ ;  /* 0x0000001cff0c7210 */ /* 0x000fc60007f5e0ff */
[----:B------:R-:W-:Y:S01]  /*1580*/  IMAD.WIDE.U32.X R8, R13, R9, R30, P0 ;  /* 0x000000090d087225 */ /* 0x000fe200000e041e */
[-C--:B------:R-:W-:Y:S02]  /*1590*/  IADD3 R13, P1, RZ, R22.reuse, RZ ;  /* 0x00000016ff0d7210 */ /* 0x080fe40007f3e0ff */
[----:B-----5:R-:W-:Y:S02]  /*15a0*/  IADD3 R30, P4, R18, R33, RZ ;  /* 0x00000021121e7210 */ /* 0x020fe40007f9e0ff */
[----:B------:R-:W-:Y:S01]  /*15b0*/  ISETP.LT.U32.AND P0, PT, R13, R22, PT ;  /* 0x000000160d00720c */ /* 0x000fe20003f01070 */
[----:B------:R-:W-:Y:S01]  /*15c0*/  IMAD.X R22, R23, 0x1, R22, P1 ;  /* 0x0000000117167824 */ /* 0x000fe200008e0616 */
[----:B------:R-:W-:-:S04]  /*15d0*/  ISETP.LT.U32.AND P1, PT, R12, R28, PT ;  /* 0x0000001c0c00720c */ /* 0x000fc80003f21070 */
[----:B------:R-:W-:Y:S01]  /*15e0*/  ISETP.LT.U32.AND.EX P0, PT, R22, R23, PT, P0 ;  /* 0x000000171600720c */ /* 0x000fe20003f01100 */
[----:B------:R-:W-:-:S03]  /*15f0*/  IMAD.X R23, R29, 0x1, R28, P2 ;  /* 0x000000011d177824 */ /* 0x000fc600010e061c */
[----:B------:R-:W-:Y:S02]  /*1600*/  SEL R31, RZ, 0x1, !P0 ;  /* 0x00000001ff1f7807 */ /* 0x000fe40004000000 */
[----:B------:R-:W-:Y:S02]  /*1610*/  ISETP.LT.U32.AND.EX P0, PT, R23, R29, PT, P1 ;  /* 0x0000001d1700720c */ /* 0x000fe40003f01110 */
[--C-:B------:R-:W-:Y:S02]  /*1620*/  IADD3 R31, P2, P3, -R31, R13, -R22.reuse ;  /* 0x0000000d1f1f7210 */ /* 0x100fe40007b5e916 */
[----:B------:R-:W-:Y:S02]  /*1630*/  SEL R27, RZ, 0x1, !P0 ;  /* 0x00000001ff1b7807 */ /* 0x000fe40004000000 */
[----:B------:R-:W-:Y:S01]  /*1640*/  IADD3.X R29, R32, -0x1, R22, P2, P3 ;  /* 0xffffffff201d7810 */ /* 0x000fe200017e6416 */
[----:B------:R-:W-:Y:S01]  /*1650*/  IMAD.IADD R22, R5, 0x1, R0 ;  /* 0x0000000105167824 */ /* 0x000fe200078e0200 */
[----:B------:R-:W-:-:S04]  /*1660*/  ISETP.LT.U32.AND P1, PT, R24, R31, PT ;  /* 0x0000001f1800720c */ /* 0x000fc80003f21070 */
[----:B------:R-:W-:Y:S02]  /*1670*/  ISETP.LT.U32.AND.EX P0, PT, R25, R29, PT, P1 ;  /* 0x0000001d1900720c */ /* 0x000fe40003f01110 */
[--C-:B------:R-:W-:Y:S02]  /*1680*/  IADD3 R27, P1, P2, -R27, R12, -R23.reuse ;  /* 0x0000000c1b1b7210 */ /* 0x100fe40007a3e917 */
[----:B------:R-:W-:Y:S02]  /*1690*/  SEL R13, RZ, 0x1, !P0 ;  /* 0x00000001ff0d7807 */ /* 0x000fe40004000000 */
[----:B------:R-:W-:Y:S02]  /*16a0*/  IADD3.X R23, R32, -0x1, R23, P1, P2 ;  /* 0xffffffff20177810 */ /* 0x000fe40000fe4417 */
[----:B------:R-:W-:Y:S02]  /*16b0*/  ISETP.LT.U32.AND P1, PT, R8, R27, PT ;  /* 0x0000001b0800720c */ /* 0x000fe40003f21070 */
[----:B------:R-:W-:-:S02]  /*16c0*/  IADD3 R13, P2, P3, R13, R24, -R31 ;  /* 0x000000180d0d7210 */ /* 0x000fc40007b5e81f */
[----:B------:R-:W-:Y:S02]  /*16d0*/  SEL R24, RZ, 0xffffffff, !P0 ;  /* 0xffffffffff187807 */ /* 0x000fe40004000000 */
[----:B------:R-:W-:Y:S02]  /*16e0*/  ISETP.LT.U32.AND.EX P0, PT, R9, R23, PT, P1 ;  /* 0x000000170900720c */ /* 0x000fe40003f01110 */
[----:B------:R-:W-:Y:S02]  /*16f0*/  IADD3.X R25, R24, R25, ~R29, P2, P3 ;  /* 0x0000001918197210 */ /* 0x000fe400017e6c1d */
[----:B------:R-:W-:Y:S02]  /*1700*/  SEL R29, RZ, 0x1, !P0 ;  /* 0x00000001ff1d7807 */ /* 0x000fe40004000000 */
[----:B------:R-:W-:Y:S02]  /*1710*/  ISETP.GE.U32.AND P1, PT, R18, R33, PT ;  /* 0x000000211200720c */ /* 0x000fe40003f26070 */
[----:B------:R-:W-:Y:S01]  /*1720*/  IADD3 R29, P2, P3, R29, R8, -R27 ;  /* 0x000000081d1d7210 */ /* 0x000fe20007b5e81b */
[----:B------:R-:W-:Y:S01]  /*1730*/  VIADD R8, R22, 0x1 ;  /* 0x0000000116087836 */ /* 0x000fe20000000000 */
[----:B------:R-:W-:-:S02]  /*1740*/  SEL R12, RZ, 0xffffffff, !P0 ;  /* 0xffffffffff0c7807 */ /* 0x000fc40004000000 */
[C---:B------:R-:W-:Y:S01]  /*1750*/  ISETP.GE.U32.AND.EX P0, PT, R19.reuse, R35, PT, P1 ;  /* 0x000000231300720c */ /* 0x040fe20003f06110 */
[----:B------:R-:W-:Y:S01]  /*1760*/  VIADD R27, R8, UR12 ;  /* 0x0000000c081b7c36 */ /* 0x000fe20008000000 */
[----:B------:R-:W-:Y:S02]  /*1770*/  IADD3.X R9, R12, R9, ~R23, P2, P3 ;  /* 0x000000090c097210 */ /* 0x000fe400017e6c17 */
[----:B------:R-:W-:Y:S02]  /*1780*/  SEL R12, RZ, 0x1, P0 ;  /* 0x00000001ff0c7807 */ /* 0x000fe40000000000 */
[----:B------:R-:W-:Y:S02]  /*1790*/  ISETP.GT.U32.AND P1, PT, R30, RZ, PT ;  /* 0x000000ff1e00720c */ /* 0x000fe40003f24070 */
[----:B------:R-:W-:Y:S01]  /*17a0*/  IADD3 R18, P2, P3, R12, R18, -R33 ;  /* 0x000000120c127210 */ /* 0x000fe20007b5e821 */
[----:B------:R-:W-:Y:S01]  /*17b0*/  IMAD.X R12, R19, 0x1, R35, P4 ;  /* 0x00000001130c7824 */ /* 0x000fe200020e0623 */
[----:B------:R-:W-:-:S02]  /*17c0*/  SEL R22, RZ, 0xffffffff, P0 ;  /* 0xffffffffff167807 */ /* 0x000fc40000000000 */
[----:B------:R-:W-:Y:S02]  /*17d0*/  ISETP.LT.U32.AND P0, PT, R30, R33, PT ;  /* 0x000000211e00720c */ /* 0x000fe40003f01070 */
[----:B------:R-:W-:Y:S02]  /*17e0*/  ISETP.GT.U32.AND.EX P1, PT, R12, -0x1, PT, P1 ;  /* 0xffffffff0c00780c */ /* 0x000fe40003f24110 */
[----:B------:R-:W-:Y:S01]  /*17f0*/  IADD3.X R19, R22, R19, ~R35, P2, P3 ;  /* 0x0000001316137210 */ /* 0x000fe200017e6c23 */
[C---:B------:R-:W-:Y:S01]  /*1800*/  IMAD.WIDE.U32 R22, R27.reuse, R6, UR8 ;  /* 0x000000081b167e25 */ /* 0x040fe2000f8e0006 */
[----:B------:R-:W-:Y:S02]  /*1810*/  ISETP.LT.U32.OR.EX P1, PT, R12, R35, P1, P0 ;  /* 0x000000230c00720c */ /* 0x000fe40000f21500 */
[----:B------:R-:W-:Y:S01]  /*1820*/  ISETP.GE.U32.AND P0, PT, R16, R13, PT ;  /* 0x0000000d1000720c */ /* 0x000fe20003f06070 */
[----:B------:R-:W-:Y:S01]  /*1830*/  IMAD R27, R27, R7, R23 ;  /* 0x000000071b1b7224 */ /* 0x000fe200078e0217 */
[----:B------:R-:W-:-:S02]  /*1840*/  LEA R26, P2, R22, UR14, 0x3 ;  /* 0x0000000e161a7c11 */ /* 0x000fc4000f8418ff */
[----:B------:R-:W-:Y:S02]  /*1850*/  ISETP.GE.U32.AND.EX P0, PT, R17, R25, PT, P0 ;  /* 0x000000191100720c */ /* 0x000fe40003f06100 */
[----:B------:R-:W-:Y:S02]  /*1860*/  LEA.HI.X R27, R22, UR15, R27, 0x3, P2 ;  /* 0x0000000f161b7c11 */ /* 0x000fe400090f1c1b */
[----:B------:R-:W-:Y:S02]  /*1870*/  SEL R22, RZ, 0x1, P0 ;  /* 0x00000001ff167807 */ /* 0x000fe40000000000 */
[----:B------:R-:W-:Y:S02]  /*1880*/  SEL R23, RZ, 0xffffffff, P0 ;  /* 0xffffffffff177807 */ /* 0x000fe40000000000 */
[----:B------:R-:W-:Y:S02]  /*1890*/  IADD3 R34, P0, R16, R13, RZ ;  /* 0x0000000d10227210 */ /* 0x000fe40007f1e0ff */
[----:B------:R-:W-:-:S02]  /*18a0*/  SEL R31, RZ, 0x1, !P1 ;  /* 0x00000001ff1f7807 */ /* 0x000fc40004800000 */
[----:B------:R-:W-:Y:S01]  /*18b0*/  IADD3 R22, P3, P4, R22, R16, -R13 ;  /* 0x0000001016167210 */ /* 0x000fe20007c7e80d */
[--C-:B------:R-:W-:Y:S01]  /*18c0*/  IMAD.X R16, R17, 0x1, R25.reuse, P0 ;  /* 0x0000000111107824 */ /* 0x100fe200000e0619 */
[----:B------:R-:W-:Y:S02]  /*18d0*/  ISETP.LT.U32.AND P0, PT, R34, R13, PT ;  /* 0x0000000d2200720c */ /* 0x000fe40003f01070 */
[----:B------:R-:W-:Y:S02]  /*18e0*/  IADD3 R30, P2, -R31, R30, RZ ;  /* 0x0000001e1f1e7210 */ /* 0x000fe40007f5e1ff */
[----:B------:R-:W-:Y:S02]  /*18f0*/  IADD3.X R23, R23, R17, ~R25, P3, P4 ;  /* 0x0000001117177210 */ /* 0x000fe40001fe8c19 */
[----:B------:R-:W-:Y:S02]  /*1900*/  SEL R13, RZ, 0xffffffff, !P1 ;  /* 0xffffffffff0d7807 */ /* 0x000fe40004800000 */
[----:B------:R-:W-:-:S02]  /*1910*/  IADD3 R24, P3, R20, R29, RZ ;  /* 0x0000001d14187210 */ /* 0x000fc40007f7e0ff */
[----:B------:R-:W-:Y:S01]  /*1920*/  ISETP.GT.U32.AND P1, PT, R34, RZ, PT ;  /* 0x000000ff2200720c */ /* 0x000fe20003f24070 */
[----:B------:R-:W-:Y:S01]  /*1930*/  IMAD.X R31, R12, 0x1, ~R13, P2 ;  /* 0x000000010c1f7824 */ /* 0x000fe200010e0e0d */
[----:B------:R-:W-:Y:S01]  /*1940*/  ISETP.GT.U32.AND P2, PT, R24, RZ, PT ;  /* 0x000000ff1800720c */ /* 0x000fe20003f44070 */
[----:B------:R-:W-:Y:S01]  /*1950*/  IMAD.X R12, R21, 0x1, R9, P3 ;  /* 0x00000001150c7824 */ /* 0x000fe200018e0609 */
[----:B------:R-:W-:Y:S02]  /*1960*/  ISETP.GT.U32.AND.EX P1, PT, R16, -0x1, PT, P1 ;  /* 0xffffffff1000780c */ /* 0x000fe40003f24110 */
[----:B------:R-:W-:Y:S01]  /*1970*/  ISETP.LT.U32.AND P3, PT, R24, R29, PT ;  /* 0x0000001d1800720c */ /* 0x000fe20003f61070 */
[----:B------:R0:W-:Y:S01]  /*1980*/  STG.E.64 desc[UR24][R36.64], R30 ;  /* 0x0000001e24007986 */ /* 0x0001e2000c101b18 */
[----:B------:R-:W-:Y:S02]  /*1990*/  ISETP.GT.U32.AND.EX P2, PT, R12, -0x1, PT, P2 ;  /* 0xffffffff0c00780c */ /* 0x000fe40003f44120 */
[----:B------:R-:W-:-:S02]  /*19a0*/  ISETP.LT.U32.OR.EX P0, PT, R16, R25, P1, P0 ;  /* 0x000000191000720c */ /* 0x000fc40000f01500 */
[----:B------:R-:W-:Y:S02]  /*19b0*/  ISETP.GE.U32.AND P1, PT, R20, R29, PT ;  /* 0x0000001d1400720c */ /* 0x000fe40003f26070 */
[-C--:B------:R-:W-:Y:S02]  /*19c0*/  ISETP.LT.U32.OR.EX P2, PT, R12, R9.reuse, P2, P3 ;  /* 0x000000090c00720c */ /* 0x080fe40001741530 */
[----:B------:R-:W-:Y:S02]  /*19d0*/  ISETP.GE.U32.AND.EX P1, PT, R21, R9, PT, P1 ;  /* 0x000000091500720c */ /* 0x000fe40003f26110 */
[----:B------:R-:W-:Y:S02]  /*19e0*/  SEL R35, RZ, 0x1, !P0 ;  /* 0x00000001ff237807 */ /* 0x000fe40004000000 */
[----:B------:R-:W-:Y:S02]  /*19f0*/  SEL R25, RZ, 0x1, !P2 ;  /* 0x00000001ff197807 */ /* 0x000fe40005000000 */
[----:B------:R-:W-:-:S02]  /*1a00*/  SEL R28, RZ, 0x1, P1 ;  /* 0x00000001ff1c7807 */ /* 0x000fc40000800000 */
[----:B------:R-:W-:Y:S02]  /*1a10*/  IADD3 R34, P3, -R35, R34, RZ ;  /* 0x0000002223227210 */ /* 0x000fe40007f7e1ff */
[----:B------:R-:W-:Y:S02]  /*1a20*/  IADD3 R24, P4, -R25, R24, RZ ;  /* 0x0000001819187210 */ /* 0x000fe40007f9e1ff */
[----:B------:R-:W-:Y:S02]  /*1a30*/  SEL R17, RZ, 0xffffffff, !P0 ;  /* 0xffffffffff117807 */ /* 0x000fe40004000000 */
[----:B------:R-:W-:Y:S02]  /*1a40*/  SEL R13, RZ, 0xffffffff, !P2 ;  /* 0xffffffffff0d7807 */ /* 0x000fe40005000000 */
[----:B------:R-:W-:Y:S01]  /*1a50*/  IADD3 R28, P0, P2, R28, R20, -R29 ;  /* 0x000000141c1c7210 */ /* 0x000fe20007a1e81d */
[----:B------:R-:W-:Y:S01]  /*1a60*/  IMAD.X R35, R16, 0x1, ~R17, P3 ;  /* 0x0000000110237824 */ /* 0x000fe200018e0e11 */
[----:B------:R-:W-:Y:S01]  /*1a70*/  SEL R20, RZ, 0xffffffff, P1 ;  /* 0xffffffffff147807 */ /* 0x000fe20000800000 */
[----:B------:R-:W-:-:S03]  /*1a80*/  IMAD.X R25, R12, 0x1, ~R13, P4 ;  /* 0x000000010c197824 */ /* 0x000fc600020e0e0d */
[----:B------:R-:W-:Y:S01]  /*1a90*/  IADD3.X R29, R20, R21, ~R9, P0, P2 ;  /* 0x00000015141d7210 */ /* 0x000fe200007e4c09 */
[----:B------:R1:W-:Y:S04]  /*1aa0*/  STG.E.64 desc[UR24][R36.64+0x8], R34 ;  /* 0x0000082224007986 */ /* 0x0003e8000c101b18 */
[----:B------:R-:W-:Y:S04]  /*1ab0*/  STG.E.64 desc[UR24][R36.64+0x10], R24 ;  /* 0x0000101824007986 */ /* 0x000fe8000c101b18 */
[----:B------:R-:W-:Y:S04]  /*1ac0*/  STG.E.64 desc[UR24][R10.64], R18 ;  /* 0x000000120a007986 */ /* 0x000fe8000c101b18 */
[----:B------:R2:W-:Y:S04]  /*1ad0*/  STG.E.64 desc[UR24][R10.64+0x8], R22 ;  /* 0x000008160a007986 */ /* 0x0005e8000c101b18 */
[----:B------:R3:W-:Y:S04]  /*1ae0*/  STG.E.64 desc[UR24][R10.64+0x10], R28 ;  /* 0x0000101c0a007986 */ /* 0x0007e8000c101b18 */
[----:B------:R-:W2:Y:S04]  /*1af0*/  LDG.E.64 R16, desc[UR24][R26.64] ;  /* 0x000000181a107981 */ /* 0x000ea8000c1e1b00 */
[----:B------:R-:W4:Y:S04]  /*1b00*/  LDG.E.64 R20, desc[UR24][R26.64+0x8] ;  /* 0x000008181a147981 */ /* 0x000f28000c1e1b00 */
[----:B------:R-:W5:Y:S01]  /*1b10*/  LDG.E.64 R12, desc[UR24][R26.64+0x10] ;  /* 0x000010181a0c7981 */ /* 0x000f62000c1e1b00 */
[----:B0-----:R-:W-:-:S04]  /*1b20*/  IMAD.WIDE.U32 R30, R8, R6, UR8 ;  /* 0x00000008081e7e25 */ /* 0x001fc8000f8e0006 */
[----:B------:R-:W-:Y:S01]  /*1b30*/  IMAD R7, R8, R7, R31 ;  /* 0x0000000708077224 */ /* 0x000fe200078e021f */
[----:B-1----:R-:W-:-:S04]  /*1b40*/  LEA R34, P0, R30, UR14, 0x3 ;  /* 0x0000000e1e227c11 */ /* 0x002fc8000f8018ff */
[----:B------:R-:W-:-:S05]  /*1b50*/  LEA.HI.X R35, R30, UR15, R7, 0x3, P0 ;  /* 0x0000000f1e237c11 */ /* 0x000fca00080f1c07 */
[----:B------:R-:W5:Y:S04]  /*1b60*/  LDG.E.64 R30, desc[UR24][R34.64] ;  /* 0x00000018221e7981 */ /* 0x000f68000c1e1b00 */
[----:B------:R-:W5:Y:S04]  /*1b70*/  LDG.E.64 R6, desc[UR24][R34.64+0x8] ;  /* 0x0000081822067981 */ /* 0x000f68000c1e1b00 */
[----:B------:R-:W5:Y:S01]  /*1b80*/  LDG.E.64 R8, desc[UR24][R34.64+0x10] ;  /* 0x0000101822087981 */ /* 0x000f62000c1e1b00 */
[----:B------:R-:W-:Y:S02]  /*1b90*/  VIADD R4, R4, 0xfffffffe ;  /* 0xfffffffe04047836 */ /* 0x000fe40000000000 */
[----:B------:R-:W-:-:S02]  /*1ba0*/  VIADD R5, R5, 0x2 ;  /* 0x0000000205057836 */ /* 0x000fc40000000000 */
[----:B--2---:R-:W-:-:S04]  /*1bb0*/  IMAD.WIDE.U32 R22, R15, R16, RZ ;  /* 0x000000100f167225 */ /* 0x004fc800078e00ff */
[----:B---3--:R-:W-:-:S04]  /*1bc0*/  IMAD.WIDE.U32 R10, R14, R16, RZ ;  /* 0x000000100e0a7225 */ /* 0x008fc800078e00ff */
[----:B------:R-:W-:-:S04]  /*1bd0*/  IMAD.WIDE.U32 R22, P0, R17, R14, R22 ;  /* 0x0000000e11167225 */ /* 0x000fc80007800016 */
[----:B------:R-:W-:Y:S01]  /*1be0*/  IMAD.X R19, RZ, RZ, RZ, P0 ;  /* 0x000000ffff137224 */ /* 0x000fe200000e06ff */
[----:B------:R-:W-:Y:S01]  /*1bf0*/  IADD3 R11, P0, R11, R22, RZ ;  /* 0x000000160b0b7210 */ /* 0x000fe20007f1e0ff */
[----:B----4-:R-:W-:-:S04]  /*1c00*/  IMAD.WIDE.U32 R24, R15, R20, RZ ;  /* 0x000000140f187225 */ /* 0x010fc800078e00ff */
[----:B------:R-:W-:-:S04]  /*1c10*/  IMAD.MOV.U32 R18, RZ, RZ, R23 ;  /* 0x000000ffff127224 */ /* 0x000fc800078e0017 */
[----:B------:R-:W-:-:S04]  /*1c20*/  IMAD.WIDE.U32.X R16, R17, R15, R18, P0 ;  /* 0x0000000f11107225 */ /* 0x000fc800000e0412 */
[----:B------:R-:W-:-:S04]  /*1c30*/  IMAD.WIDE.U32 R24, P0, R21, R14, R24 ;  /* 0x0000000e15187225 */ /* 0x000fc80007800018 */
[----:B------:R-:W-:-:S04]  /*1c40*/  IMAD.WIDE.U32 R18, R14, R20, RZ ;  /* 0x000000140e127225 */ /* 0x000fc800078e00ff */
[----:B------:R-:W-:Y:S01]  /*1c50*/  IMAD.X R23, RZ, RZ, RZ, P0 ;  /* 0x000000ffff177224 */ /* 0x000fe200000e06ff */
[----:B------:R-:W-:Y:S01]  /*1c60*/  IADD3 R19, P0, R19, R24, RZ ;  /* 0x0000001813137210 */ /* 0x000fe20007f1e0ff */
[----:B------:R-:W-:Y:S02]  /*1c70*/  IMAD.MOV.U32 R22, RZ, RZ, R25 ;  /* 0x000000ffff167224 */ /* 0x000fe400078e0019 */
[----:B-----5:R-:W-:-:S04]  /*1c80*/  IMAD.WIDE.U32 R24, R14, R12, RZ ;  /* 0x0000000c0e187225 */ /* 0x020fc800078e00ff */
[----:B------:R-:W-:-:S04]  /*1c90*/  IMAD.WIDE.U32.X R20, R21, R15, R22, P0 ;  /* 0x0000000f15147225 */ /* 0x000fc800000e0416 */
[----:B------:R-:W-:-:S04]  /*1ca0*/  IMAD.WIDE.U32 R22, R15, R12, RZ ;  /* 0x0000000c0f167225 */ /* 0x000fc800078e00ff */
[----:B------:R-:W-:Y:S01]  /*1cb0*/  IMAD.WIDE.U32 R22, P0, R13, R14, R22 ;  /* 0x0000000e0d167225 */ /* 0x000fe20007800016 */
[----:B------:R-:W-:-:S03]  /*1cc0*/  IADD3 R14, P1, RZ, R10, RZ ;  /* 0x0000000aff0e7210 */ /* 0x000fc60007f3e0ff */
[----:B------:R-:W-:Y:S01]  /*1cd0*/  IMAD.X R29, RZ, RZ, RZ, P0 ;  /* 0x000000ffff1d7224 */ /* 0x000fe200000e06ff */
[----:B------:R-:W-:Y:S01]  /*1ce0*/  IADD3 R25, P0, R25, R22, RZ ;  /* 0x0000001619197210 */ /* 0x000fe20007f1e0ff */
[----:B------:R-:W-:-:S04]  /*1cf0*/  IMAD.MOV.U32 R28, RZ, RZ, R23 ;  /* 0x000000ffff1c7224 */ /* 0x000fc800078e0017 */
[----:B------:R-:W-:Y:S01]  /*1d00*/  IMAD.WIDE.U32.X R12, R13, R15, R28, P0 ;  /* 0x0000000f0d0c7225 */ /* 0x000fe200000e041c */
[----:B------:R-:W-:Y:S02]  /*1d10*/  ISETP.LT.U32.AND P0, PT, R14, R10, PT ;  /* 0x0000000a0e00720c */ /* 0x000fe40003f01070 */
[----:B------:R-:W-:Y:S01]  /*1d20*/  IADD3 R15, P2, RZ, R18, RZ ;  /* 0x00000012ff0f7210 */ /* 0x000fe20007f5e0ff */
[----:B------:R-:W-:-:S03]  /*1d30*/  IMAD.X R10, R11, 0x1, R10, P1 ;  /* 0x000000010b0a7824 */ /* 0x000fc600008e060a */
        /* <DEDUP_REMOVED lines=9> */
[-C--:B------:R-:W-:Y:S02]  /*1dd0*/  IADD3 R10, P4, RZ, R24.reuse, RZ ;  /* 0x00000018ff0a7210 */ /* 0x080fe40007f9e0ff */
[----:B------:R-:W-:Y:S02]  /*1de0*/  ISETP.LT.U32.AND.EX P0, PT, R17, R11, PT, P0 ;  /* 0x0000000b1100720c */ /* 0x000fe40003f01100 */
[----:B------:R-:W-:Y:S01]  /*1df0*/  IADD3 R15, P2, P3, -R14, R15, -R18 ;  /* 0x0000000f0e0f7210 */ /* 0x000fe20007b5e912 */
[----:B------:R-:W-:Y:S01]  /*1e00*/  IMAD.X R23, R25, 0x1, R24, P4 ;  /* 0x0000000119177824 */ /* 0x000fe200020e0618 */
[----:B------:R-:W-:Y:S02]  /*1e10*/  ISETP.LT.U32.AND P1, PT, R10, R24, PT ;  /* 0x000000180a00720c */ /* 0x000fe40003f21070 */
[----:B------:R-:W-:Y:S02]  /*1e20*/  SEL R19, RZ, 0x1, !P0 ;  /* 0x00000001ff137807 */ /* 0x000fe40004000000 */
[----:B------:R-:W-:-:S02]  /*1e30*/  IADD3.X R29, R32, -0x1, R18, P2, P3 ;  /* 0xffffffff201d7810 */ /* 0x000fc400017e6412 */
[----:B------:R-:W-:Y:S02]  /*1e40*/  ISETP.LT.U32.AND P3, PT, R20, R15, PT ;  /* 0x0000000f1400720c */ /* 0x000fe40003f61070 */
[----:B------:R-:W-:Y:S02]  /*1e50*/  ISETP.LT.U32.AND.EX P1, PT, R23, R25, PT, P1 ;  /* 0x000000191700720c */ /* 0x000fe40003f21110 */
[----:B------:R-:W-:Y:S02]  /*1e60*/  IADD3 R19, P4, P2, R19, R16, -R33 ;  /* 0x0000001013137210 */ /* 0x000fe40007a9e821 */
[----:B------:R-:W-:Y:S02]  /*1e70*/  SEL R16, RZ, 0xffffffff, !P0 ;  /* 0xffffffffff107807 */ /* 0x000fe40004000000 */
[----:B------:R-:W-:Y:S02]  /*1e80*/  ISETP.LT.U32.AND.EX P3, PT, R21, R29, PT, P3 ;  /* 0x0000001d1500720c */ /* 0x000fe40003f61130 */
[----:B------:R-:W-:-:S02]  /*1e90*/  SEL R25, RZ, 0x1, !P1 ;  /* 0x00000001ff197807 */ /* 0x000fc40004800000 */
[----:B------:R-:W-:Y:S02]  /*1ea0*/  IADD3.X R11, R16, R17, ~R11, P4, P2 ;  /* 0x00000011100b7210 */ /* 0x000fe400027e4c0b */
[----:B------:R-:W-:Y:S02]  /*1eb0*/  SEL R14, RZ, 0x1, !P3 ;  /* 0x00000001ff0e7807 */ /* 0x000fe40005800000 */
[----:B------:R-:W-:Y:S02]  /*1ec0*/  IADD3 R25, P0, P1, -R25, R10, -R23 ;  /* 0x0000000a19197210 */ /* 0x000fe4000791e917 */
[----:B------:R-:W-:Y:S02]  /*1ed0*/  IADD3 R16, P2, R30, R19, RZ ;  /* 0x000000131e107210 */ /* 0x000fe40007f5e0ff */
        /* <DEDUP_REMOVED lines=19> */
[----:B------:R-:W-:Y:S02]  /*2010*/  IADD3 R12, P0, -R25, R16, RZ ;  /* 0x00000010190c7210 */ /* 0x000fe40007f1e1ff */
[----:B------:R-:W-:Y:S02]  /*2020*/  SEL R25, RZ, 0xffffffff, !P1 ;  /* 0xffffffffff197807 */ /* 0x000fe40004800000 */
[----:B------:R-:W-:-:S02]  /*2030*/  IADD3 R22, P1, R6, R15, RZ ;  /* 0x0000000f06167210 */ /* 0x000fc40007f3e0ff */
[----:B------:R-:W-:Y:S02]  /*2040*/  SEL R30, RZ, 0xffffffff, P4 ;  /* 0xffffffffff1e7807 */ /* 0x000fe40002000000 */
[----:B------:R-:W-:Y:S01]  /*2050*/  IADD3.X R19, R19, R13, ~R23, P5, P6 ;  /* 0x0000000d13137210 */ /* 0x000fe20002fecc17 */
[----:B------:R-:W-:Y:S01]  /*2060*/  IMAD.X R24, R7, 0x1, R21, P1 ;  /* 0x0000000107187824 */ /* 0x000fe200008e0615 */
[----:B------:R-:W-:Y:S01]  /*2070*/  IADD3 R18, P5, R8, R17, RZ ;  /* 0x0000001108127210 */ /* 0x000fe20007fbe0ff */
[----:B------:R-:W-:Y:S01]  /*2080*/  IMAD.X R13, R14, 0x1, ~R25, P0 ;  /* 0x000000010e0d7824 */ /* 0x000fe200000e0e19 */
[----:B------:R-:W-:Y:S02]  /*2090*/  IADD3.X R11, R30, R31, ~R11, P2, P3 ;  /* 0x0000001f1e0b7210 */ /* 0x000fe400017e6c0b */
[----:B------:R-:W-:Y:S01]  /*20a0*/  ISETP.GT.U32.AND P3, PT, R22, RZ, PT ;  /* 0x000000ff1600720c */ /* 0x000fe20003f64070 */
[----:B------:R-:W-:Y:S01]  /*20b0*/  IMAD.X R16, R9, 0x1, R19, P5 ;  /* 0x0000000109107824 */ /* 0x000fe200028e0613 */
[----:B------:R-:W-:Y:S01]  /*20c0*/  ISETP.GE.U32.AND P0, PT, R6, R15, PT ;  /* 0x0000000f0600720c */ /* 0x000fe20003f06070 */
[----:B------:R0:W-:Y:S01]  /*20d0*/  STG.E.64 desc[UR24][R34.64], R12 ;  /* 0x0000000c22007986 */ /* 0x0001e2000c101b18 */
[----:B------:R-:W-:-:S02]  /*20e0*/  ISETP.GT.U32.AND P4, PT, R18, RZ, PT ;  /* 0x000000ff1200720c */ /* 0x000fc40003f84070 */
[----:B------:R-:W-:Y:S02]  /*20f0*/  ISETP.LT.U32.AND P2, PT, R22, R15, PT ;  /* 0x0000000f1600720c */ /* 0x000fe40003f41070 */
[----:B------:R-:W-:Y:S02]  /*2100*/  ISETP.GT.U32.AND.EX P3, PT, R24, -0x1, PT, P3 ;  /* 0xffffffff1800780c */ /* 0x000fe40003f64130 */
[----:B------:R-:W-:Y:S02]  /*2110*/  ISETP.GE.U32.AND.EX P0, PT, R7, R21, PT, P0 ;  /* 0x000000150700720c */ /* 0x000fe40003f06100 */
[----:B------:R-:W-:Y:S02]  /*2120*/  ISETP.LT.U32.AND P1, PT, R18, R17, PT ;  /* 0x000000111200720c */ /* 0x000fe40003f21070 */
[----:B------:R-:W-:Y:S02]  /*2130*/  ISETP.GT.U32.AND.EX P4, PT, R16, -0x1, PT, P4 ;  /* 0xffffffff1000780c */ /* 0x000fe40003f84140 */
[----:B------:R-:W-:-:S02]  /*2140*/  ISETP.LT.U32.OR.EX P2, PT, R24, R21, P3, P2 ;  /* 0x000000151800720c */ /* 0x000fc40001f41520 */
[----:B------:R-:W-:Y:S02]  /*2150*/  SEL R14, RZ, 0x1, P0 ;  /* 0x00000001ff0e7807 */ /* 0x000fe40000000000 */
[----:B------:R-:W-:Y:S02]  /*2160*/  ISETP.LT.U32.OR.EX P1, PT, R16, R19, P4, P1 ;  /* 0x000000131000720c */ /* 0x000fe40002721510 */
[----:B------:R-:W-:Y:S02]  /*2170*/  ISETP.GE.U32.AND P3, PT, R8, R17, PT ;  /* 0x000000110800720c */ /* 0x000fe40003f66070 */
[----:B------:R-:W-:Y:S02]  /*2180*/  SEL R20, RZ, 0x1, !P2 ;  /* 0x00000001ff147807 */ /* 0x000fe40005000000 */
[----:B------:R-:W-:Y:S02]  /*2190*/  IADD3 R6, P4, P5, R14, R6, -R15 ;  /* 0x000000060e067210 */ /* 0x000fe40007d9e80f */
[----:B------:R-:W-:-:S02]  /*21a0*/  SEL R15, RZ, 0x1, !P1 ;  /* 0x00000001ff0f7807 */ /* 0x000fc40004800000 */
[----:B------:R-:W-:Y:S02]  /*21b0*/  ISETP.GE.U32.AND.EX P3, PT, R9, R19, PT, P3 ;  /* 0x000000130900720c */ /* 0x000fe40003f66130 */
[----:B------:R-:W-:Y:S02]  /*21c0*/  IADD3 R14, P6, -R20, R22, RZ ;  /* 0x00000016140e7210 */ /* 0x000fe40007fde1ff */
[----:B------:R-:W-:Y:S02]  /*21d0*/  SEL R20, RZ, 0xffffffff, !P2 ;  /* 0xffffffffff147807 */ /* 0x000fe40005000000 */
[----:B0-----:R-:W-:Y:S02]  /*21e0*/  IADD3 R12, P2, -R15, R18, RZ ;  /* 0x000000120f0c7210 */ /* 0x001fe40007f5e1ff */
[----:B------:R-:W-:Y:S01]  /*21f0*/  SEL R13, RZ, 0x1, P3 ;  /* 0x00000001ff0d7807 */ /* 0x000fe20001800000 */
[----:B------:R-:W-:Y:S01]  /*2200*/  IMAD.X R15, R24, 0x1, ~R20, P6 ;  /* 0x00000001180f7824 */ /* 0x000fe200030e0e14 */
[----:B------:R-:W-:-:S02]  /*2210*/  SEL R23, RZ, 0xffffffff, !P1 ;  /* 0xffffffffff177807 */ /* 0x000fc40004800000 */
[----:B------:R-:W-:Y:S02]  /*2220*/  SEL R18, RZ, 0xffffffff, P0 ;  /* 0xffffffffff127807 */ /* 0x000fe40000000000 */
[----:B------:R-:W-:Y:S01]  /*2230*/  IADD3 R8, P0, P1, R13, R8, -R17 ;  /* 0x000000080d087210 */ /* 0x000fe2000791e811 */
[----:B------:R-:W-:Y:S01]  /*2240*/  IMAD.X R13, R16, 0x1, ~R23, P2 ;  /* 0x00000001100d7824 */ /* 0x000fe200010e0e17 */
[----:B------:R-:W-:Y:S01]  /*2250*/  SEL R16, RZ, 0xffffffff, P3 ;  /* 0xffffffffff107807 */ /* 0x000fe20001800000 */
[----:B------:R0:W-:Y:S01]  /*2260*/  STG.E.64 desc[UR24][R34.64+0x8], R14 ;  /* 0x0000080e22007986 */ /* 0x0001e2000c101b18 */
[----:B------:R-:W-:Y:S02]  /*2270*/  IADD3.X R7, R18, R7, ~R21, P4, P5 ;  /* 0x0000000712077210 */ /* 0x000fe400027eac15 */
[----:B------:R-:W-:Y:S01]  /*2280*/  IADD3.X R9, R16, R9, ~R19, P0, P1 ;  /* 0x0000000910097210 */ /* 0x000fe200007e2c13 */
[----:B------:R0:W-:Y:S01]  /*2290*/  STG.E.64 desc[UR24][R34.64+0x10], R12 ;  /* 0x0000100c22007986 */ /* 0x0001e2000c101b18 */
[----:B------:R-:W-:-:S03]  /*22a0*/  ISETP.NE.AND P0, PT, R4, RZ, PT ;  /* 0x000000ff0400720c */ /* 0x000fc60003f05270 */
[----:B------:R0:W-:Y:S04]  /*22b0*/  STG.E.64 desc[UR24][R26.64], R10 ;  /* 0x0000000a1a007986 */ /* 0x0001e8000c101b18 */
[----:B------:R0:W-:Y:S04]  /*22c0*/  STG.E.64 desc[UR24][R26.64+0x8], R6 ;  /* 0x000008061a007986 */ /* 0x0001e8000c101b18 */
[----:B------:R0:W-:Y:S02]  /*22d0*/  STG.E.64 desc[UR24][R26.64+0x10], R8 ;  /* 0x000010081a007986 */ /* 0x0001e4000c101b18 */
[----:B------:R-:W-:Y:S05]  /*22e0*/  @P0 BRA `(.L_x_157) ;  /* 0xffffffec00cc0947 */ /* 0x000fea000383ffff */
.L_x_156:
[----:B------:R-:W-:-:S06]  /*22f0*/  ULOP3.LUT UR6, UR12, 0x1, URZ, 0xc0, !UPT ;  /* 0x000000010c067892 */ /* 0x000fcc000f8ec03f */
[----:B------:R-:W-:-:S13]  /*2300*/  ISETP.NE.AND P0, PT, RZ, UR6, PT ;  /* 0x00000006ff007c0c */ /* 0x000fda000bf05270 */
[----:B------:R-:W-:Y:S05]  /*2310*/  @!P0 BRA `(.L_x_158) ;  /* 0x0000000800288947 */ /* 0x000fea0003800000 */
[----:B0-----:R-:W0:Y:S01]  /*2320*/  LDC.64 R14, c[0x0][0x220] ;  /* 0x00008800ff0e7b82 */ /* 0x001e220000000a00 */
[----:B------:R-:W-:Y:S01]  /*2330*/  IMAD.IADD R13, R5, 0x1, R0 ;  /* 0x00000001050d7824 */ /* 0x000fe200078e0200 */
[----:B------:R-:W-:-:S03]  /*2340*/  ULDC.64 UR10, c[0x0][0x210] ;  /* 0x00008400000a7ab9 */ /* 0x000fc60000000a00 */
        /* <DEDUP_REMOVED lines=25> */
[----:B------:R-:W-:-:S03]  /*24e0*/  IADD3 R26, P2, R29, R30, RZ ;  /* 0x0000001e1d1a7210 */ /* 0x000fc60007f5e0ff */
[----:B------:R-:W-:Y:S01]  /*24f0*/  IMAD.X R33, RZ, RZ, RZ, P0 ;  /* 0x000000ffff217224 */ /* 0x000fe200000e06ff */
[----:B------:R-:W-:Y:S01]  /*2500*/  ISETP.LT.U32.AND P0, PT, R2, R28, PT ;  /* 0x0000001c0200720c */ /* 0x000fe20003f01070 */
[----:B------:R-:W-:-:S04]  /*2510*/  IMAD.WIDE.U32 R4, P3, R20, R25, R4 ;  /* 0x0000001914047225 */ /* 0x000fc80007860004 */
[----:B------:R-:W-:-:S04]  /*2520*/  IMAD.WIDE.U32 R18, R20, R24, RZ ;  /* 0x0000001814127225 */ /* 0x000fc800078e00ff */
[----:B------:R-:W-:Y:S01]  /*2530*/  IMAD.X R29, R26, 0x1, R28, P1 ;  /* 0x000000011a1d7824 */ /* 0x000fe200008e061c */
[----:B------:R-:W-:Y:S01]  /*2540*/  IADD3 R19, P1, R19, R4, RZ ;  /* 0x0000000413137210 */ /* 0x000fe20007f3e0ff */
[----:B------:R-:W-:Y:S02]  /*2550*/  IMAD.MOV.U32 R32, RZ, RZ, R31 ;  /* 0x000000ffff207224 */ /* 0x000fe400078e001f */
[----:B------:R-:W-:Y:S01]  /*2560*/  IMAD.X R27, RZ, RZ, RZ, P3 ;  /* 0x000000ffff1b7224 */ /* 0x000fe200018e06ff */
[----:B------:R-:W-:Y:S01]  /*2570*/  ISETP.LT.U32.AND.EX P0, PT, R29, R26, PT, P0 ;  /* 0x0000001a1d00720c */ /* 0x000fe20003f01100 */
[----:B------:R-:W-:Y:S01]  /*2580*/  IMAD.WIDE.U32.X R22, R23, R21, R32, P2 ;  /* 0x0000001517167225 */ /* 0x000fe200010e0420 */
[----:B------:R-:W-:Y:S02]  /*2590*/  IADD3 R31, P2, RZ, R18, RZ ;  /* 0x00000012ff1f7210 */ /* 0x000fe40007f5e0ff */
[----:B------:R-:W-:Y:S01]  /*25a0*/  SEL R37, RZ, 0x1, !P0 ;  /* 0x00000001ff257807 */ /* 0x000fe20004000000 */
[----:B------:R-:W-:-:S02]  /*25b0*/  IMAD.MOV.U32 R26, RZ, RZ, R5 ;  /* 0x000000ffff1a7224 */ /* 0x000fc400078e0005 */
[----:B----4-:R-:W-:-:S04]  /*25c0*/  IMAD.WIDE.U32 R4, R21, R6, RZ ;  /* 0x0000000615047225 */ /* 0x010fc800078e00ff */
[----:B------:R-:W-:Y:S01]  /*25d0*/  IMAD.WIDE.U32.X R24, R21, R25, R26, P1 ;  /* 0x0000001915187225 */ /* 0x000fe200008e041a */
[----:B------:R-:W-:-:S03]  /*25e0*/  ISETP.LT.U32.AND P1, PT, R31, R18, PT ;  /* 0x000000121f00720c */ /* 0x000fc60003f21070 */
[----:B------:R-:W-:Y:S01]  /*25f0*/  IMAD.X R18, R19, 0x1, R18, P2 ;  /* 0x0000000113127824 */ /* 0x000fe200010e0612 */
[----:B------:R-:W-:Y:S01]  /*2600*/  IADD3 R37, P2, P6, -R37, R2, -R29 ;  /* 0x0000000225257210 */ /* 0x000fe20007e5e91d */
[----:B------:R-:W-:-:S03]  /*2610*/  IMAD.WIDE.U32 R26, R20, R6, RZ ;  /* 0x00000006141a7225 */ /* 0x000fc600078e00ff */
[----:B------:R-:W-:Y:S01]  /*2620*/  ISETP.LT.U32.AND.EX P1, PT, R18, R19, PT, P1 ;  /* 0x000000131200720c */ /* 0x000fe20003f21110 */
[----:B------:R-:W-:Y:S01]  /*2630*/  IMAD.WIDE.U32 R4, P3, R20, R7, R4 ;  /* 0x0000000714047225 */ /* 0x000fe20007860004 */
[----:B------:R-:W-:Y:S02]  /*2640*/  IADD3 R33, P5, RZ, R26, RZ ;  /* 0x0000001aff217210 */ /* 0x000fe40007fbe0ff */
[----:B------:R-:W-:Y:S01]  /*2650*/  SEL R35, RZ, 0x1, !P1 ;  /* 0x00000001ff237807 */ /* 0x000fe20004800000 */
[----:B------:R-:W-:Y:S01]  /*2660*/  IMAD.MOV.U32 R2, RZ, RZ, -0x1 ;  /* 0xffffffffff027424 */ /* 0x000fe200078e00ff */
[----:B------:R-:W-:Y:S02]  /*2670*/  IADD3 R19, P4, R27, R4, RZ ;  /* 0x000000041b137210 */ /* 0x000fe40007f9e0ff */
[----:B------:R-:W-:Y:S02]  /*2680*/  ISETP.LT.U32.AND P0, PT, R33, R26, PT ;  /* 0x0000001a2100720c */ /* 0x000fe40003f01070 */
[----:B------:R-:W-:Y:S01]  /*2690*/  IADD3.X R29, R2, -0x1, R29, P2, P6 ;  /* 0xffffffff021d7810 */ /* 0x000fe200017ec41d */
[----:B------:R-:W-:Y:S01]  /*26a0*/  IMAD.X R26, R19, 0x1, R26, P5 ;  /* 0x00000001131a7824 */ /* 0x000fe200028e061a */
[----:B------:R-:W-:-:S04]  /*26b0*/  ISETP.LT.U32.AND P2, PT, R22, R37, PT ;  /* 0x000000251600720c */ /* 0x000fc80003f41070 */
[----:B------:R-:W-:Y:S02]  /*26c0*/  ISETP.LT.U32.AND.EX P1, PT, R23, R29, PT, P2 ;  /* 0x0000001d1700720c */ /* 0x000fe40003f21120 */
[--C-:B------:R-:W-:Y:S02]  /*26d0*/  IADD3 R35, P2, P5, -R35, R31, -R18.reuse ;  /* 0x0000001f23237210 */ /* 0x100fe40007d5e912 */
[----:B------:R-:W-:Y:S01]  /*26e0*/  ISETP.LT.U32.AND.EX P0, PT, R26, R19, PT, P0 ;  /* 0x000000131a00720c */ /* 0x000fe20003f01100 */
[----:B------:R-:W-:Y:S01]  /*26f0*/  IMAD.X R19, RZ, RZ, RZ, P3 ;  /* 0x000000ffff137224 */ /* 0x000fe200018e06ff */
[----:B------:R-:W-:Y:S02]  /*2700*/  SEL R27, RZ, 0x1, !P1 ;  /* 0x00000001ff1b7807 */ /* 0x000fe40004800000 */
[----:B------:R-:W-:Y:S01]  /*2710*/  IADD3.X R31, R2, -0x1, R18, P2, P5 ;  /* 0xffffffff021f7810 */ /* 0x000fe200017ea412 */
[----:B------:R-:W-:Y:S01]  /*2720*/  IMAD.MOV.U32 R18, RZ, RZ, R5 ;  /* 0x000000ffff127224 */ /* 0x000fe200078e0005 */
[----:B------:R-:W-:-:S02]  /*2730*/  ISETP.LT.U32.AND P3, PT, R24, R35, PT ;  /* 0x000000231800720c */ /* 0x000fc40003f61070 */
[----:B------:R-:W-:Y:S01]  /*2740*/  IADD3 R27, P2, P5, R27, R22, -R37 ;  /* 0x000000161b1b7210 */ /* 0x000fe20007d5e825 */
[----:B------:R-:W-:Y:S01]  /*2750*/  IMAD.WIDE.U32.X R6, R21, R7, R18, P4 ;  /* 0x0000000715067225 */ /* 0x000fe200020e0412 */
[----:B------:R-:W-:Y:S02]  /*2760*/  ISETP.LT.U32.AND.EX P3, PT, R25, R31, PT, P3 ;  /* 0x0000001f1900720c */ /* 0x000fe40003f61130 */
[----:B------:R-:W-:Y:S02]  /*2770*/  SEL R22, RZ, 0xffffffff, !P1 ;  /* 0xffffffffff167807 */ /* 0x000fe40004800000 */
[----:B------:R-:W-:Y:S02]  /*2780*/  SEL R4, RZ, 0x1, !P0 ;  /* 0x00000001ff047807 */ /* 0x000fe40004000000 */
[----:B------:R-:W-:Y:S02]  /*2790*/  SEL R5, RZ, 0x1, !P3 ;  /* 0x00000001ff057807 */ /* 0x000fe40005800000 */
[----:B------:R-:W-:-:S02]  /*27a0*/  IADD3.X R29, R22, R23, ~R29, P2, P5 ;  /* 0x00000017161d7210 */ /* 0x000fc400017eac1d */
[--C-:B------:R-:W-:Y:S02]  /*27b0*/  IADD3 R33, P0, P1, -R4, R33, -R26.reuse ;  /* 0x0000002104217210 */ /* 0x100fe4000791e91a */
[----:B-----5:R-:W-:Y:S02]  /*27c0*/  IADD3 R18, P2, R16, R27, RZ ;  /* 0x0000001b10127210 */ /* 0x020fe40007f5e0ff */
[----:B------:R-:W-:Y:S02]  /*27d0*/  IADD3 R23, P6, P5, R5, R24, -R35 ;  /* 0x0000001805177210 */ /* 0x000fe40007dde823 */
[----:B------:R-:W-:Y:S01]  /*27e0*/  IADD3.X R35, R2, -0x1, R26, P0, P1 ;  /* 0xffffffff02237810 */ /* 0x000fe200007e241a */
[----:B------:R-:W-:Y:S01]  /*27f0*/  IMAD.X R2, R17, 0x1, R29, P2 ;  /* 0x0000000111027824 */ /* 0x000fe200010e061d */
[----:B------:R-:W-:Y:S02]  /*2800*/  ISETP.GT.U32.AND P1, PT, R18, RZ, PT ;  /* 0x000000ff1200720c */ /* 0x000fe40003f24070 */
[----:B------:R-:W-:-:S02]  /*2810*/  ISETP.LT.U32.AND P0, PT, R6, R33, PT ;  /* 0x000000210600720c */ /* 0x000fc40003f01070 */
[-C--:B------:R-:W-:Y:S02]  /*2820*/  ISETP.GE.U32.AND P4, PT, R16, R27.reuse, PT ;  /* 0x0000001b1000720c */ /* 0x080fe40003f86070 */
[----:B------:R-:W-:Y:S02]  /*2830*/  ISETP.LT.U32.AND P2, PT, R18, R27, PT ;  /* 0x0000001b1200720c */ /* 0x000fe40003f41070 */
[C---:B------:R-:W-:Y:S02]  /*2840*/  ISETP.GT.U32.AND.EX P1, PT, R2.reuse, -0x1, PT, P1 ;  /* 0xffffffff0200780c */ /* 0x040fe40003f24110 */
[----:B------:R-:W-:Y:S02]  /*2850*/  ISETP.LT.U32.AND.EX P0, PT, R7, R35, PT, P0 ;  /* 0x000000230700720c */ /* 0x000fe40003f01100 */
[-C--:B------:R-:W-:Y:S02]  /*2860*/  ISETP.GE.U32.AND.EX P4, PT, R17, R29.reuse, PT, P4 ;  /* 0x0000001d1100720c */ /* 0x080fe40003f86140 */
[----:B------:R-:W-:-:S02]  /*2870*/  ISETP.LT.U32.OR.EX P1, PT, R2, R29, P1, P2 ;  /* 0x0000001d0200720c */ /* 0x000fc40000f21520 */
[----:B------:R-:W-:Y:S02]  /*2880*/  SEL R24, RZ, 0xffffffff, !P3 ;  /* 0xffffffffff187807 */ /* 0x000fe40005800000 */
[----:B------:R-:W-:Y:S02]  /*2890*/  SEL R19, RZ, 0x1, !P0 ;  /* 0x00000001ff137807 */ /* 0x000fe40004000000 */
[----:B------:R-:W-:Y:S02]  /*28a0*/  SEL R4, RZ, 0x1, P4 ;  /* 0x00000001ff047807 */ /* 0x000fe40002000000 */
[----:B------:R-:W-:Y:S02]  /*28b0*/  SEL R21, RZ, 0x1, !P1 ;  /* 0x00000001ff157807 */ /* 0x000fe40004800000 */
[----:B------:R-:W-:Y:S02]  /*28c0*/  IADD3.X R25, R24, R25, ~R31, P6, P5 ;  /* 0x0000001918197210 */ /* 0x000fe400037eac1f */
[----:B------:R-:W-:-:S02]  /*28d0*/  IADD3 R19, P5, P6, R19, R6, -R33 ;  /* 0x0000000613137210 */ /* 0x000fc40007ebe821 */
[----:B------:R-:W-:Y:S02]  /*28e0*/  IADD3 R4, P2, P3, R4, R16, -R27 ;  /* 0x0000001004047210 */ /* 0x000fe40007b5e81b */
[----:B------:R-:W-:Y:S02]  /*28f0*/  SEL R6, RZ, 0xffffffff, !P0 ;  /* 0xffffffffff067807 */ /* 0x000fe40004000000 */
[----:B------:R-:W-:Y:S02]  /*2900*/  IADD3 R16, P0, -R21, R18, RZ ;  /* 0x0000001215107210 */ /* 0x000fe40007f1e1ff */
[----:B------:R-:W-:Y:S02]  /*2910*/  SEL R27, RZ, 0xffffffff, !P1 ;  /* 0xffffffffff1b7807 */ /* 0x000fe40004800000 */
[----:B------:R-:W-:Y:S02]  /*2920*/  IADD3 R18, P1, R10, R23, RZ ;  /* 0x000000170a127210 */ /* 0x000fe40007f3e0ff */
[----:B------:R-:W-:-:S02]  /*2930*/  SEL R5, RZ, 0xffffffff, P4 ;  /* 0xffffffffff057807 */ /* 0x000fc40002000000 */
[----:B------:R-:W-:Y:S01]  /*2940*/  IADD3.X R21, R6, R7, ~R35, P5, P6 ;  /* 0x0000000706157210 */ /* 0x000fe20002fecc23 */
[----:B------:R-:W-:Y:S01]  /*2950*/  IMAD.X R22, R11, 0x1, R25, P1 ;  /* 0x000000010b167824 */ /* 0x000fe200008e0619 */
[----:B------:R-:W-:Y:S02]  /*2960*/  IADD3 R7, P5, R14, R19, RZ ;  /* 0x000000130e077210 */ /* 0x000fe40007fbe0ff */
[----:B------:R-:W-:Y:S01]  /*2970*/  IADD3.X R5, R5, R17, ~R29, P2, P3 ;  /* 0x0000001105057210 */ /* 0x000fe200017e6c1d */
[----:B------:R-:W-:Y:S01]  /*2980*/  IMAD.X R17, R2, 0x1, ~R27, P0 ;  /* 0x0000000102117824 */ /* 0x000fe200000e0e1b */
[----:B------:R-:W-:Y:S01]  /*2990*/  ISETP.GT.U32.AND P3, PT, R18, RZ, PT ;  /* 0x000000ff1200720c */ /* 0x000fe20003f64070 */
[----:B------:R-:W-:Y:S01]  /*29a0*/  IMAD.X R20, R15, 0x1, R21, P5 ;  /* 0x000000010f147824 */ /* 0x000fe200028e0615 */
[-C--:B------:R-:W-:Y:S02]  /*29b0*/  ISETP.GE.U32.AND P0, PT, R10, R23.reuse, PT ;  /* 0x000000170a00720c */ /* 0x080fe40003f06070 */
        /* <DEDUP_REMOVED lines=32> */
.L_x_158:
[----:B------:R-:W-:Y:S01]  /*2bc0*/  IMAD.IADD R0, R3, 0x1, R0 ;  /* 0x0000000103007824 */ /* 0x000fe200078e0200 */
[----:B------:R-:W-:-:S04]  /*2bd0*/  ULDC.64 UR10, c[0x0][0x218] ;  /* 0x00008600000a7ab9 */ /* 0x000fc80000000a00 */
[----:B------:R-:W-:-:S04]  /*2be0*/  ISETP.GE.U32.AND P0, PT, R0, UR10, PT ;  /* 0x0000000a00007c0c */ /* 0x000fc8000bf06070 */
[----:B------:R-:W-:-:S13]  /*2bf0*/  ISETP.GE.U32.AND.EX P0, PT, RZ, UR11, PT, P0 ;  /* 0x0000000bff007c0c */ /* 0x000fda000bf06100 */
[----:B------:R-:W-:Y:S05]  /*2c00*/  @!P0 BRA `(.L_x_159) ;  /* 0xffffffe400588947 */ /* 0x000fea000383ffff */
.L_x_155:
[----:B------:R-:W-:Y:S05]  /*2c10*/  BSYNC B0 ;  /* 0x0000000000007941 */ /* 0x000fea0003800000 */
.L_x_154:
[----:B------:R-:W-:Y:S01]  /*2c20*/  UIADD3 UR5, UR5, 0x1, URZ ;  /* 0x0000000105057890 */ /* 0x000fe2000fffe03f */
[----:B------:R-:W-:Y:S03]  /*2c30*/  BAR.SYNC.DEFER_BLOCKING 0x0 ;  /* 0x0000000000007b1d */ /* 0x000fe60000010000 */
[----:B------:R-:W-:-:S06]  /*2c40*/  UISETP.GE.U32.AND UP0, UPT, UR5, UR4, UPT ;  /* 0x000000040500728c */ /* 0x000fcc000bf06070 */
[----:B------:R-:W-:-:S13]  /*2c50*/  PLOP3.LUT P0, PT, PT, PT, UP0, 0x80, 0x0 ;  /* 0x000000000000781c */ /* 0x000fda0003f0f008 */
[----:B------:R-:W-:Y:S05]  /*2c60*/  @!P0 BRA `(.L_x_160) ;  /* 0xffffffd400fc8947 */ /* 0x000fea000383ffff */
.L_x_149:
[----:B------:R-:W-:Y:S02]  /*2c70*/  ULDC UR6, c[0x0][0x230] ;  /* 0x00008c0000067ab9 */ /* 0x000fe40000000800 */
[----:B------:R-:W-:-:S06]  /*2c80*/  UISETP.GE.U32.AND UP0, UPT, UR4, UR6, UPT ;  /* 0x000000060400728c */ /* 0x000fcc000bf06070 */
[----:B------:R-:W-:-:S13]  /*2c90*/  PLOP3.LUT P0, PT, PT, PT, UP0, 0x80, 0x0 ;  /* 0x000000000000781c */ /* 0x000fda0003f0f008 */
[----:B------:R-:W-:Y:S05]  /*2ca0*/  @P0 EXIT ;  /* 0x000000000000094d */ /* 0x000fea0003800000 */
[----:B------:R-:W0:Y:S01]  /*2cb0*/  S2R R0, SR_TID.X ;  /* 0x0000000000007919 */ /* 0x000e220000002100 */
[----:B------:R-:W3:Y:S01]  /*2cc0*/  S2UR UR10, SR_CgaCtaId ;  /* 0x00000000000a79c3 */ /* 0x000ee20000008800 */
[----:B------:R-:W-:Y:S01]  /*2cd0*/  UMOV UR6, 0x400 ;  /* 0x0000040000067882 */ /* 0x000fe20000000000 */
[----:B------:R-:W-:Y:S02]  /*2ce0*/  UIADD3 UR11, UR26, -0x1, URZ ;  /* 0xffffffff1a0b7890 */ /* 0x000fe4000fffe03f */
[----:B------:R-:W-:Y:S02]  /*2cf0*/  UIADD3 UR5, UR6, 0x2000, URZ ;  /* 0x0000200006057890 */ /* 0x000fe4000fffe03f */
[----:B------:R-:W-:Y:S02]  /*2d00*/  ULOP3.LUT UR18, UR26, 0x3, URZ, 0xc0, !UPT ;  /* 0x000000031a127892 */ /* 0x000fe4000f8ec03f */
[----:B------:R-:W-:Y:S02]  /*2d10*/  UISETP.GE.U32.AND UP1, UPT, UR11, 0x3, UPT ;  /* 0x000000030b00788c */ /* 0x000fe4000bf26070 */
[----:B---3--:R-:W-:-:S02]  /*2d20*/  ULEA UR6, UR10, UR6, 0x18 ;  /* 0x000000060a067291 */ /* 0x008fc4000f8ec03f */
[----:B------:R-:W-:-:S04]  /*2d30*/  ULEA UR5, UR10, UR5, 0x18 ;  /* 0x000000050a057291 */ /* 0x000fc8000f8ec03f */
[C---:B0-2---:R-:W-:Y:S02]  /*2d40*/  LEA R2, R0.reuse, UR6, 0x3 ;  /* 0x0000000600027c11 */ /* 0x045fe4000f8e18ff */
[----:B------:R-:W-:-:S07]  /*2d50*/  LEA R3, R0, UR5, 0x3 ;  /* 0x0000000500037c11 */ /* 0x000fce000f8e18ff */
.L_x_177:
[----:B------:R-:W-:Y:S02]  /*2d60*/  ULDC.64 UR10, c[0x0][0x228] ;  /* 0x00008a00000a7ab9 */ /* 0x000fe40000000a00 */
[----:B------:R-:W-:-:S06]  /*2d70*/  UIMAD.WIDE.U32 UR10, UR4, 0x8, UR10 ;  /* 0x00000008040a78a5 */ /* 0x000fcc000f8e000a */
[----:B-1----:R-:W-:Y:S02]  /*2d80*/  IMAD.U32 R4, RZ, RZ, UR10 ;  /* 0x0000000aff047e24 */ /* 0x002fe4000f8e00ff */
        /* <DEDUP_REMOVED lines=19> */
[----:B------:R-:W-:Y:S01]  /*2ec0*/  UMOV UR19, UR5 ;  /* 0x0000000500137c82 */ /* 0x000fe20008000000 */
[----:B------:R-:W-:Y:S01]  /*2ed0*/  UMOV UR11, UR10 ;  /* 0x0000000a000b7c82 */ /* 0x000fe20008000000 */
[----:B------:R-:W-:-:S10]  /*2ee0*/  ISETP.NE.AND P1, PT, RZ, UR18, PT ;  /* 0x00000012ff007c0c */ /* 0x000fd4000bf25270 */
[----:B------:R-:W-:Y:S05]  /*2ef0*/  @!P0 BRA `(.L_x_162) ;  /* 0x0000000400608947 */ /* 0x000fea0003800000 */
[----:B------:R-:W-:Y:S01]  /*2f00*/  UIADD3 UR11, -UR18, UR26, URZ ;  /* 0x0000001a120b7290 */ /* 0x000fe2000fffe13f */
[----:B------:R-:W-:-:S05]  /*2f10*/  UMOV UR19, UR5 ;  /* 0x0000000500137c82 */ /* 0x000fca0008000000 */
[----:B------:R-:W-:Y:S01]  /*2f20*/  IMAD.U32 R4, RZ, RZ, UR11 ;  /* 0x0000000bff047e24 */ /* 0x000fe2000f8e00ff */
[----:B------:R-:W-:-:S06]  /*2f30*/  UMOV UR11, UR10 ;  /* 0x0000000a000b7c82 */ /* 0x000fcc0008000000 */
.L_x_163:
        /* <DEDUP_REMOVED lines=84> */
.L_x_162:
        /* <DEDUP_REMOVED lines=68> */
.L_x_161:
[----:B------:R-:W-:Y:S01]  /*38c0*/  BAR.SYNC.DEFER_BLOCKING 0x0 ;  /* 0x0000000000007b1d */ /* 0x000fe20000010000 */
[----:B------:R-:W-:-:S05]  /*38d0*/  ISETP.GE.U32.AND P0, PT, R0, UR26, PT ;  /* 0x0000001a00007c0c */ /* 0x000fca000bf06070 */
[----:B------:R-:W-:Y:S08]  /*38e0*/  BSSY B0, `(.L_x_164) ;  /* 0x00000b2000007945 */ /* 0x000ff00003800000 */
[----:B------:R-:W-:Y:S05]  /*38f0*/  @P0 BRA `(.L_x_165) ;  /* 0x0000000800c00947 */ /* 0x000fea0003800000 */
[----:B------:R-:W-:-:S07]  /*3900*/  IMAD.MOV.U32 R5, RZ, RZ, R0 ;  /* 0x000000ffff057224 */ /* 0x000fce00078e0000 */
.L_x_171:
        /* <DEDUP_REMOVED lines=16> */
.L_x_170:
        /* <DEDUP_REMOVED lines=84> */
.L_x_169:
[----:B------:R-:W-:Y:S05]  /*3f50*/  BSYNC B2 ;  /* 0x0000000000027941 */ /* 0x000fea0003800000 */
.L_x_168:
        /* <DEDUP_REMOVED lines=66> */
.L_x_167:
[----:B------:R-:W-:Y:S05]  /*4380*/  BSYNC B1 ;  /* 0x0000000000017941 */ /* 0x000fea0003800000 */
.L_x_166:
[C---:B------:R-:W-:Y:S01]  /*4390*/  LEA R11, R5.reuse, UR6, 0x3 ;  /* 0x00000006050b7c11 */ /* 0x040fe2000f8e18ff */
[----:B------:R-:W-:Y:S02]  /*43a0*/  IMAD.MOV.U32 R9, RZ, RZ, R7 ;  /* 0x000000ffff097224 */ /* 0x000fe400078e0007 */
[----:B------:R-:W-:-:S03]  /*43b0*/  VIADD R4, R5, UR26 ;  /* 0x0000001a05047c36 */ /* 0x000fc60008000000 */
[----:B------:R0:W-:Y:S02]  /*43c0*/  STS.64 [R11], R8 ;  /* 0x000000080b007388 */ /* 0x0001e40000000a00 */
[----:B------:R-:W-:Y:S01]  /*43d0*/  ISETP.GE.U32.AND P0, PT, R4, R5, PT ;  /* 0x000000050400720c */ /* 0x000fe20003f06070 */
[----:B------:R-:W-:-:S12]  /*43e0*/  IMAD.MOV.U32 R5, RZ, RZ, R4 ;  /* 0x000000ffff057224 */ /* 0x000fd800078e0004 */
[----:B0-----:R-:W-:Y:S05]  /*43f0*/  @!P0 BRA `(.L_x_171) ;  /* 0xfffffff400448947 */ /* 0x001fea000383ffff */
.L_x_165:
[----:B------:R-:W-:Y:S05]  /*4400*/  BSYNC B0 ;  /* 0x0000000000007941 */ /* 0x000fea0003800000 */
.L_x_164:
[----:B------:R-:W-:Y:S01]  /*4410*/  ULDC.64 UR12, c[0x0][0x218] ;  /* 0x00008600000c7ab9 */ /* 0x000fe20000000a00 */
[----:B------:R-:W-:Y:S01]  /*4420*/  BAR.SYNC.DEFER_BLOCKING 0x0 ;  /* 0x0000000000007b1d */ /* 0x000fe20000010000 */
[----:B------:R-:W-:-:S04]  /*4430*/  ISETP.NE.U32.AND P0, PT, RZ, UR12, PT ;  /* 0x0000000cff007c0c */ /* 0x000fc8000bf05070 */
[----:B------:R-:W-:-:S13]  /*4440*/  ISETP.NE.AND.EX P0, PT, RZ, UR13, PT, P0 ;  /* 0x0000000dff007c0c */ /* 0x000fda000bf05300 */
[----:B------:R-:W-:Y:S05]  /*4450*/  @!P0 BRA `(.L_x_172) ;  /* 0x0000000800b08947 */ /* 0x000fea0003800000 */
[----:B------:R-:W-:-:S05]  /*4460*/  UMOV UR5, URZ ;  /* 0x0000003f00057c82 */ /* 0x000fca0008000000 */
.L_x_176:
[----:B0-----:R-:W0:Y:S01]  /*4470*/  LDS.64 R22, [R2] ;  /* 0x0000000002167984 */ /* 0x001e220000000a00 */
[----:B------:R-:W-:Y:S01]  /*4480*/  ISETP.GE.U32.AND P0, PT, R0, UR7, PT ;  /* 0x0000000700007c0c */ /* 0x000fe2000bf06070 */
[----:B------:R-:W-:Y:S01]  /*4490*/  ULDC.64 UR12, c[0x0][0x210] ;  /* 0x00008400000c7ab9 */ /* 0x000fe20000000a00 */
[----:B------:R-:W-:Y:S01]  /*44a0*/  BSSY B0, `(.L_x_173) ;  /* 0x00000a0000007945 */ /* 0x000fe20003800000 */
[----:B0-----:R0:W-:Y:S10]  /*44b0*/  STS.64 [R3], R22 ;  /* 0x0000001603007388 */ /* 0x0011f40000000a00 */
[----:B-1----:R-:W-:Y:S05]  /*44c0*/  @P0 BRA `(.L_x_174) ;  /* 0x0000000800740947 */ /* 0x002fea0003800000 */
[----:B------:R-:W-:-:S07]  /*44d0*/  IMAD.MOV.U32 R4, RZ, RZ, R0 ;  /* 0x000000ffff047224 */ /* 0x000fce00078e0000 */
.L_x_175:
[----:B-1----:R-:W1:Y:S01]  /*44e0*/  LDC.64 R14, c[0x0][0x220] ;  /* 0x00008800ff0e7b82 */ /* 0x002e620000000a00 */
[----:B------:R-:W-:-:S04]  /*44f0*/  VIADD R5, R4, UR5 ;  /* 0x0000000504057c36 */ /* 0x000fc80008000000 */
[----:B------:R-:W-:-:S04]  /*4500*/  VIADD R9, R5, UR7 ;  /* 0x0000000705097c36 */ /* 0x000fc80008000000 */
[----:B-1----:R-:W-:-:S04]  /*4510*/  IMAD.WIDE.U32 R6, R9, R14, UR8 ;  /* 0x0000000809067e25 */ /* 0x002fc8000f8e000e */
        /* <DEDUP_REMOVED lines=13> */
[----:B------:R-:W-:Y:S02]  /*45f0*/  VIADD R4, R4, UR26 ;  /* 0x0000001a04047c36 */ /* 0x000fe40008000000 */
        /* <DEDUP_REMOVED lines=9> */
[----:B------:R-:W-:-:S03]  /*4690*/  IMAD.MOV.U32 R24, RZ, RZ, R21 ;  /* 0x000000ffff187224 */ /* 0x000fc600078e0015 */
[----:B------:R-:W-:Y:S01]  /*46a0*/  ISETP.LT.U32.AND.EX P0, PT, R27, R5, PT, P0 ;  /* 0x000000051b00720c */ /* 0x000fe20003f01100 */
[----:B------:R-:W-:-:S03]  /*46b0*/  IMAD.WIDE.U32.X R20, R7, R23, R24, P3 ;  /* 0x0000001707147225 */ /* 0x000fc600018e0418 */
[----:B------:R-:W-:-:S04]  /*46c0*/  SEL R5, RZ, 0x1, !P0 ;  /* 0x00000001ff057807 */ /* 0x000fc80004000000 */
[----:B------:R-:W-:Y:S01]  /*46d0*/  IADD3 R5, P0, P1, -R5, R6, -R27 ;  /* 0x0000000605057210 */ /* 0x000fe2000791e91b */
[----:B------:R-:W-:-:S05]  /*46e0*/  IMAD.MOV.U32 R6, RZ, RZ, -0x1 ;  /* 0xffffffffff067424 */ /* 0x000fca00078e00ff */
[----:B------:R-:W-:Y:S01]  /*46f0*/  IADD3.X R25, R6, -0x1, R27, P0, P1 ;  /* 0xffffffff06197810 */ /* 0x000fe200007e241b */
[----:B------:R-:W-:Y:S01]  /*4700*/  IMAD.WIDE.U32 R26, R23, R30, RZ ;  /* 0x0000001e171a7225 */ /* 0x000fe200078e00ff */
[----:B------:R-:W-:-:S04]  /*4710*/  ISETP.LT.U32.AND P0, PT, R20, R5, PT ;  /* 0x000000051400720c */ /* 0x000fc80003f01070 */
[----:B------:R-:W-:Y:S01]  /*4720*/  ISETP.LT.U32.AND.EX P0, PT, R21, R25, PT, P0 ;  /* 0x000000191500720c */ /* 0x000fe20003f01100 */
[----:B------:R-:W-:-:S03]  /*4730*/  IMAD.WIDE.U32 R26, P3, R31, R22, R26 ;  /* 0x000000161f1a7225 */ /* 0x000fc6000786001a */
[----:B------:R-:W-:-:S04]  /*4740*/  SEL R7, RZ, 0x1, !P0 ;  /* 0x00000001ff077807 */ /* 0x000fc80004000000 */
[----:B------:R-:W-:Y:S01]  /*4750*/  IADD3 R7, P1, P2, R7, R20, -R5 ;  /* 0x0000001407077210 */ /* 0x000fe20007a3e805 */
[----:B------:R-:W-:Y:S01]  /*4760*/  IMAD.MOV.U32 R20, RZ, RZ, R27 ;  /* 0x000000ffff147224 */ /* 0x000fe200078e001b */
[----:B------:R-:W-:Y:S02]  /*4770*/  SEL R5, RZ, 0xffffffff, !P0 ;  /* 0xffffffffff057807 */ /* 0x000fe40004000000 */
[----:B------:R-:W-:Y:S01]  /*4780*/  IADD3 R32, P0, R29, R26, RZ ;  /* 0x0000001a1d207210 */ /* 0x000fe20007f1e0ff */
[----:B----4-:R-:W-:Y:S01]  /*4790*/  IMAD.WIDE.U32 R26, R22, R8, RZ ;  /* 0x00000008161a7225 */ /* 0x010fe200078e00ff */
[----:B------:R-:W-:Y:S02]  /*47a0*/  IADD3.X R5, R5, R21, ~R25, P1, P2 ;  /* 0x0000001505057210 */ /* 0x000fe40000fe4c19 */
[----:B------:R-:W-:Y:S01]  /*47b0*/  IADD3 R30, P1, RZ, R28, RZ ;  /* 0x0000001cff1e7210 */ /* 0x000fe20007f3e0ff */
[----:B------:R-:W-:-:S04]  /*47c0*/  IMAD.WIDE.U32 R24, R23, R8, RZ ;  /* 0x0000000817187225 */ /* 0x000fc800078e00ff */
[----:B------:R-:W-:Y:S02]  /*47d0*/  IMAD.X R21, RZ, RZ, RZ, P3 ;  /* 0x000000ffff157224 */ /* 0x000fe400018e06ff */
[----:B------:R-:W-:-:S04]  /*47e0*/  IMAD.WIDE.U32 R24, P2, R9, R22, R24 ;  /* 0x0000001609187225 */ /* 0x000fc80007840018 */
[----:B------:R-:W-:Y:S01]  /*47f0*/  IMAD.WIDE.U32.X R20, R31, R23, R20, P0 ;  /* 0x000000171f147225 */ /* 0x000fe200000e0414 */
[----:B------:R-:W-:-:S03]  /*4800*/  ISETP.LT.U32.AND P0, PT, R30, R28, PT ;  /* 0x0000001c1e00720c */ /* 0x000fc60003f01070 */
[----:B------:R-:W-:Y:S01]  /*4810*/  IMAD.X R31, R32, 0x1, R28, P1 ;  /* 0x00000001201f7824 */ /* 0x000fe200008e061c */
[----:B------:R-:W-:Y:S01]  /*4820*/  IADD3 R27, P1, R27, R24, RZ ;  /* 0x000000181b1b7210 */ /* 0x000fe20007f3e0ff */
[----:B------:R-:W-:Y:S02]  /*4830*/  IMAD.X R29, RZ, RZ, RZ, P2 ;  /* 0x000000ffff1d7224 */ /* 0x000fe400010e06ff */
[----:B------:R-:W-:Y:S01]  /*4840*/  IMAD.MOV.U32 R28, RZ, RZ, R25 ;  /* 0x000000ffff1c7224 */ /* 0x000fe200078e0019 */
[----:B------:R-:W-:Y:S01]  /*4850*/  ISETP.LT.U32.AND.EX P0, PT, R31, R32, PT, P0 ;  /* 0x000000201f00720c */ /* 0x000fe20003f01100 */
[----:B------:R-:W-:-:S04]  /*4860*/  IMAD.WIDE.U32 R24, R23, UR19, RZ ;  /* 0x0000001317187c25 */ /* 0x000fc8000f8e00ff */
[----:B------:R-:W-:Y:S01]  /*4870*/  IMAD.WIDE.U32.X R8, R9, R23, R28, P1 ;  /* 0x0000001709087225 */ /* 0x000fe200008e041c */
[----:B------:R-:W-:-:S03]  /*4880*/  IADD3 R29, P2, RZ, R26, RZ ;  /* 0x0000001aff1d7210 */ /* 0x000fc60007f5e0ff */
[----:B------:R-:W-:Y:S01]  /*4890*/  IMAD.WIDE.U32 R32, R22, UR19, RZ ;  /* 0x0000001316207c25 */ /* 0x000fe2000f8e00ff */
[----:B------:R-:W-:-:S03]  /*48a0*/  ISETP.LT.U32.AND P1, PT, R29, R26, PT ;  /* 0x0000001a1d00720c */ /* 0x000fc60003f21070 */
[----:B------:R-:W-:Y:S02]  /*48b0*/  IMAD.X R28, R27, 0x1, R26, P2 ;  /* 0x000000011b1c7824 */ /* 0x000fe400010e061a */
[----:B------:R-:W-:-:S03]  /*48c0*/  IMAD.WIDE.U32 R24, P2, R22, UR11, R24 ;  /* 0x0000000b16187c25 */ /* 0x000fc6000f840018 */
[----:B------:R-:W-:Y:S01]  /*48d0*/  ISETP.LT.U32.AND.EX P1, PT, R28, R27, PT, P1 ;  /* 0x0000001b1c00720c */ /* 0x000fe20003f21110 */
[----:B------:R-:W-:Y:S01]  /*48e0*/  IMAD.MOV.U32 R26, RZ, RZ, R25 ;  /* 0x000000ffff1a7224 */ /* 0x000fe200078e0019 */
[----:B------:R-:W-:Y:S01]  /*48f0*/  SEL R25, RZ, 0x1, !P0 ;  /* 0x00000001ff197807 */ /* 0x000fe20004000000 */
[----:B------:R-:W-:Y:S01]  /*4900*/  IMAD.X R27, RZ, RZ, RZ, P2 ;  /* 0x000000ffff1b7224 */ /* 0x000fe200010e06ff */
[----:B0-----:R-:W-:Y:S02]  /*4910*/  SEL R22, RZ, 0x1, !P1 ;  /* 0x00000001ff167807 */ /* 0x001fe40004800000 */
[----:B------:R-:W-:Y:S02]  /*4920*/  IADD3 R33, P3, R33, R24, RZ ;  /* 0x0000001821217210 */ /* 0x000fe40007f7e0ff */
[----:B------:R-:W-:Y:S02]  /*4930*/  IADD3 R35, P1, RZ, R32, RZ ;  /* 0x00000020ff237210 */ /* 0x000fe40007f3e0ff */
[----:B------:R-:W-:-:S02]  /*4940*/  IADD3 R25, P2, P6, -R25, R30, -R31 ;  /* 0x0000001e19197210 */ /* 0x000fc40007e5e91f */
[----:B------:R-:W-:Y:S01]  /*4950*/  ISETP.LT.U32.AND P0, PT, R35, R32, PT ;  /* 0x000000202300720c */ /* 0x000fe20003f01070 */
[----:B------:R-:W-:Y:S01]  /*4960*/  IMAD.X R32, R33, 0x1, R32, P1 ;  /* 0x0000000121207824 */ /* 0x000fe200008e0620 */
[----:B------:R-:W-:Y:S02]  /*4970*/  IADD3.X R31, R6, -0x1, R31, P2, P6 ;  /* 0xffffffff061f7810 */ /* 0x000fe400017ec41f */
[----:B------:R-:W-:Y:S02]  /*4980*/  ISETP.LT.U32.AND P2, PT, R20, R25, PT ;  /* 0x000000191400720c */ /* 0x000fe40003f41070 */
[----:B------:R-:W-:Y:S02]  /*4990*/  ISETP.LT.U32.AND.EX P1, PT, R32, R33, PT, P0 ;  /* 0x000000212000720c */ /* 0x000fe40003f21100 */
[----:B------:R-:W-:Y:S02]  /*49a0*/  ISETP.LT.U32.AND.EX P0, PT, R21, R31, PT, P2 ;  /* 0x0000001f1500720c */ /* 0x000fe40003f01120 */
[----:B------:R-:W-:Y:S01]  /*49b0*/  IADD3 R29, P4, P5, -R22, R29, -R28 ;  /* 0x0000001d161d7210 */ /* 0x000fe20007d9e91c */
[----:B------:R-:W-:Y:S01]  /*49c0*/  IMAD.WIDE.U32.X R22, R23, UR11, R26, P3 ;  /* 0x0000000b17167c25 */ /* 0x000fe200098e041a */
[----:B------:R-:W-:-:S02]  /*49d0*/  SEL R26, RZ, 0x1, !P0 ;  /* 0x00000001ff1a7807 */ /* 0x000fc40004000000 */
[----:B------:R-:W-:Y:S02]  /*49e0*/  SEL R24, RZ, 0x1, !P1 ;  /* 0x00000001ff187807 */ /* 0x000fe40004800000 */
[----:B------:R-:W-:Y:S02]  /*49f0*/  IADD3 R25, P2, P3, R26, R20, -R25 ;  /* 0x000000141a197210 */ /* 0x000fe40007b5e819 */
[----:B------:R-:W-:Y:S02]  /*4a00*/  SEL R20, RZ, 0xffffffff, !P0 ;  /* 0xffffffffff147807 */ /* 0x000fe40004000000 */
[----:B------:R-:W-:Y:S02]  /*4a10*/  IADD3.X R27, R6, -0x1, R28, P4, P5 ;  /* 0xffffffff061b7810 */ /* 0x000fe400027ea41c */
[----:B------:R-:W-:Y:S02]  /*4a20*/  ISETP.LT.U32.AND P1, PT, R8, R29, PT ;  /* 0x0000001d0800720c */ /* 0x000fe40003f21070 */
[----:B------:R-:W-:-:S02]  /*4a30*/  IADD3 R35, P4, P5, -R24, R35, -R32 ;  /* 0x0000002318237210 */ /* 0x000fc40007d9e920 */
[----:B------:R-:W-:Y:S02]  /*4a40*/  IADD3.X R21, R20, R21, ~R31, P2, P3 ;  /* 0x0000001514157210 */ /* 0x000fe400017e6c1f */
[----:B------:R-:W-:Y:S02]  /*4a50*/  ISETP.LT.U32.AND.EX P1, PT, R9, R27, PT, P1 ;  /* 0x0000001b0900720c */ /* 0x000fe40003f21110 */
[----:B-----5:R-:W-:Y:S02]  /*4a60*/  IADD3 R24, P2, R18, R7, RZ ;  /* 0x0000000712187210 */ /* 0x020fe40007f5e0ff */
[----:B------:R-:W-:Y:S02]  /*4a70*/  IADD3.X R33, R6, -0x1, R32, P4, P5 ;  /* 0xffffffff06217810 */ /* 0x000fe400027ea420 */
[----:B------:R-:W-:Y:S01]  /*4a80*/  SEL R6, RZ, 0x1, !P1 ;  /* 0x00000001ff067807 */ /* 0x000fe20004800000 */
[----:B------:R-:W-:Y:S01]  /*4a90*/  IMAD.X R20, R19, 0x1, R5, P2 ;  /* 0x0000000113147824 */ /* 0x000fe200010e0605 */
[----:B------:R-:W-:-:S02]  /*4aa0*/  ISETP.LT.U32.AND P0, PT, R22, R35, PT ;  /* 0x000000231600720c */ /* 0x000fc40003f01070 */
[----:B------:R-:W-:Y:S02]  /*4ab0*/  ISETP.GE.U32.AND P2, PT, R18, R7, PT ;  /* 0x000000071200720c */ /* 0x000fe40003f46070 */
[----:B------:R-:W-:Y:S02]  /*4ac0*/  ISETP.GT.U32.AND P5, PT, R24, RZ, PT ;  /* 0x000000ff1800720c */ /* 0x000fe40003fa4070 */
[----:B------:R-:W-:Y:S02]  /*4ad0*/  IADD3 R29, P4, P3, R6, R8, -R29 ;  /* 0x00000008061d7210 */ /* 0x000fe40007b9e81d */
[----:B------:R-:W-:Y:S02]  /*4ae0*/  ISETP.LT.U32.AND.EX P0, PT, R23, R33, PT, P0 ;  /* 0x000000211700720c */ /* 0x000fe40003f01100 */
[----:B------:R-:W-:Y:S02]  /*4af0*/  SEL R8, RZ, 0xffffffff, !P1 ;  /* 0xffffffffff087807 */ /* 0x000fe40004800000 */
[----:B------:R-:W-:-:S02]  /*4b00*/  ISETP.GE.U32.AND.EX P2, PT, R19, R5, PT, P2 ;  /* 0x000000051300720c */ /* 0x000fc40003f46120 */
[----:B------:R-:W-:Y:S02]  /*4b10*/  ISETP.LT.U32.AND P1, PT, R24, R7, PT ;  /* 0x000000071800720c */ /* 0x000fe40003f21070 */
[----:B------:R-:W-:Y:S02]  /*4b20*/  ISETP.GT.U32.AND.EX P5, PT, R20, -0x1, PT, P5 ;  /* 0xffffffff1400780c */ /* 0x000fe40003fa4150 */
[----:B------:R-:W-:Y:S02]  /*4b30*/  IADD3.X R27, R8, R9, ~R27, P4, P3 ;  /* 0x00000009081b7210 */ /* 0x000fe400027e6c1b */
[----:B------:R-:W-:Y:S02]  /*4b40*/  SEL R6, RZ, 0x1, !P0 ;  /* 0x00000001ff067807 */ /* 0x000fe40004000000 */
[----:B------:R-:W-:Y:S02]  /*4b50*/  SEL R8, RZ, 0x1, P2 ;  /* 0x00000001ff087807 */ /* 0x000fe40001000000 */
[----:B------:R-:W-:-:S02]  /*4b60*/  ISETP.LT.U32.OR.EX P1, PT, R20, R5, P5, P1 ;  /* 0x000000051400720c */ /* 0x000fc40002f21510 */
[----:B------:R-:W-:Y:S02]  /*4b70*/  IADD3 R22, P5, P6, R6, R22, -R35 ;  /* 0x0000001606167210 */ /* 0x000fe40007ebe823 */
[----:B------:R-:W-:Y:S02]  /*4b80*/  IADD3 R6, P3, P4, R8, R18, -R7 ;  /* 0x0000001208067210 */ /* 0x000fe40007c7e807 */
[----:B------:R-:W-:Y:S02]  /*4b90*/  SEL R9, RZ, 0x1, !P1 ;  /* 0x00000001ff097807 */ /* 0x000fe40004800000 */
[----:B------:R-:W-:Y:S02]  /*4ba0*/  SEL R7, RZ, 0xffffffff, !P0 ;  /* 0xffffffffff077807 */ /* 0x000fe40004000000 */
[----:B------:R-:W-:Y:S02]  /*4bb0*/  SEL R18, RZ, 0xffffffff, P2 ;  /* 0xffffffffff127807 */ /* 0x000fe40001000000 */
[----:B------:R-:W-:-:S02]  /*4bc0*/  IADD3 R8, P0, -R9, R24, RZ ;  /* 0x0000001809087210 */ /* 0x000fc40007f1e1ff */
[----:B------:R-:W-:Y:S02]  /*4bd0*/  IADD3.X R23, R7, R23, ~R33, P5, P6 ;  /* 0x0000001707177210 */ /* 0x000fe40002fecc21 */
[----:B------:R-:W-:Y:S02]  /*4be0*/  SEL R9, RZ, 0xffffffff, !P1 ;  /* 0xffffffffff097807 */ /* 0x000fe40004800000 */
[----:B------:R-:W-:Y:S01]  /*4bf0*/  IADD3.X R7, R18, R19, ~R5, P3, P4 ;  /* 0x0000001312077210 */ /* 0x000fe20001fe8c05 */
[----:B------:R-:W-:Y:S01]  /*4c00*/  STS.64 [R3], R22 ;  /* 0x0000001603007388 */ /* 0x000fe20000000a00 */
[----:B------:R-:W-:Y:S01]  /*4c10*/  IADD3 R19, P1, R12, R25, RZ ;  /* 0x000000190c137210 */ /* 0x000fe20007f3e0ff */
[----:B------:R-:W-:Y:S01]  /*4c20*/  IMAD.X R9, R20, 0x1, ~R9, P0 ;  /* 0x0000000114097824 */ /* 0x000fe200000e0e09 */
[----:B------:R-:W-:Y:S02]  /*4c30*/  IADD3 R26, P5, R16, R29, RZ ;  /* 0x0000001d101a7210 */ /* 0x000fe40007fbe0ff */
[----:B------:R-:W-:Y:S01]  /*4c40*/  ISETP.GT.U32.AND P3, PT, R19, RZ, PT ;  /* 0x000000ff1300720c */ /* 0x000fe20003f64070 */
[----:B------:R-:W-:Y:S01]  /*4c50*/  IMAD.X R24, R13, 0x1, R21, P1 ;  /* 0x000000010d187824 */ /* 0x000fe200008e0615 */
        /* <DEDUP_REMOVED lines=30> */
[----:B------:R1:W-:Y:S01]  /*4e40*/  STG.E.64 desc[UR24][R14.64+0x10], R8 ;  /* 0x000010080e007986 */ /* 0x0003e2000c101b18 */
[----:B------:R-:W-:-:S03]  /*4e50*/  ISETP.GE.U32.AND P0, PT, R4, UR7, PT ;  /* 0x0000000704007c0c */ /* 0x000fc6000bf06070 */
[----:B------:R1:W-:Y:S04]  /*4e60*/  STG.E.64 desc[UR24][R10.64], R6 ;  /* 0x000000060a007986 */ /* 0x0003e8000c101b18 */
[----:B------:R1:W-:Y:S04]  /*4e70*/  STG.E.64 desc[UR24][R10.64+0x8], R12 ;  /* 0x0000080c0a007986 */ /* 0x0003e8000c101b18 */
[----:B------:R1:W-:Y:S02]  /*4e80*/  STG.E.64 desc[UR24][R10.64+0x10], R16 ;  /* 0x000010100a007986 */ /* 0x0003e4000c101b18 */
[----:B------:R-:W-:Y:S05]  /*4e90*/  @!P0 BRA `(.L_x_175) ;  /* 0xfffffff400908947 */ /* 0x000fea000383ffff */
.L_x_174:
[----:B------:R-:W-:Y:S05]  /*4ea0*/  BSYNC B0 ;  /* 0x0000000000007941 */ /* 0x000fea0003800000 */
.L_x_173:
[----:B------:R-:W-:Y:S01]  /*4eb0*/  ULEA UR5, UR7, UR5, 0x1 ;  /* 0x0000000507057291 */ /* 0x000fe2000f8e083f */
[----:B------:R-:W-:Y:S06]  /*4ec0*/  BAR.SYNC.DEFER_BLOCKING 0x0 ;  /* 0x0000000000007b1d */ /* 0x000fec0000010000 */
[----:B------:R-:W-:Y:S02]  /*4ed0*/  ULDC.64 UR12, c[0x0][0x218] ;  /* 0x00008600000c7ab9 */ /* 0x000fe40000000a00 */
[----:B------:R-:W-:-:S04]  /*4ee0*/  UISETP.GE.U32.AND UP0, UPT, UR5, UR12, UPT ;  /* 0x0000000c0500728c */ /* 0x000fc8000bf06070 */
[----:B------:R-:W-:-:S06]  /*4ef0*/  UISETP.GE.U32.AND.EX UP0, UPT, URZ, UR13, UPT, UP0 ;  /* 0x0000000d3f00728c */ /* 0x000fcc000bf06100 */
[----:B------:R-:W-:-:S13]  /*4f00*/  PLOP3.LUT P0, PT, PT, PT, UP0, 0x80, 0x0 ;  /* 0x000000000000781c */ /* 0x000fda0003f0f008 */
[----:B------:R-:W-:Y:S05]  /*4f10*/  @!P0 BRA `(.L_x_176) ;  /* 0xfffffff400548947 */ /* 0x000fea000383ffff */
.L_x_172:
[----:B------:R-:W-:Y:S01]  /*4f20*/  UIADD3 UR4, UR4, 0x1, URZ ;  /* 0x0000000104047890 */ /* 0x000fe2000fffe03f */
[----:B------:R-:W-:Y:S01]  /*4f30*/  BAR.SYNC.DEFER_BLOCKING 0x0 ;  /* 0x0000000000007b1d */ /* 0x000fe20000010000 */
[----:B------:R-:W-:-:S05]  /*4f40*/  USHF.L.U32 UR7, UR7, 0x1, URZ ;  /* 0x0000000107077899 */ /* 0x000fca000800063f */
[----:B------:R-:W-:Y:S02]  /*4f50*/  ULDC UR5, c[0x0][0x230] ;  /* 0x00008c0000057ab9 */ /* 0x000fe40000000800 */
[----:B------:R-:W-:-:S06]  /*4f60*/  UISETP.GE.U32.AND UP0, UPT, UR4, UR5, UPT ;  /* 0x000000050400728c */ /* 0x000fcc000bf06070 */
[----:B------:R-:W-:-:S13]  /*4f70*/  PLOP3.LUT P0, PT, PT, PT, UP0, 0x80, 0x0 ;  /* 0x000000000000781c */ /* 0x000fda0003f0f008 */
[----:B------:R-:W-:Y:S05]  /*4f80*/  @!P0 BRA `(.L_x_177) ;  /* 0xffffffdc00748947 */ /* 0x000fea000383ffff */
[----:B------:R-:W-:Y:S05]  /*4f90*/  EXIT ;  /* 0x000000000000794d */ /* 0x000fea0003800000 */
.L_x_178:
        /* <DEDUP_REMOVED lines=14> */
.L_x_957:


//--------------------- .text.ntt_xfield_fused_coset_strided --------------------------
	.section	.text.ntt_xfield_fused_coset_strided,"ax",@progbits
	.align	128
        .global         ntt_xfield_fused_coset_strided
        .type           ntt_xfield_fused_coset_strided,@function
        .size           ntt_xfield_fused_coset_strided,(.L_x_958 - ntt_xfield_fused_coset_strided)
        .other          ntt_xfield_fused_coset_strided,@"STO_CUDA_ENTRY STV_DEFAULT"
ntt_xfield_fused_coset_strided:
.text.ntt_xfield_fused_coset_strided:
[----:B------:R-:W0:Y:S01]  /*0000*/  LDC R1, c[0x0][0x28] ;  /* 0x00000a00ff017b82 */ /* 0x000e220000000800 */
[----:B------:R-:W1:Y:S01]  /*0010*/  S2R R16, SR_TID.X ;  /* 0x0000000000107919 */ /* 0x000e620000002100 */
[----:B0-----:R-:W-:-:S06]  /*0020*/  VIADD R1, R1, 0xfffffff8 ;  /* 0xfffffff801017836 */ /* 0x001fcc0000000000 */
[----:B------:R-:W0:Y:S01]  /*0030*/  LDC R18, c[0x0][0x21c] ;  /* 0x00008700ff127b82 */ /* 0x000e220000000800 */
[----:B------:R-:W-:Y:S01]  /*0040*/  ULDC UR36, c[0x0][0x20] ;  /* 0x0000080000247ab9 */ /* 0x000fe20000000800 */
[----:B------:R-:W1:Y:S01]  /*0050*/  S2R R39, SR_CTAID.X ;  /* 0x0000000000277919 */ /* 0x000e620000002500 */
[----:B------:R-:W-:Y:S01]  /*0060*/  ULDC UR37, c[0x0][0x24] ;  /* 0x0000090000257ab9 */ /* 0x000fe20000000800 */
[----:B------:R-:W-:Y:S01]  /*0070*/  R2UR UR44, R1 ;  /* 0x00000000012c72ca */ /* 0x000fe200000e0000 */
[----:B------:R-:W-:Y:S01]  /*0080*/  ULDC UR4, c[0x0][0x218] ;  /* 0x0000860000047ab9 */ /* 0x000fe20000000800 */
[----:B------:R-:W-:Y:S01]  /*0090*/  ULDC.64 UR38, c[0x0][0x228] ;  /* 0x00008a0000267ab9 */ /* 0x000fe20000000a00 */
[----:B------:R-:W-:Y:S01]  /*00a0*/  IMAD.U32 R17, RZ, RZ, UR4 ;  /* 0x00000004ff117e24 */ /* 0x000fe2000f8e00ff */
[----:B------:R-:W-:Y:S01]  /*00b0*/  ULDC.64 UR40, c[0x0][0x210] ;  /* 0x0000840000287ab9 */ /* 0x000fe20000000a00 */
[----:B------:R-:W-:Y:S01]  /*00c0*/  ULDC.64 UR42, c[0x0][0x220] ;  /* 0x00008800002a7ab9 */ /* 0x000fe20000000a00 */
[----:B------:R-:W-:Y:S07]  /*00d0*/  BSSY B6, `(.L_x_179) ;  /* 0x0000012000067945 */ /* 0x000fee0003800000 */
[----:B------:R-:W-:-:S04]  /*00e0*/  UIADD3 UR36, UP0, UR44, UR36, URZ ;  /* 0x000000242c247290 */ /* 0x000fc8000ff1e03f */
[----:B------:R-:W-:Y:S01]  /*00f0*/  UIADD3.X UR37, URZ, UR37, URZ, UP0, !UPT ;  /* 0x000000253f257290 */ /* 0x000fe200087fe43f */
[----:B-1----:R-:W-:-:S04]  /*0100*/  LOP3.LUT P0, RZ, R39, R16, RZ, 0xfc, !PT ;  /* 0x0000001027ff7212 */ /* 0x002fc8000780fcff */
[----:B------:R-:W-:-:S09]  /*0110*/  P2R R2, PR, RZ, 0x1 ;  /* 0x00000001ff027803 */ /* 0x000fd20000000000 */
[----:B------:R-:W-:Y:S05]  /*0120*/  @P0 BRA `(.L_x_180) ;  /* 0x0000000000300947 */ /* 0x000fea0003800000 */
[----:B------:R-:W1:Y:S01]  /*0130*/  LDC R11, c[0x0][RZ] ;  /* 0x00000000ff0b7b82 */ /* 0x000e620000000800 */
[----:B------:R-:W-:Y:S01]  /*0140*/  MOV R0, 0x28 ;  /* 0x0000002800007802 */ /* 0x000fe20000000f00 */
[----:B------:R-:W-:Y:S01]  /*0150*/  ULDC.64 UR4, c[0x4][0x18] ;  /* 0x0100060000047ab9 */ /* 0x000fe20000000a00 */
[----:B------:R-:W-:Y:S02]  /*0160*/  IMAD.U32 R6, RZ, RZ, UR36 ;  /* 0x00000024ff067e24 */ /* 0x000fe4000f8e00ff */
[----:B------:R-:W-:Y:S02]  /*0170*/  IMAD.U32 R4, RZ, RZ, UR4 ;  /* 0x00000004ff047e24 */ /* 0x000fe4000f8e00ff */
[----:B------:R-:W-:Y:S01]  /*0180*/  IMAD.U32 R5, RZ, RZ, UR5 ;  /* 0x00000005ff057e24 */ /* 0x000fe2000f8e00ff */
[----:B------:R-:W1:Y:S01]  /*0190*/  LDC R10, c[0x0][0xc] ;  /* 0x00000300ff0a7b82 */ /* 0x000e620000000800 */
[----:B------:R-:W-:-:S07]  /*01a0*/  IMAD.U32 R7, RZ, RZ, UR37 ;  /* 0x00000025ff077e24 */ /* 0x000fce000f8e00ff */
[----:B------:R2:W3:Y:S01]  /*01b0*/  LDC.64 R8, c[0x4][R0] ;  /* 0x0100000000087b82 */ /* 0x0004e20000000a00 */
[----:B-1----:R2:W-:Y:S02]  /*01c0*/  STL.64 [R1], R10 ;  /* 0x0000000a01007387 */ /* 0x0025e40000100a00 */
[----:B------:R-:W-:-:S07]  /*01d0*/  LEPC R20, `(.L_x_180) ;  /* 0x000000001014794e */ /* 0x000fce0000000000 */
[----:B0-23--:R-:W-:Y:S05]  /*01e0*/  CALL.ABS.NOINC R8 ;  /* 0x0000000008007343 */ /* 0x00dfea0003c00000 */
.L_x_180:
[----:B------:R-:W-:Y:S05]  /*01f0*/  BSYNC B6 ;  /* 0x0000000000067941 */ /* 0x000fea0003800000 */
.L_x_179:
[----:B------:R-:W-:Y:S01]  /*0200*/  IMAD.MOV.U32 R3, RZ, RZ, 0x1 ;  /* 0x00000001ff037424 */ /* 0x000fe200078e00ff */
[----:B------:R-:W-:Y:S01]  /*0210*/  ULDC.64 UR4, c[0x0][0x218] ;  /* 0x0000860000047ab9 */ /* 0x000fe20000000a00 */
[----:B------:R-:W-:Y:S01]  /*0220*/  IMAD.MOV.U32 R4, RZ, RZ, -0x1 ;  /* 0xffffffffff047424 */ /* 0x000fe200078e00ff */
[----:B------:R-:W1:Y:S01]  /*0230*/  LDC.64 R8, c[0x0][0x208] ;  /* 0x00008200ff087b82 */ /* 0x000e620000000a00 */
[----:B------:R-:W-:Y:S01]  /*0240*/  IMAD.WIDE.U32 R38, R39, 0x3, RZ ;  /* 0x0000000327267825 */ /* 0x000fe200078e00ff */
[----:B------:R-:W-:-:S04]  /*0250*/  IADD3 R3, P1, R3, 0x1, RZ ;  /* 0x0000000103037810 */ /* 0x000fc80007f3e0ff */
[----:B------:R-:W-:Y:S02]  /*0260*/  ISETP.GT.U32.AND P0, PT, R3, RZ, PT ;  /* 0x000000ff0300720c */ /* 0x000fe40003f04070 */
[----:B------:R-:W-:-:S04]  /*0270*/  IADD3.X R0, R4, -0x1, RZ, P1, !PT ;  /* 0xffffffff04007810 */ /* 0x000fc80000ffe4ff */
[----:B------:R-:W-:-:S04]  /*0280*/  ISETP.GT.U32.AND.EX P0, PT, R0, RZ, PT, P0 ;  /* 0x000000ff0000720c */ /* 0x000fc80003f04100 */
[----:B------:R-:W-:Y:S02]  /*0290*/  SEL R14, RZ, 0x1, !P0 ;  /* 0x00000001ff0e7807 */ /* 0x000fe40004000000 */
[----:B------:R-:W-:Y:S02]  /*02a0*/  SEL R11, RZ, 0xffffffff, !P0 ;  /* 0xffffffffff0b7807 */ /* 0x000fe40004000000 */
[----:B------:R-:W-:-:S05]  /*02b0*/  IADD3 R14, P0, R14, -R3, RZ ;  /* 0x800000030e0e7210 */ /* 0x000fca0007f1e0ff */
[----:B------:R-:W-:Y:S01]  /*02c0*/  IMAD.X R11, R11, 0x1, ~R0, P0 ;  /* 0x000000010b0b7824 */ /* 0x000fe200000e0e00 */
[----:B------:R-:W-:-:S04]  /*02d0*/  ISETP.NE.U32.AND P0, PT, R14, UR4, PT ;  /* 0x000000040e007c0c */ /* 0x000fc8000bf05070 */
[----:B------:R-:W-:-:S13]  /*02e0*/  ISETP.NE.AND.EX P0, PT, R11, UR5, PT, P0 ;  /* 0x000000050b007c0c */ /* 0x000fda000bf05300 */
[----:B------:R-:W-:Y:S05]  /*02f0*/  @!P0 BRA `(.L_x_181) ;  /* 0x0000000c00e88947 */ /* 0x000fea0003800000 */
[----:B------:R-:W2:Y:S01]  /*0300*/  LDC R5, c[0x0][RZ] ;  /* 0x00000000ff057b82 */ /* 0x000ea20000000800 */
[----:B------:R-:W-:-:S07]  /*0310*/  UMOV UR4, 0x400 ;  /* 0x0000040000047882 */ /* 0x000fce0000000000 */
[----:B------:R-:W3:Y:S01]  /*0320*/  S2UR UR5, SR_CgaCtaId ;  /* 0x00000000000579c3 */ /* 0x000ee20000008800 */
[----:B--2---:R-:W-:Y:S01]  /*0330*/  ISETP.GE.U32.AND P0, PT, R16, R5, PT ;  /* 0x000000051000720c */ /* 0x004fe20003f06070 */
[----:B---3--:R-:W-:-:S06]  /*0340*/  ULEA UR4, UR5, UR4, 0x18 ;  /* 0x0000000405047291 */ /* 0x008fcc000f8ec03f */
[----:B------:R-:W-:-:S06]  /*0350*/  LEA R10, R16, UR4, 0x3 ;  /* 0x00000004100a7c11 */ /* 0x000fcc000f8e18ff */
[----:B------:R-:W-:Y:S05]  /*0360*/  @P0 BRA `(.L_x_182) ;  /* 0x0000000000fc0947 */ /* 0x000fea0003800000 */
[----:B------:R-:W-:Y:S01]  /*0370*/  ISETP.NE.AND P0, PT, R16, RZ, PT ;  /* 0x000000ff1000720c */ /* 0x000fe20003f05270 */
[----:B------:R-:W-:-:S12]  /*0380*/  BSSY B0, `(.L_x_183) ;  /* 0x000003b000007945 */ /* 0x000fd80003800000 */
[----:B------:R-:W-:Y:S05]  /*0390*/  @!P0 BRA `(.L_x_184) ;  /* 0x0000000000e48947 */ /* 0x000fea0003800000 */
[----:B------:R-:W-:Y:S01]  /*03a0*/  ULDC.64 UR4, c[0x0][0x218] ;  /* 0x0000860000047ab9 */ /* 0x000fe20000000a00 */
[----:B------:R-:W-:Y:S02]  /*03b0*/  IMAD.MOV.U32 R3, RZ, RZ, R16 ;  /* 0x000000ffff037224 */ /* 0x000fe400078e0010 */
[----:B------:R-:W-:Y:S02]  /*03c0*/  IMAD.U32 R20, RZ, RZ, UR4 ;  /* 0x00000004ff147e24 */ /* 0x000fe4000f8e00ff */
[----:B------:R-:W-:Y:S02]  /*03d0*/  IMAD.U32 R19, RZ, RZ, UR5 ;  /* 0x00000005ff137e24 */ /* 0x000fe4000f8e00ff */
[----:B------:R-:W-:-:S07]  /*03e0*/  IMAD.MOV.U32 R0, RZ, RZ, RZ ;  /* 0x000000ffff007224 */ /* 0x000fce00078e00ff */
.L_x_187:
        /* <DEDUP_REMOVED lines=15> */
[----:B------:R-:W-:Y:S01]  /*04e0*/  IMAD.WIDE.U32.X R6, R19, R19, R12, P2 ;  /* 0x0000001313067225 */ /* 0x000fe200010e040c */
[----:B------:R-:W-:Y:S02]  /*04f0*/  ISETP.NE.U32.AND P2, PT, R23, 0x1, PT ;  /* 0x000000011700780c */ /* 0x000fe40003f45070 */
[--C-:B------:R-:W-:Y:S02]  /*0500*/  IADD3 R21, P1, P3, -R21, R15, -R22.reuse ;  /* 0x0000000f15157210 */ /* 0x100fe40007b3e916 */
[----:B------:R-:W-:Y:S02]  /*0510*/  ISETP.NE.U32.AND.EX P2, PT, RZ, RZ, PT, P2 ;  /* 0x000000ffff00720c */ /* 0x000fe40003f45120 */
[----:B------:R-:W-:Y:S02]  /*0520*/  IADD3.X R23, R4, -0x1, R22, P1, P3 ;  /* 0xffffffff04177810 */ /* 0x000fe40000fe6416 */
[----:B------:R-:W-:-:S02]  /*0530*/  ISETP.LT.U32.AND P1, PT, R6, R21, PT ;  /* 0x000000150600720c */ /* 0x000fc40003f21070 */
[----:B------:R-:W-:Y:S02]  /*0540*/  ISETP.NE.U32.AND P0, PT, R3, RZ, PT ;  /* 0x000000ff0300720c */ /* 0x000fe40003f05070 */
[----:B------:R-:W-:Y:S02]  /*0550*/  ISETP.LT.U32.AND.EX P1, PT, R7, R23, PT, P1 ;  /* 0x000000170700720c */ /* 0x000fe40003f21110 */
[----:B------:R-:W-:Y:S02]  /*0560*/  ISETP.NE.AND.EX P0, PT, R0, RZ, PT, P0 ;  /* 0x000000ff0000720c */ /* 0x000fe40003f05300 */
[----:B------:R-:W-:Y:S01]  /*0570*/  SEL R22, RZ, 0x1, !P1 ;  /* 0x00000001ff167807 */ /* 0x000fe20004800000 */
[----:B------:R-:W-:Y:S10]  /*0580*/  @P2 BRA `(.L_x_186) ;  /* 0x0000000000542947 */ /* 0x000ff40003800000 */
        /* <DEDUP_REMOVED lines=21> */
.L_x_186:
[----:B------:R-:W-:Y:S05]  /*06e0*/  BSYNC B1 ;  /* 0x0000000000017941 */ /* 0x000fea0003800000 */
.L_x_185:
[----:B------:R-:W-:Y:S02]  /*06f0*/  IADD3 R20, P2, P3, R22, R6, -R21 ;  /* 0x0000000616147210 */ /* 0x000fe40007b5e815 */
[----:B------:R-:W-:-:S04]  /*0700*/  SEL R6, RZ, 0xffffffff, !P1 ;  /* 0xffffffffff067807 */ /* 0x000fc80004800000 */
[----:B------:R-:W-:Y:S01]  /*0710*/  IADD3.X R19, R6, R7, ~R23, P2, P3 ;  /* 0x0000000706137210 */ /* 0x000fe200017e6c17 */
[----:B------:R-:W-:Y:S06]  /*0720*/  @P0 BRA `(.L_x_187) ;  /* 0xfffffffc00300947 */ /* 0x000fec000383ffff */
.L_x_184:
[----:B------:R-:W-:Y:S05]  /*0730*/  BSYNC B0 ;  /* 0x0000000000007941 */ /* 0x000fea0003800000 */
.L_x_183:
[----:B------:R-:W-:-:S05]  /*0740*/  IMAD.MOV.U32 R15, RZ, RZ, R11 ;  /* 0x000000ffff0f7224 */ /* 0x000fca00078e000b */
[----:B------:R2:W-:Y:S02]  /*0750*/  STS.64 [R10], R14 ;  /* 0x0000000e0a007388 */ /* 0x0005e40000000a00 */
.L_x_182:
[----:B------:R-:W-:Y:S05]  /*0760*/  WARPSYNC.ALL ;  /* 0x0000000000007948 */ /* 0x000fea0003800000 */
[----:B------:R-:W-:Y:S01]  /*0770*/  IMAD.MOV.U32 R0, RZ, RZ, 0x1 ;  /* 0x00000001ff007424 */ /* 0x000fe200078e00ff */
[----:B------:R-:W-:Y:S04]  /*0780*/  BAR.SYNC.DEFER_BLOCKING 0x0 ;  /* 0x0000000000007b1d */ /* 0x000fe80000010000 */
[----:B------:R-:W-:-:S04]  /*0790*/  IADD3 R0, P1, R0, 0x1, RZ ;  /* 0x0000000100007810 */ /* 0x000fc80007f3e0ff */
[----:B------:R-:W-:Y:S02]  /*07a0*/  ISETP.GT.U32.AND P0, PT, R0, RZ, PT ;  /* 0x000000ff0000720c */ /* 0x000fe40003f04070 */
[----:B------:R-:W-:Y:S02]  /*07b0*/  IADD3.X R7, R4, -0x1, RZ, P1, !PT ;  /* 0xffffffff04077810 */ /* 0x000fe40000ffe4ff */
[----:B------:R-:W-:Y:S02]  /*07c0*/  ISETP.NE.AND P1, PT, R5, RZ, PT ;  /* 0x000000ff0500720c */ /* 0x000fe40003f25270 */
[----:B------:R-:W-:-:S04]  /*07d0*/  ISETP.GT.U32.AND.EX P0, PT, R7, RZ, PT, P0 ;  /* 0x000000ff0700720c */ /* 0x000fc80003f04100 */
[----:B------:R-:W-:-:S04]  /*07e0*/  SEL R3, RZ, 0x1, !P0 ;  /* 0x00000001ff037807 */ /* 0x000fc80004000000 */
[----:B------:R-:W-:Y:S02]  /*07f0*/  IADD3 R6, P2, R3, -R0, RZ ;  /* 0x8000000003067210 */ /* 0x000fe40007f5e0ff */
[----:B------:R-:W-:-:S05]  /*0800*/  SEL R0, RZ, 0xffffffff, !P0 ;  /* 0xffffffffff007807 */ /* 0x000fca0004000000 */
[----:B------:R-:W-:Y:S01]  /*0810*/  IMAD.X R7, R0, 0x1, ~R7, P2 ;  /* 0x0000000100077824 */ /* 0x000fe200010e0e07 */
[----:B------:R-:W-:Y:S06]  /*0820*/  @!P1 BRA `(.L_x_188) ;  /* 0x0000000000d09947 */ /* 0x000fec0003800000 */
[----:B------:R-:W-:Y:S02]  /*0830*/  IMAD.MOV.U32 R0, RZ, RZ, R5 ;  /* 0x000000ffff007224 */ /* 0x000fe400078e0005 */
[----:B------:R-:W-:-:S07]  /*0840*/  IMAD.MOV.U32 R3, RZ, RZ, RZ ;  /* 0x000000ffff037224 */ /* 0x000fce00078e00ff */
.L_x_190:
[-C--:B0-----:R-:W-:Y:S01]  /*0850*/  IMAD.WIDE.U32 R12, R18, R17.reuse, RZ ;  /* 0x00000011120c7225 */ /* 0x081fe200078e00ff */
[C---:B------:R-:W-:Y:S02]  /*0860*/  LOP3.LUT R21, R0.reuse, 0x1, RZ, 0xc0, !PT ;  /* 0x0000000100157812 */ /* 0x040fe400078ec0ff */
[--C-:B------:R-:W-:Y:S01]  /*0870*/  SHF.R.U64 R0, R0, 0x1, R3.reuse ;  /* 0x0000000100007819 */ /* 0x100fe20000001203 */
[----:B--2---:R-:W-:Y:S01]  /*0880*/  IMAD.WIDE.U32 R14, R17, R17, RZ ;  /* 0x00000011110e7225 */ /* 0x004fe200078e00ff */
        /* <DEDUP_REMOVED lines=42> */
.L_x_189:
[----:B------:R-:W-:Y:S02]  /*0b30*/  IADD3 R17, P2, P3, R22, R12, -R11 ;  /* 0x0000000c16117210 */ /* 0x000fe40007b5e80b */
[----:B------:R-:W-:-:S04]  /*0b40*/  SEL R12, RZ, 0xffffffff, !P1 ;  /* 0xffffffffff0c7807 */ /* 0x000fc80004800000 */
[----:B------:R-:W-:Y:S01]  /*0b50*/  IADD3.X R18, R12, R13, ~R23, P2, P3 ;  /* 0x0000000d0c127210 */ /* 0x000fe200017e6c17 */
[----:B------:R-:W-:Y:S06]  /*0b60*/  @P0 BRA `(.L_x_190) ;  /* 0xfffffffc00380947 */ /* 0x000fec000383ffff */
.L_x_188:
[----:B------:R-:W-:Y:S01]  /*0b70*/  ULDC.64 UR4, c[0x0][0x220] ;  /* 0x0000880000047ab9 */ /* 0x000fe20000000a00 */
[----:B------:R-:W-:Y:S01]  /*0b80*/  ULDC.64 UR6, c[0x0][0x228] ;  /* 0x00008a0000067ab9 */ /* 0x000fe20000000a00 */
[----:B------:R-:W-:Y:S01]  /*0b90*/  ISETP.GE.U32.AND P0, PT, R16, UR4, PT ;  /* 0x0000000410007c0c */ /* 0x000fe2000bf06070 */
[----:B------:R-:W-:Y:S01]  /*0ba0*/  ULDC.64 UR8, c[0x0][0x210] ;  /* 0x0000840000087ab9 */ /* 0x000fe20000000a00 */
[----:B------:R-:W-:Y:S02]  /*0bb0*/  BSSY B0, `(.L_x_191) ;  /* 0x000006d000007945 */ /* 0x000fe40003800000 */
[----:B------:R-:W-:-:S13]  /*0bc0*/  ISETP.GE.U32.AND.EX P0, PT, RZ, UR5, PT, P0 ;  /* 0x00000005ff007c0c */ /* 0x000fda000bf06100 */
[----:B------:R-:W-:Y:S05]  /*0bd0*/  @P0 BRA `(.L_x_192) ;  /* 0x0000000400a80947 */ /* 0x000fea0003800000 */
[----:B--2---:R-:W2:Y:S01]  /*0be0*/  LDS.64 R10, [R10] ;  /* 0x000000000a0a7984 */ /* 0x004ea20000000a00 */
[----:B------:R-:W-:Y:S02]  /*0bf0*/  IMAD.MOV.U32 R3, RZ, RZ, R16 ;  /* 0x000000ffff037224 */ /* 0x000fe400078e0010 */
[----:B------:R-:W-:-:S07]  /*0c00*/  IMAD.MOV.U32 R0, RZ, RZ, RZ ;  /* 0x000000ffff007224 */ /* 0x000fce00078e00ff */
.L_x_193:
[----:B------:R-:W-:Y:S01]  /*0c10*/  IMAD R12, R0, UR6, RZ ;  /* 0x00000006000c7c24 */ /* 0x000fe2000f8e02ff */
[C---:B-1----:R-:W-:Y:S01]  /*0c20*/  R2UR UR10, R8.reuse ;  /* 0x00000000080a72ca */ /* 0x042fe200000e0000 */
[----:B------:R-:W-:Y:S01]  /*0c30*/  IMAD.WIDE.U32 R14, R3, UR6, R38 ;  /* 0x00000006030e7c25 */ /* 0x000fe2000f8e0026 */
[----:B------:R-:W-:Y:S02]  /*0c40*/  R2UR UR11, R9 ;  /* 0x00000000090b72ca */ /* 0x000fe400000e0000 */
[----:B------:R-:W-:Y:S01]  /*0c50*/  R2UR UR12, R8 ;  /* 0x00000000080c72ca */ /* 0x000fe200000e0000 */
[----:B------:R-:W-:Y:S01]  /*0c60*/  IMAD R13, R3, UR7, R12 ;  /* 0x00000007030d7c24 */ /* 0x000fe2000f8e020c */
[----:B------:R-:W-:Y:S02]  /*0c70*/  LEA R12, P0, R14, UR8, 0x3 ;  /* 0x000000080e0c7c11 */ /* 0x000fe4000f8018ff */
[----:B------:R-:W-:Y:S01]  /*0c80*/  R2UR UR13, R9 ;  /* 0x00000000090d72ca */ /* 0x000fe200000e0000 */
[----:B------:R-:W-:-:S05]  /*0c90*/  IMAD.IADD R13, R15, 0x1, R13 ;  /* 0x000000010f0d7824 */ /* 0x000fca00078e020d */
[----:B------:R-:W-:-:S05]  /*0ca0*/  LEA.HI.X R13, R14, UR9, R13, 0x3, P0 ;  /* 0x000000090e0d7c11 */ /* 0x000fca00080f1c0d */
[----:B0-----:R-:W2:Y:S04]  /*0cb0*/  LDG.E.64 R18, desc[UR10][R12.64+0x8] ;  /* 0x0000080a0c127981 */ /* 0x001ea8000c1e1b00 */
[----:B------:R-:W3:Y:S04]  /*0cc0*/  LDG.E.64 R32, desc[UR12][R12.64] ;  /* 0x0000000c0c207981 */ /* 0x000ee8000c1e1b00 */
[----:B------:R-:W4:Y:S01]  /*0cd0*/  LDG.E.64 R28, desc[UR10][R12.64+0x10] ;  /* 0x0000100a0c1c7981 */ /* 0x000f22000c1e1b00 */
[----:B------:R-:W-:Y:S02]  /*0ce0*/  R2UR UR14, R8 ;  /* 0x00000000080e72ca */ /* 0x000fe400000e0000 */
[----:B------:R-:W-:Y:S01]  /*0cf0*/  R2UR UR15, R9 ;  /* 0x00000000090f72ca */ /* 0x000fe200000e0000 */
[----:B--2---:R-:W-:-:S04]  /*0d00*/  IMAD.WIDE.U32 R22, R19, R10, RZ ;  /* 0x0000000a13167225 */ /* 0x004fc800078e00ff */
[----:B------:R-:W-:-:S04]  /*0d10*/  IMAD.WIDE.U32 R24, R18, R10, RZ ;  /* 0x0000000a12187225 */ /* 0x000fc800078e00ff */
[----:B------:R-:W-:Y:S01]  /*0d20*/  IMAD.WIDE.U32 R22, P0, R18, R11, R22 ;  /* 0x0000000b12167225 */ /* 0x000fe20007800016 */
[----:B------:R-:W-:-:S03]  /*0d30*/  IADD3 R30, P1, RZ, R24, RZ ;  /* 0x00000018ff1e7210 */ /* 0x000fc60007f3e0ff */
[----:B---3--:R-:W-:Y:S01]  /*0d40*/  IMAD.WIDE.U32 R20, R33, R10, RZ ;  /* 0x0000000a21147225 */ /* 0x008fe200078e00ff */
[----:B------:R-:W-:-:S03]  /*0d50*/  IADD3 R22, P3, R25, R22, RZ ;  /* 0x0000001619167210 */ /* 0x000fc60007f7e0ff */
[----:B------:R-:W-:-:S04]  /*0d60*/  IMAD.WIDE.U32 R26, R32, R10, RZ ;  /* 0x0000000a201a7225 */ /* 0x000fc800078e00ff */
[----:B------:R-:W-:-:S04]  /*0d70*/  IMAD.WIDE.U32 R20, P2, R32, R11, R20 ;  /* 0x0000000b20147225 */ /* 0x000fc80007840014 */
[----:B------:R-:W-:Y:S01]  /*0d80*/  IMAD.X R15, RZ, RZ, RZ, P0 ;  /* 0x000000ffff0f7224 */ /* 0x000fe200000e06ff */
[----:B------:R-:W-:Y:S01]  /*0d90*/  ISETP.LT.U32.AND P0, PT, R30, R24, PT ;  /* 0x000000181e00720c */ /* 0x000fe20003f01070 */
[----:B------:R-:W-:Y:S02]  /*0da0*/  IMAD.MOV.U32 R14, RZ, RZ, R23 ;  /* 0x000000ffff0e7224 */ /* 0x000fe400078e0017 */
[----:B------:R-:W-:Y:S01]  /*0db0*/  IMAD.X R31, R22, 0x1, R24, P1 ;  /* 0x00000001161f7824 */ /* 0x000fe200008e0618 */
[----:B------:R-:W-:Y:S01]  /*0dc0*/  IADD3 R32, P1, R27, R20, RZ ;  /* 0x000000141b207210 */ /* 0x000fe20007f3e0ff */
[----:B------:R-:W-:-:S03]  /*0dd0*/  IMAD.WIDE.U32.X R14, R19, R11, R14, P3 ;  /* 0x0000000b130e7225 */ /* 0x000fc600018e040e */
[----:B------:R-:W-:Y:S01]  /*0de0*/  ISETP.LT.U32.AND.EX P0, PT, R31, R22, PT, P0 ;  /* 0x000000161f00720c */ /* 0x000fe20003f01100 */
[----:B----4-:R-:W-:-:S03]  /*0df0*/  IMAD.WIDE.U32 R24, R29, R10, RZ ;  /* 0x0000000a1d187225 */ /* 0x010fc600078e00ff */
[----:B------:R-:W-:Y:S01]  /*0e00*/  SEL R35, RZ, 0x1, !P0 ;  /* 0x00000001ff237807 */ /* 0x000fe20004000000 */
[----:B------:R-:W-:Y:S02]  /*0e10*/  IMAD.X R19, RZ, RZ, RZ, P2 ;  /* 0x000000ffff137224 */ /* 0x000fe400010e06ff */
[----:B------:R-:W-:Y:S02]  /*0e20*/  IMAD.MOV.U32 R18, RZ, RZ, R21 ;  /* 0x000000ffff127224 */ /* 0x000fe400078e0015 */
[----:B------:R-:W-:-:S04]  /*0e30*/  IMAD.WIDE.U32 R20, R28, R10, RZ ;  /* 0x0000000a1c147225 */ /* 0x000fc800078e00ff */
[----:B------:R-:W-:-:S04]  /*0e40*/  IMAD.WIDE.U32.X R18, R33, R11, R18, P1 ;  /* 0x0000000b21127225 */ /* 0x000fc800008e0412 */
[----:B------:R-:W-:-:S04]  /*0e50*/  IMAD.WIDE.U32 R24, P1, R28, R11, R24 ;  /* 0x0000000b1c187225 */ /* 0x000fc80007820018 */
[----:B------:R-:W-:Y:S01]  /*0e60*/  IMAD.X R23, RZ, RZ, RZ, P1 ;  /* 0x000000ffff177224 */ /* 0x000fe200008e06ff */
[----:B------:R-:W-:Y:S01]  /*0e70*/  IADD3 R33, P1, R21, R24, RZ ;  /* 0x0000001815217210 */ /* 0x000fe20007f3e0ff */
[----:B------:R-:W-:Y:S02]  /*0e80*/  IMAD.MOV.U32 R22, RZ, RZ, R25 ;  /* 0x000000ffff167224 */ /* 0x000fe400078e0019 */
[----:B------:R-:W-:-:S04]  /*0e90*/  IMAD.WIDE.U32 R24, R11, R6, RZ ;  /* 0x000000060b187225 */ /* 0x000fc800078e00ff */
[----:B------:R-:W-:Y:S01]  /*0ea0*/  IMAD.WIDE.U32.X R22, R29, R11, R22, P1 ;  /* 0x0000000b1d167225 */ /* 0x000fe200008e0416 */
[----:B------:R-:W-:-:S04]  /*0eb0*/  IADD3 R17, P1, RZ, R26, RZ ;  /* 0x0000001aff117210 */ /* 0x000fc80007f3e0ff */
[----:B------:R-:W-:Y:S01]  /*0ec0*/  ISETP.LT.U32.AND P2, PT, R17, R26, PT ;  /* 0x0000001a1100720c */ /* 0x000fe20003f41070 */
[----:B------:R-:W-:Y:S02]  /*0ed0*/  IMAD.X R21, R32, 0x1, R26, P1 ;  /* 0x0000000120157824 */ /* 0x000fe400008e061a */
[----:B------:R-:W-:-:S03]  /*0ee0*/  IMAD.WIDE.U32 R24, P1, R7, R10, R24 ;  /* 0x0000000a07187225 */ /* 0x000fc60007820018 */
[----:B------:R-:W-:Y:S01]  /*0ef0*/  ISETP.LT.U32.AND.EX P2, PT, R21, R32, PT, P2 ;  /* 0x000000201500720c */ /* 0x000fe20003f41120 */
[----:B------:R-:W-:-:S03]  /*0f00*/  IMAD.WIDE.U32 R26, R10, R6, RZ ;  /* 0x000000060a1a7225 */ /* 0x000fc600078e00ff */
[----:B------:R-:W-:Y:S01]  /*0f10*/  SEL R10, RZ, 0x1, !P2 ;  /* 0x00000001ff0a7807 */ /* 0x000fe20005000000 */
[----:B------:R-:W-:Y:S01]  /*0f20*/  IMAD.X R29, RZ, RZ, RZ, P1 ;  /* 0x000000ffff1d7224 */ /* 0x000fe200008e06ff */
[----:B------:R-:W-:Y:S01]  /*0f30*/  IADD3 R27, P1, R27, R24, RZ ;  /* 0x000000181b1b7210 */ /* 0x000fe20007f3e0ff */
[----:B------:R-:W-:Y:S01]  /*0f40*/  IMAD.MOV.U32 R28, RZ, RZ, R25 ;  /* 0x000000ffff1c7224 */ /* 0x000fe200078e0019 */
[----:B------:R-:W-:-:S03]  /*0f50*/  IADD3 R25, P2, RZ, R26, RZ ;  /* 0x0000001aff197210 */ /* 0x000fc60007f5e0ff */
[----:B------:R-:W-:Y:S01]  /*0f60*/  IMAD.WIDE.U32.X R28, R7, R11, R28, P1 ;  /* 0x0000000b071c7225 */ /* 0x000fe200008e041c */
[----:B------:R-:W-:-:S04]  /*0f70*/  IADD3 R11, P1, RZ, R20, RZ ;  /* 0x00000014ff0b7210 */ /* 0x000fc80007f3e0ff */
[----:B------:R-:W-:Y:S01]  /*0f80*/  ISETP.LT.U32.AND P3, PT, R11, R20, PT ;  /* 0x000000140b00720c */ /* 0x000fe20003f61070 */
[----:B------:R-:W-:Y:S01]  /*0f90*/  IMAD.X R20, R33, 0x1, R20, P1 ;  /* 0x0000000121147824 */ /* 0x000fe200008e0614 */
[----:B------:R-:W-:-:S04]  /*0fa0*/  IADD3 R35, P1, P5, -R35, R30, -R31 ;  /* 0x0000001e23237210 */ /* 0x000fc80007d3e91f */
[----:B------:R-:W-:Y:S02]  /*0fb0*/  IADD3.X R31, R4, -0x1, R31, P1, P5 ;  /* 0xffffffff041f7810 */ /* 0x000fe40000fea41f */
[----:B------:R-:W-:Y:S02]  /*0fc0*/  ISETP.LT.U32.AND P5, PT, R14, R35, PT ;  /* 0x000000230e00720c */ /* 0x000fe40003fa1070 */
[----:B------:R-:W-:Y:S02]  /*0fd0*/  ISETP.LT.U32.AND.EX P0, PT, R20, R33, PT, P3 ;  /* 0x000000211400720c */ /* 0x000fe40003f01130 */
[----:B------:R-:W-:Y:S01]  /*0fe0*/  ISETP.LT.U32.AND P1, PT, R25, R26, PT ;  /* 0x0000001a1900720c */ /* 0x000fe20003f21070 */
[----:B------:R-:W-:Y:S01]  /*0ff0*/  IMAD.X R26, R27, 0x1, R26, P2 ;  /* 0x000000011b1a7824 */ /* 0x000fe200010e061a */
[----:B------:R-:W-:Y:S02]  /*1000*/  IADD3 R17, P3, P4, -R10, R17, -R21 ;  /* 0x000000110a117210 */ /* 0x000fe40007c7e915 */
[----:B------:R-:W-:-:S02]  /*1010*/  ISETP.LT.U32.AND.EX P2, PT, R15, R31, PT, P5 ;  /* 0x0000001f0f00720c */ /* 0x000fc40003f41150 */
[----:B------:R-:W-:Y:S02]  /*1020*/  SEL R10, RZ, 0x1, !P0 ;  /* 0x00000001ff0a7807 */ /* 0x000fe40004000000 */
[----:B------:R-:W-:Y:S02]  /*1030*/  IADD3.X R21, R4, -0x1, R21, P3, P4 ;  /* 0xffffffff04157810 */ /* 0x000fe40001fe8415 */
[----:B------:R-:W-:Y:S02]  /*1040*/  ISETP.LT.U32.AND P5, PT, R18, R17, PT ;  /* 0x000000111200720c */ /* 0x000fe40003fa1070 */
[----:B------:R-:W-:Y:S02]  /*1050*/  SEL R24, RZ, 0x1, !P2 ;  /* 0x00000001ff187807 */ /* 0x000fe40005000000 */
[----:B------:R-:W-:Y:S02]  /*1060*/  ISETP.LT.U32.AND.EX P0, PT, R26, R27, PT, P1 ;  /* 0x0000001b1a00720c */ /* 0x000fe40003f01110 */
[----:B------:R-:W-:-:S02]  /*1070*/  IADD3 R27, P4, P3, -R10, R11, -R20 ;  /* 0x0000000b0a1b7210 */ /* 0x000fc40007b9e914 */
[----:B------:R-:W-:Y:S02]  /*1080*/  ISETP.LT.U32.AND.EX P1, PT, R19, R21, PT, P5 ;  /* 0x000000151300720c */ /* 0x000fe40003f21150 */
[----:B------:R-:W-:Y:S02]  /*1090*/  SEL R11, RZ, 0xffffffff, !P2 ;  /* 0xffffffffff0b7807 */ /* 0x000fe40005000000 */
[----:B------:R-:W-:Y:S02]  /*10a0*/  IADD3 R10, P2, P5, R24, R14, -R35 ;  /* 0x0000000e180a7210 */ /* 0x000fe40007d5e823 */
[----:B------:R-:W-:Y:S02]  /*10b0*/  SEL R14, RZ, 0x1, !P1 ;  /* 0x00000001ff0e7807 */ /* 0x000fe40004800000 */
[----:B------:R-:W-:Y:S02]  /*10c0*/  IADD3.X R11, R11, R15, ~R31, P2, P5 ;  /* 0x0000000f0b0b7210 */ /* 0x000fe400017eac1f */
[----:B------:R-:W-:-:S02]  /*10d0*/  IADD3.X R33, R4, -0x1, R20, P4, P3 ;  /* 0xffffffff04217810 */ /* 0x000fc400027e6414 */
[----:B------:R-:W-:Y:S01]  /*10e0*/  SEL R15, RZ, 0x1, !P0 ;  /* 0x00000001ff0f7807 */ /* 0x000fe20004000000 */
[----:B------:R0:W-:Y:S01]  /*10f0*/  STG.E.64 desc[UR12][R12.64+0x8], R10 ;  /* 0x0000080a0c007986 */ /* 0x0001e2000c101b0c */
[----:B------:R-:W-:Y:S02]  /*1100*/  ISETP.LT.U32.AND P3, PT, R22, R27, PT ;  /* 0x0000001b1600720c */ /* 0x000fe40003f61070 */
[----:B------:R-:W-:Y:S02]  /*1110*/  IADD3 R14, P4, P2, R14, R18, -R17 ;  /* 0x000000120e0e7210 */ /* 0x000fe40007a9e811 */
[----:B------:R-:W-:Y:S02]  /*1120*/  SEL R20, RZ, 0xffffffff, !P1 ;  /* 0xffffffffff147807 */ /* 0x000fe40004800000 */
[----:B------:R-:W-:Y:S02]  /*1130*/  IADD3 R25, P0, P1, -R15, R25, -R26 ;  /* 0x000000190f197210 */ /* 0x000fe4000791e91a */
[----:B------:R-:W-:-:S02]  /*1140*/  ISETP.LT.U32.AND.EX P3, PT, R23, R33, PT, P3 ;  /* 0x000000211700720c */ /* 0x000fc40003f61130 */
[----:B------:R-:W-:Y:S02]  /*1150*/  IADD3.X R15, R20, R19, ~R21, P4, P2 ;  /* 0x00000013140f7210 */ /* 0x000fe400027e4c15 */
[----:B------:R-:W-:Y:S02]  /*1160*/  IADD3.X R21, R4, -0x1, R26, P0, P1 ;  /* 0xffffffff04157810 */ /* 0x000fe400007e241a */
[----:B------:R-:W-:Y:S01]  /*1170*/  SEL R18, RZ, 0x1, !P3 ;  /* 0x00000001ff127807 */ /* 0x000fe20005800000 */
[----:B------:R3:W-:Y:S01]  /*1180*/  STG.E.64 desc[UR10][R12.64], R14 ;  /* 0x0000000e0c007986 */ /* 0x0007e2000c101b0a */
[----:B------:R-:W-:Y:S02]  /*1190*/  IADD3 R3, P1, R5, R3, RZ ;  /* 0x0000000305037210 */ /* 0x000fe40007f3e0ff */
[----:B------:R-:W-:Y:S02]  /*11a0*/  ISETP.LT.U32.AND P0, PT, R28, R25, PT ;  /* 0x000000191c00720c */ /* 0x000fe40003f01070 */
[----:B------:R-:W-:Y:S01]  /*11b0*/  SEL R17, RZ, 0xffffffff, !P3 ;  /* 0xffffffffff117807 */ /* 0x000fe20005800000 */
[----:B------:R-:W-:Y:S01]  /*11c0*/  IMAD.X R0, RZ, RZ, R0, P1 ;  /* 0x000000ffff007224 */ /* 0x000fe200008e0600 */
[----:B------:R-:W-:-:S02]  /*11d0*/  IADD3 R18, P3, P5, R18, R22, -R27 ;  /* 0x0000001612127210 */ /* 0x000fc40007d7e81b */
[----:B------:R-:W-:Y:S02]  /*11e0*/  ISETP.LT.U32.AND.EX P0, PT, R29, R21, PT, P0 ;  /* 0x000000151d00720c */ /* 0x000fe40003f01100 */
[----:B------:R-:W-:Y:S02]  /*11f0*/  ISETP.GE.U32.AND P1, PT, R3, UR4, PT ;  /* 0x0000000403007c0c */ /* 0x000fe4000bf26070 */
[----:B------:R-:W-:Y:S02]  /*1200*/  IADD3.X R19, R17, R23, ~R33, P3, P5 ;  /* 0x0000001711137210 */ /* 0x000fe40001feac21 */
[----:B------:R-:W-:Y:S02]  /*1210*/  SEL R17, RZ, 0x1, !P0 ;  /* 0x00000001ff117807 */ /* 0x000fe40004000000 */
[----:B0-----:R-:W-:Y:S01]  /*1220*/  SEL R11, RZ, 0xffffffff, !P0 ;  /* 0xffffffffff0b7807 */ /* 0x001fe20004000000 */
[----:B------:R3:W-:Y:S01]  /*1230*/  STG.E.64 desc[UR14][R12.64+0x10], R18 ;  /* 0x000010120c007986 */ /* 0x0007e2000c101b0e */
[----:B------:R-:W-:-:S02]  /*1240*/  ISETP.GE.U32.AND.EX P0, PT, R0, UR5, PT, P1 ;  /* 0x0000000500007c0c */ /* 0x000fc4000bf06110 */
[----:B------:R-:W-:-:S04]  /*1250*/  IADD3 R10, P2, P3, R17, R28, -R25 ;  /* 0x0000001c110a7210 */ /* 0x000fc80007b5e819 */
[----:B------:R-:W-:-:S07]  /*1260*/  IADD3.X R11, R11, R29, ~R21, P2, P3 ;  /* 0x0000001d0b0b7210 */ /* 0x000fce00017e6c15 */
[----:B---3--:R-:W-:Y:S05]  /*1270*/  @!P0 BRA `(.L_x_193) ;  /* 0xfffffff800648947 */ /* 0x008fea000383ffff */
.L_x_192:
[----:B------:R-:W-:Y:S05]  /*1280*/  BSYNC B0 ;  /* 0x0000000000007941 */ /* 0x000fea0003800000 */
.L_x_191:
[----:B------:R-:W-:Y:S06]  /*1290*/  BAR.SYNC.DEFER_BLOCKING 0x0 ;  /* 0x0000000000007b1d */ /* 0x000fec0000010000 */
.L_x_181:
[----:B------:R-:W-:Y:S02]  /*12a0*/  ULDC.64 UR4, c[0x0][0x220] ;  /* 0x0000880000047ab9 */ /* 0x000fe40000000a00 */
[----:B------:R-:W-:-:S04]  /*12b0*/  ISETP.GE.U32.AND P0, PT, R16, UR4, PT ;  /* 0x0000000410007c0c */ /* 0x000fc8000bf06070 */
[----:B------:R-:W-:-:S13]  /*12c0*/  ISETP.GE.U32.AND.EX P0, PT, RZ, UR5, PT, P0 ;  /* 0x00000005ff007c0c */ /* 0x000fda000bf06100 */
[----:B------:R-:W-:Y:S05]  /*12d0*/  @P0 BRA `(.L_x_194) ;  /* 0x0000000000bc0947 */ /* 0x000fea0003800000 */
[----:B------:R-:W3:Y:S01]  /*12e0*/  LDC R0, c[0x0][0x238] ;  /* 0x00008e00ff007b82 */ /* 0x000ee20000000800 */
[----:B------:R-:W-:Y:S02]  /*12f0*/  IMAD.MOV.U32 R23, RZ, RZ, R16 ;  /* 0x000000ffff177224 */ /* 0x000fe400078e0010 */
[----:B------:R-:W-:-:S05]  /*1300*/  IMAD.MOV.U32 R24, RZ, RZ, RZ ;  /* 0x000000ffff187224 */ /* 0x000fca00078e00ff */
[----:B------:R-:W4:Y:S01]  /*1310*/  LDC R22, c[0x0][RZ] ;  /* 0x00000000ff167b82 */ /* 0x000f220000000800 */
[----:B---3--:R-:W-:-:S07]  /*1320*/  IADD3 R0, -R0, 0x20, RZ ;  /* 0x0000002000007810 */ /* 0x008fce0007ffe1ff */
.L_x_197:
[----:B---3--:R-:W3:Y:S01]  /*1330*/  BREV R3, R23 ;  /* 0x0000001700037301 */ /* 0x008ee20000000000 */
[----:B------:R-:W-:Y:S01]  /*1340*/  BSSY B0, `(.L_x_195) ;  /* 0x0000023000007945 */ /* 0x000fe20003800000 */
[----:B---3--:R-:W-:-:S04]  /*1350*/  SHF.R.U32.HI R3, RZ, R0, R3 ;  /* 0x00000000ff037219 */ /* 0x008fc80000011603 */
[----:B------:R-:W-:-:S04]  /*1360*/  ISETP.GE.U32.AND P0, PT, R23, R3, PT ;  /* 0x000000031700720c */ /* 0x000fc80003f06070 */
[----:B------:R-:W-:-:S13]  /*1370*/  ISETP.GE.U32.AND.EX P0, PT, R24, RZ, PT, P0 ;  /* 0x000000ff1800720c */ /* 0x000fda0003f06100 */
[----:B------:R-:W-:Y:S05]  /*1380*/  @P0 BRA `(.L_x_196) ;  /* 0x0000000000780947 */ /* 0x000fea0003800000 */
[----:B------:R-:W-:Y:S01]  /*1390*/  IMAD.WIDE.U32 R6, R3, UR38, R38 ;  /* 0x0000002603067c25 */ /* 0x000fe2000f8e0026 */
[----:B-1----:R-:W-:Y:S02]  /*13a0*/  R2UR UR4, R8 ;  /* 0x00000000080472ca */ /* 0x002fe400000e0000 */
[----:B------:R-:W-:Y:S01]  /*13b0*/  R2UR UR5, R9 ;  /* 0x00000000090572ca */ /* 0x000fe200000e0000 */
[----:B------:R-:W-:Y:S01]  /*13c0*/  IMAD R3, R3, UR39, R7 ;  /* 0x0000002703037c24 */ /* 0x000fe2000f8e0207 */
[----:B------:R-:W-:-:S04]  /*13d0*/  LEA R4, P0, R6, UR40, 0x3 ;  /* 0x0000002806047c11 */ /* 0x000fc8000f8018ff */
[----:B------:R-:W-:-:S07]  /*13e0*/  LEA.HI.X R5, R6, UR41, R3, 0x3, P0 ;  /* 0x0000002906057c11 */ /* 0x000fce00080f1c03 */
[----:B------:R-:W3:Y:S01]  /*13f0*/  LDG.E.64 R16, desc[UR4][R4.64] ;  /* 0x0000000404107981 */ /* 0x000ee2000c1e1b00 */
[----:B------:R-:W-:Y:S01]  /*1400*/  IMAD R6, R24, UR38, RZ ;  /* 0x0000002618067c24 */ /* 0x000fe2000f8e02ff */
[C---:B------:R-:W-:Y:S01]  /*1410*/  R2UR UR6, R8.reuse ;  /* 0x00000000080672ca */ /* 0x040fe200000e0000 */
[----:B--2---:R-:W-:Y:S01]  /*1420*/  IMAD.WIDE.U32 R10, R23, UR38, R38 ;  /* 0x00000026170a7c25 */ /* 0x004fe2000f8e0026 */
[----:B------:R-:W-:Y:S02]  /*1430*/  R2UR UR7, R9 ;  /* 0x00000000090772ca */ /* 0x000fe400000e0000 */
[----:B------:R-:W-:Y:S01]  /*1440*/  R2UR UR8, R8 ;  /* 0x00000000080872ca */ /* 0x000fe200000e0000 */
[----:B------:R-:W-:Y:S01]  /*1450*/  IMAD R3, R23, UR39, R6 ;  /* 0x0000002717037c24 */ /* 0x000fe2000f8e0206 */
[----:B------:R-:W-:Y:S02]  /*1460*/  R2UR UR9, R9 ;  /* 0x00000000090972ca */ /* 0x000fe400000e0000 */
[----:B------:R-:W-:Y:S01]  /*1470*/  LEA R6, P0, R10, UR40, 0x3 ;  /* 0x000000280a067c11 */ /* 0x000fe2000f8018ff */
[----:B------:R-:W-:-:S05]  /*1480*/  IMAD.IADD R3, R11, 0x1, R3 ;  /* 0x000000010b037824 */ /* 0x000fca00078e0203 */
[----:B------:R-:W-:-:S05]  /*1490*/  LEA.HI.X R7, R10, UR41, R3, 0x3, P0 ;  /* 0x000000290a077c11 */ /* 0x000fca00080f1c03 */
[----:B------:R-:W2:Y:S01]  /*14a0*/  LDG.E.64 R10, desc[UR4][R6.64] ;  /* 0x00000004060a7981 */ /* 0x000ea2000c1e1b00 */
[----:B------:R-:W-:Y:S02]  /*14b0*/  R2UR UR10, R8 ;  /* 0x00000000080a72ca */ /* 0x000fe400000e0000 */
[----:B------:R-:W-:Y:S01]  /*14c0*/  R2UR UR11, R9 ;  /* 0x00000000090b72ca */ /* 0x000fe200000e0000 */
[----:B------:R-:W5:Y:S04]  /*14d0*/  LDG.E.64 R12, desc[UR4][R6.64+0x8] ;  /* 0x00000804060c7981 */ /* 0x000f68000c1e1b00 */
[----:B------:R-:W4:Y:S04]  /*14e0*/  LDG.E.64 R14, desc[UR6][R6.64+0x10] ;  /* 0x00001006060e7981 */ /* 0x000f28000c1e1b00 */
[----:B---3--:R3:W-:Y:S04]  /*14f0*/  STG.E.64 desc[UR6][R6.64], R16 ;  /* 0x0000001006007986 */ /* 0x0087e8000c101b06 */
[----:B0-----:R-:W3:Y:S04]  /*1500*/  LDG.E.64 R18, desc[UR8][R4.64+0x8] ;  /* 0x0000080804127981 */ /* 0x001ee8000c1e1b00 */
[----:B---3--:R3:W-:Y:S04]  /*1510*/  STG.E.64 desc[UR8][R6.64+0x8], R18 ;  /* 0x0000081206007986 */ /* 0x0087e8000c101b08 */
[----:B------:R-:W2:Y:S04]  /*1520*/  LDG.E.64 R20, desc[UR10][R4.64+0x10] ;  /* 0x0000100a04147981 */ /* 0x000ea8000c1e1b00 */
[----:B--2---:R3:W-:Y:S04]  /*1530*/  STG.E.64 desc[UR4][R6.64+0x10], R20 ;  /* 0x0000101406007986 */ /* 0x0047e8000c101b04 */
[----:B------:R3:W-:Y:S04]  /*1540*/  STG.E.64 desc[UR6][R4.64], R10 ;  /* 0x0000000a04007986 */ /* 0x0007e8000c101b06 */
[----:B-----5:R3:W-:Y:S04]  /*1550*/  STG.E.64 desc[UR8][R4.64+0x8], R12 ;  /* 0x0000080c04007986 */ /* 0x0207e8000c101b08 */
[----:B----4-:R3:W-:Y:S02]  /*1560*/  STG.E.64 desc[UR10][R4.64+0x10], R14 ;  /* 0x0000100e04007986 */ /* 0x0107e4000c101b0a */
.L_x_196:
[----:B------:R-:W-:Y:S05]  /*1570*/  BSYNC B0 ;  /* 0x0000000000007941 */ /* 0x000fea0003800000 */
.L_x_195:
[----:B----4-:R-:W-:-:S05]  /*1580*/  IADD3 R23, P0, R22, R23, RZ ;  /* 0x0000001716177210 */ /* 0x010fca0007f1e0ff */
[----:B------:R-:W-:Y:S01]  /*1590*/  IMAD.X R24, RZ, RZ, R24, P0 ;  /* 0x000000ffff187224 */ /* 0x000fe200000e0618 */
[----:B------:R-:W-:-:S04]  /*15a0*/  ISETP.GE.U32.AND P0, PT, R23, UR42, PT ;  /* 0x0000002a17007c0c */ /* 0x000fc8000bf06070 */
[----:B------:R-:W-:-:S13]  /*15b0*/  ISETP.GE.U32.AND.EX P0, PT, R24, UR43, PT, P0 ;  /* 0x0000002b18007c0c */ /* 0x000fda000bf06100 */
[----:B------:R-:W-:Y:S05]  /*15c0*/  @!P0 BRA `(.L_x_197) ;  /* 0xfffffffc00588947 */ /* 0x000fea000383ffff */
.L_x_194:
[----:B------:R-:W4:Y:S01]  /*15d0*/  LDC R3, c[0x0][RZ] ;  /* 0x00000000ff037b82 */ /* 0x000f220000000800 */
[----:B------:R-:W-:Y:S07]  /*15e0*/  WARPSYNC.ALL ;  /* 0x0000000000007948 */ /* 0x000fee0003800000 */
[----:B------:R-:W-:Y:S01]  /*15f0*/  BAR.SYNC.DEFER_BLOCKING 0x0 ;  /* 0x0000000000007b1d */ /* 0x000fe20000010000 */
[----:B----4-:R-:W-:-:S05]  /*1600*/  ISETP.GE.U32.AND P0, PT, R3, 0x2, PT ;  /* 0x000000020300780c */ /* 0x010fca0003f06070 */
[----:B------:R-:W-:-:S08]  /*1610*/  UMOV UR4, URZ ;  /* 0x0000003f00047c82 */ /* 0x000fd00008000000 */
[----:B------:R-:W-:Y:S05]  /*1620*/  @!P0 BRA `(.L_x_198) ;  /* 0x0000000000188947 */ /* 0x000fea0003800000 */
[----:B------:R-:W-:Y:S01]  /*1630*/  IMAD.MOV.U32 R0, RZ, RZ, R3 ;  /* 0x000000ffff007224 */ /* 0x000fe200078e0003 */
[----:B------:R-:W-:-:S06]  /*1640*/  UMOV UR4, URZ ;  /* 0x0000003f00047c82 */ /* 0x000fcc0008000000 */
.L_x_199:
[----:B------:R-:W-:Y:S01]  /*1650*/  SHF.R.U32.HI R0, RZ, 0x1, R0 ;  /* 0x00000001ff007819 */ /* 0x000fe20000011600 */
[----:B------:R-:W-:-:S03]  /*1660*/  UIADD3 UR4, UR4, 0x1, URZ ;  /* 0x0000000104047890 */ /* 0x000fc6000fffe03f */
[----:B------:R-:W-:-:S13]  /*1670*/  ISETP.NE.AND P0, PT, R0, RZ, PT ;  /* 0x000000ff0000720c */ /* 0x000fda0003f05270 */
[----:B------:R-:W-:Y:S05]  /*1680*/  @P0 BRA `(.L_x_199) ;  /* 0xfffffffc00f00947 */ /* 0x000fea000383ffff */
.L_x_198:
[----:B------:R-:W-:Y:S01]  /*1690*/  ISETP.NE.AND P0, PT, RZ, UR4, PT ;  /* 0x00000004ff007c0c */ /* 0x000fe2000bf05270 */
[----:B------:R-:W-:-:S12]  /*16a0*/  UMOV UR7, 0x1 ;  /* 0x0000000100077882 */ /* 0x000fd80000000000 */
[----:B------:R-:W-:Y:S05]  /*16b0*/  @!P0 BRA `(.L_x_200) ;  /* 0x0000002800748947 */ /* 0x000fea0003800000 */
[----:B------:R-:W-:Y:S01]  /*16c0*/  UMOV UR5, URZ ;  /* 0x0000003f00057c82 */ /* 0x000fe20008000000 */
[----:B------:R-:W-:-:S05]  /*16d0*/  UMOV UR7, 0x1 ;  /* 0x0000000100077882 */ /* 0x000fca0000000000 */
.L_x_211:
[----:B--23--:R-:W2:Y:S01]  /*16e0*/  S2R R10, SR_TID.X ;  /* 0x00000000000a7919 */ /* 0x00cea20000002100 */
[----:B------:R-:W-:Y:S01]  /*16f0*/  ISETP.NE.AND P1, PT, RZ, UR7, PT ;  /* 0x00000007ff007c0c */ /* 0x000fe2000bf25270 */
[----:B------:R-:W-:Y:S01]  /*1700*/  UMOV UR10, UR7 ;  /* 0x00000007000a7c82 */ /* 0x000fe20008000000 */
[----:B------:R-:W-:Y:S02]  /*1710*/  BSSY B0, `(.L_x_201) ;  /* 0x00000c5000007945 */ /* 0x000fe40003800000 */
[----:B--2---:R-:W-:-:S13]  /*1720*/  ISETP.NE.OR P0, PT, R10, RZ, !P1 ;  /* 0x000000ff0a00720c */ /* 0x004fda0004f05670 */
[----:B------:R-:W-:Y:S05]  /*1730*/  @P0 BRA `(.L_x_202) ;  /* 0x0000000c00080947 */ /* 0x000fea0003800000 */
[----:B------:R-:W-:Y:S01]  /*1740*/  ULDC.64 UR8, c[0x0][0x230] ;  /* 0x00008c0000087ab9 */ /* 0x000fe20000000a00 */
[----:B-1----:R-:W-:Y:S01]  /*1750*/  R2UR UR12, R8 ;  /* 0x00000000080c72ca */ /* 0x002fe200000e0000 */
[----:B------:R-:W-:Y:S01]  /*1760*/  UIMAD.WIDE.U32 UR8, UR5, 0x8, UR8 ;  /* 0x00000008050878a5 */ /* 0x000fe2000f8e0008 */
[----:B------:R-:W-:-:S05]  /*1770*/  R2UR UR13, R9 ;  /* 0x00000000090d72ca */ /* 0x000fca00000e0000 */
        /* <DEDUP_REMOVED lines=22> */
[----:B------:R-:W1:Y:S01]  /*18e0*/  S2UR UR6, SR_CgaCtaId ;  /* 0x00000000000679c3 */ /* 0x000e620000008800 */
[----:B------:R-:W-:Y:S01]  /*18f0*/  UIADD3 UR14, -UR22, UR7, URZ ;  /* 0x00000007160e7290 */ /* 0x000fe2000fffe13f */
[----:B------:R-:W-:Y:S02]  /*1900*/  UMOV UR13, 0x400 ;  /* 0x00000400000d7882 */ /* 0x000fe40000000000 */
[----:B------:R-:W-:-:S03]  /*1910*/  UIADD3 UR13, UR13, 0x2000, URZ ;  /* 0x000020000d0d7890 */ /* 0x000fc6000fffe03f */
[----:B------:R-:W-:Y:S01]  /*1920*/  IMAD.U32 R0, RZ, RZ, UR14 ;  /* 0x0000000eff007e24 */ /* 0x000fe2000f8e00ff */
[----:B-1----:R-:W-:-:S03]  /*1930*/  ULEA UR13, UR6, UR13, 0x18 ;  /* 0x0000000d060d7291 */ /* 0x002fc6000f8ec03f */
[----:B------:R-:W-:-:S09]  /*1940*/  UMOV UR6, URZ ;  /* 0x0000003f00067c82 */ /* 0x000fd20008000000 */
.L_x_204:
        /* <DEDUP_REMOVED lines=56> */
[----:B-1----:R-:W-:Y:S01]  /*1cd0*/  IMAD.MOV.U32 R4, RZ, RZ, R11 ;  /* 0x000000ffff047224 */ /* 0x002fe200078e000b */
        /* <DEDUP_REMOVED lines=42> */
[----:B-1----:R-:W-:Y:S11]  /*1f80*/  @P0 BRA `(.L_x_204) ;  /* 0xfffffff800700947 */ /* 0x002ff6000383ffff */
.L_x_203:
[----:B------:R-:W-:Y:S05]  /*1f90*/  @!P2 BRA `(.L_x_202) ;  /* 0x0000000000f0a947 */ /* 0x000fea0003800000 */
[----:B------:R-:W1:Y:S01]  /*1fa0*/  S2UR UR19, SR_CgaCtaId ;  /* 0x00000000001379c3 */ /* 0x000e620000008800 */
        /* <DEDUP_REMOVED lines=11> */
[----:B------:R-:W-:Y:S02]  /*2060*/  UIADD3 UR13, UR13, 0x2000, URZ ;  /* 0x000020000d0d7890 */ /* 0x000fe4000fffe03f */
[----:B------:R-:W-:Y:S02]  /*2070*/  UISETP.LT.U32.AND.EX UP0, UPT, UR16, UR15, UPT, UP0 ;  /* 0x0000000f1000728c */ /* 0x000fe4000bf01100 */
[----:B------:R-:W-:Y:S01]  /*2080*/  UIADD3.X UR15, URZ, URZ, URZ, UP1, !UPT ;  /* 0x0000003f3f0f7290 */ /* 0x000fe20008ffe43f */
[----:B------:R-:W-:Y:S01]  /*2090*/  UMOV UR20, 0xffffffff ;  /* 0xffffffff00147882 */ /* 0x000fe20000000000 */
[----:B-1----:R-:W-:-:S02]  /*20a0*/  ULEA UR19, UR19, UR13, 0x18 ;  /* 0x0000000d13137291 */ /* 0x002fc4000f8ec03f */
[----:B------:R-:W-:Y:S02]  /*20b0*/  USEL UR13, URZ, 0x1, !UP0 ;  /* 0x000000013f0d7887 */ /* 0x000fe4000c000000 */
[----:B------:R-:W-:Y:S02]  /*20c0*/  UIMAD.WIDE.U32.X UR14, UR9, UR12, UR14, UP2 ;  /* 0x0000000c090e72a5 */ /* 0x000fe400090e040e */
[----:B------:R-:W-:Y:S02]  /*20d0*/  UIADD3 UR13, UP0, UP1, -UR13, UR18, -UR16 ;  /* 0x000000120d0d7290 */ /* 0x000fe4000f91e910 */
[----:B------:R-:W-:Y:S02]  /*20e0*/  ULEA UR19, UR6, UR19, 0x3 ;  /* 0x0000001306137291 */ /* 0x000fe4000f8e183f */
[----:B------:R-:W-:Y:S02]  /*20f0*/  UIADD3.X UR12, UR20, -0x1, UR16, UP0, UP1 ;  /* 0xffffffff140c7890 */ /* 0x000fe400087e2410 */
[----:B------:R-:W-:-:S02]  /*2100*/  UISETP.NE.AND UP1, UPT, UR22, 0x1, UPT ;  /* 0x000000011600788c */ /* 0x000fc4000bf25270 */
[----:B------:R-:W-:-:S03]  /*2110*/  UISETP.LT.U32.AND UP0, UPT, UR14, UR13, UPT ;  /* 0x0000000d0e00728c */ /* 0x000fc6000bf01070 */
[----:B------:R2:W-:Y:S01]  /*2120*/  STS.64 [UR19], R4 ;  /* 0x00000004ff007988 */ /* 0x0005e20008000a13 */
[----:B------:R-:W-:Y:S01]  /*2130*/  UISETP.LT.U32.AND.EX UP0, UPT, UR15, UR12, UPT, UP0 ;  /* 0x0000000c0f00728c */ /* 0x000fe2000bf01100 */
[----:B------:R-:W-:-:S03]  /*2140*/  PLOP3.LUT P0, PT, PT, PT, UP1, 0x80, 0x0 ;  /* 0x000000000000781c */ /* 0x000fc60003f0f018 */
[----:B------:R-:W-:Y:S02]  /*2150*/  USEL UR6, URZ, 0x1, !UP0 ;  /* 0x000000013f067887 */ /* 0x000fe4000c000000 */
[----:B------:R-:W-:Y:S02]  /*2160*/  USEL UR11, URZ, 0xffffffff, !UP0 ;  /* 0xffffffff3f0b7887 */ /* 0x000fe4000c000000 */
[----:B------:R-:W-:-:S04]  /*2170*/  UIADD3 UR16, UP0, UP2, UR6, UR14, -UR13 ;  /* 0x0000000e06107290 */ /* 0x000fc8000fa1e80d */
[----:B------:R-:W-:Y:S02]  /*2180*/  UIADD3.X UR17, UR11, UR15, ~UR12, UP0, UP2 ;  /* 0x0000000f0b117290 */ /* 0x000fe400087e4c0c */
[----:B--2---:R-:W-:Y:S10]  /*2190*/  @!P0 BRA `(.L_x_202) ;  /* 0x0000000000708947 */ /* 0x004ff40003800000 */
        /* <DEDUP_REMOVED lines=15> */
[----:B------:R-:W-:-:S04]  /*2290*/  UIADD3 UR11, UP0, UP1, -UR11, UR6, -UR14 ;  /* 0x000000060b0b7290 */ /* 0x000fc8000f91e90e */
[----:B------:R-:W-:Y:S02]  /*22a0*/  UIADD3.X UR12, UR20, -0x1, UR14, UP0, UP1 ;  /* 0xffffffff140c7890 */ /* 0x000fe400087e240e */
[----:B------:R-:W-:Y:S02]  /*22b0*/  UISETP.LT.U32.AND UP0, UPT, UR8, UR11, UPT ;  /* 0x0000000b0800728c */ /* 0x000fe4000bf01070 */
[----:B------:R-:W-:Y:S02]  /*22c0*/  UISETP.NE.AND UP1, UPT, UR22, 0x2, UPT ;  /* 0x000000021600788c */ /* 0x000fe4000bf25270 */
[----:B------:R-:W-:-:S04]  /*22d0*/  UISETP.LT.U32.AND.EX UP0, UPT, UR9, UR12, UPT, UP0 ;  /* 0x0000000c0900728c */ /* 0x000fc8000bf01100 */
[----:B------:R-:W-:Y:S01]  /*22e0*/  USEL UR6, URZ, 0x1, !UP0 ;  /* 0x000000013f067887 */ /* 0x000fe2000c000000 */
[----:B------:R-:W-:Y:S01]  /*22f0*/  PLOP3.LUT P0, PT, PT, PT, UP1, 0x80, 0x0 ;  /* 0x000000000000781c */ /* 0x000fe20003f0f018 */
[----:B------:R-:W-:Y:S02]  /*2300*/  USEL UR13, URZ, 0xffffffff, !UP0 ;  /* 0xffffffff3f0d7887 */ /* 0x000fe4000c000000 */
[----:B------:R-:W-:-:S04]  /*2310*/  UIADD3 UR8, UP0, UP2, UR6, UR8, -UR11 ;  /* 0x0000000806087290 */ /* 0x000fc8000fa1e80b */
[----:B------:R-:W-:Y:S02]  /*2320*/  UIADD3.X UR9, UR13, UR9, ~UR12, UP0, UP2 ;  /* 0x000000090d097290 */ /* 0x000fe400087e4c0c */
[----:B------:R-:W-:-:S04]  /*2330*/  IMAD.U32 R6, RZ, RZ, UR8 ;  /* 0x00000008ff067e24 */ /* 0x000fc8000f8e00ff */
[----:B------:R-:W-:-:S05]  /*2340*/  IMAD.U32 R7, RZ, RZ, UR9 ;  /* 0x00000009ff077e24 */ /* 0x000fca000f8e00ff */
[----:B------:R2:W-:Y:S02]  /*2350*/  @P0 STS.64 [UR19+0x10], R6 ;  /* 0x00001006ff000988 */ /* 0x0005e40008000a13 */
.L_x_202:
[----:B------:R-:W-:Y:S05]  /*2360*/  BSYNC B0 ;  /* 0x0000000000007941 */ /* 0x000fea0003800000 */
.L_x_201:
[----:B------:R-:W-:Y:S01]  /*2370*/  USHF.L.U32 UR7, UR7, 0x1, URZ ;  /* 0x0000000107077899 */ /* 0x000fe2000800063f */
[----:B------:R-:W-:Y:S05]  /*2380*/  BAR.SYNC.DEFER_BLOCKING 0x0 ;  /* 0x0000000000007b1d */ /* 0x000fea0000010000 */
[----:B------:R-:W-:Y:S01]  /*2390*/  IMAD R0, R10, UR7, RZ ;  /* 0x000000070a007c24 */ /* 0x000fe2000f8e02ff */
[----:B------:R-:W-:Y:S01]  /*23a0*/  ULDC.64 UR8, c[0x0][0x220] ;  /* 0x0000880000087ab9 */ /* 0x000fe20000000a00 */
[----:B------:R-:W-:Y:S01]  /*23b0*/  ULDC.64 UR12, c[0x0][0x228] ;  /* 0x00008a00000c7ab9 */ /* 0x000fe20000000a00 */
[----:B------:R-:W-:Y:S01]  /*23c0*/  ULDC.64 UR14, c[0x0][0x210] ;  /* 0x00008400000e7ab9 */ /* 0x000fe20000000a00 */
[----:B------:R-:W-:Y:S01]  /*23d0*/  BSSY B0, `(.L_x_205) ;  /* 0x00001c6000007945 */ /* 0x000fe20003800000 */
[----:B------:R-:W-:-:S04]  /*23e0*/  ISETP.GE.U32.AND P0, PT, R0, UR8, PT ;  /* 0x0000000800007c0c */ /* 0x000fc8000bf06070 */
[----:B------:R-:W-:-:S13]  /*23f0*/  ISETP.GE.U32.AND.EX P0, PT, RZ, UR9, PT, P0 ;  /* 0x00000009ff007c0c */ /* 0x000fda000bf06100 */
[----:B------:R-:W-:Y:S05]  /*2400*/  @P0 BRA `(.L_x_206) ;  /* 0x0000001c00080947 */ /* 0x000fea0003800000 */
[----:B------:R-:W-:Y:S05]  /*2410*/  @!P1 BRA `(.L_x_206) ;  /* 0x0000001c00049947 */ /* 0x000fea0003800000 */
[----:B--2---:R-:W-:-:S07]  /*2420*/  IMAD R5, R3, UR7, RZ ;  /* 0x0000000703057c24 */ /* 0x004fce000f8e02ff */
.L_x_210:
[----:B------:R-:W-:Y:S01]  /*2430*/  UISETP.NE.AND UP0, UPT, UR10, 0x1, UPT ;  /* 0x000000010a00788c */ /* 0x000fe2000bf05270 */
[----:B---3--:R-:W-:-:S05]  /*2440*/  IMAD.MOV.U32 R7, RZ, RZ, RZ ;  /* 0x000000ffff077224 */ /* 0x008fca00078e00ff */
[----:B------:R-:W-:-:S13]  /*2450*/  PLOP3.LUT P0, PT, PT, PT, UP0, 0x80, 0x0 ;  /* 0x000000000000781c */ /* 0x000fda0003f0f008 */
[----:B--2---:R-:W-:Y:S05]  /*2460*/  @!P0 BRA `(.L_x_207) ;  /* 0x0000001000788947 */ /* 0x004fea0003800000 */
[----:B------:R-:W2:Y:S01]  /*2470*/  S2R R11, SR_CgaCtaId ;  /* 0x00000000000b7919 */ /* 0x000ea20000008800 */
[----:B------:R-:W-:Y:S01]  /*2480*/  ULOP3.LUT UR6, UR10, 0x1, URZ, 0xc0, !UPT ;  /* 0x000000010a067892 */ /* 0x000fe2000f8ec03f */
[----:B------:R-:W-:Y:S01]  /*2490*/  MOV R4, 0x400 ;  /* 0x0000040000047802 */ /* 0x000fe20000000f00 */
[----:B------:R-:W-:Y:S02]  /*24a0*/  IMAD.MOV.U32 R7, RZ, RZ, RZ ;  /* 0x000000ffff077224 */ /* 0x000fe400078e00ff */
[----:B------:R-:W-:Y:S02]  /*24b0*/  UIADD3 UR6, -UR6, UR10, URZ ;  /* 0x0000000a06067290 */ /* 0x000fe4000fffe13f */
[----:B------:R-:W-:-:S04]  /*24c0*/  VIADD R4, R4, 0x2000 ;  /* 0x0000200004047836 */ /* 0x000fc80000000000 */
[----:B------:R-:W-:Y:S01]  /*24d0*/  IMAD.U32 R6, RZ, RZ, UR6 ;  /* 0x00000006ff067e24 */ /* 0x000fe2000f8e00ff */
[----:B--2---:R-:W-:-:S07]  /*24e0*/  LEA R4, R11, R4, 0x18 ;  /* 0x000000040b047211 */ /* 0x004fce00078ec0ff */
.L_x_208:
[----:B--2---:R-:W-:Y:S01]  /*24f0*/  IMAD.IADD R29, R7, 0x1, R0 ;  /* 0x00000001071d7824 */ /* 0x004fe200078e0200 */
[----:B-1----:R-:W-:Y:S02]  /*2500*/  R2UR UR8, R8 ;  /* 0x00000000080872ca */ /* 0x002fe400000e0000 */
[----:B------:R-:W-:Y:S01]  /*2510*/  R2UR UR9, R9 ;  /* 0x00000000090972ca */ /* 0x000fe200000e0000 */
[----:B------:R-:W-:-:S04]  /*2520*/  VIADD R11, R29, UR10 ;  /* 0x0000000a1d0b7c36 */ /* 0x000fc80008000000 */
[----:B------:R-:W-:-:S04]  /*2530*/  IMAD.WIDE.U32 R12, R11, UR12, R38 ;  /* 0x0000000c0b0c7c25 */ /* 0x000fc8000f8e0026 */
[----:B------:R-:W-:Y:S01]  /*2540*/  IMAD R11, R11, UR13, R13 ;  /* 0x0000000d0b0b7c24 */ /* 0x000fe2000f8e020d */
[----:B------:R-:W-:-:S04]  /*2550*/  LEA R10, P0, R12, UR14, 0x3 ;  /* 0x0000000e0c0a7c11 */ /* 0x000fc8000f8018ff */
[----:B------:R-:W-:-:S05]  /*2560*/  LEA.HI.X R11, R12, UR15, R11, 0x3, P0 ;  /* 0x0000000f0c0b7c11 */ /* 0x000fca00080f1c0b */
[----:B------:R-:W2:Y:S04]  /*2570*/  LDG.E.64 R24, desc[UR8][R10.64] ;  /* 0x000000080a187981 */ /* 0x000ea8000c1e1b00 */
[----:B------:R-:W3:Y:S01]  /*2580*/  LDG.E.64 R30, desc[UR8][R10.64+0x8] ;  /* 0x000008080a1e7981 */ /* 0x000ee2000c1e1b00 */
[----:B------:R-:W-:-:S03]  /*2590*/  IMAD R12, R7, 0x8, R4 ;  /* 0x00000008070c7824 */ /* 0x000fc600078e0204 */
[----:B------:R-:W4:Y:S04]  /*25a0*/  LDG.E.64 R16, desc[UR8][R10.64+0x10] ;  /* 0x000010080a107981 */ /* 0x000f28000c1e1b00 */
[----:B------:R-:W2:Y:S01]  /*25b0*/  LDS.128 R12, [R12] ;  /* 0x000000000c0c7984 */ /* 0x000ea20000000c00 */
[----:B------:R-:W-:-:S04]  /*25c0*/  IMAD.WIDE.U32 R22, R29, UR12, R38 ;  /* 0x0000000c1d167c25 */ /* 0x000fc8000f8e0026 */
[----:B------:R-:W-:Y:S02]  /*25d0*/  IMAD R29, R29, UR13, R23 ;  /* 0x0000000d1d1d7c24 */ /* 0x000fe4000f8e0217 */
[----:B------:R-:W-:Y:S02]  /*25e0*/  IMAD.MOV.U32 R32, RZ, RZ, -0x1 ;  /* 0xffffffffff207424 */ /* 0x000fe400078e00ff */
[----:B--2---:R-:W-:-:S04]  /*25f0*/  IMAD.WIDE.U32 R20, R13, R24, RZ ;  /* 0x000000180d147225 */ /* 0x004fc800078e00ff */
[----:B0-----:R-:W-:-:S04]  /*2600*/  IMAD.WIDE.U32 R18, R12, R24, RZ ;  /* 0x000000180c127225 */ /* 0x001fc800078e00ff */
[----:B------:R-:W-:Y:S01]  /*2610*/  IMAD.WIDE.U32 R20, P2, R25, R12, R20 ;  /* 0x0000000c19147225 */ /* 0x000fe20007840014 */
[----:B------:R-:W-:Y:S02]  /*2620*/  IADD3 R26, P1, RZ, R18, RZ ;  /* 0x00000012ff1a7210 */ /* 0x000fe40007f3e0ff */
[----:B------:R-:W-:Y:S02]  /*2630*/  IADD3 R19, P3, R19, R20, RZ ;  /* 0x0000001413137210 */ /* 0x000fe40007f7e0ff */
[----:B------:R-:W-:-:S03]  /*2640*/  ISETP.LT.U32.AND P0, PT, R26, R18, PT ;  /* 0x000000121a00720c */ /* 0x000fc60003f01070 */
[----:B------:R-:W-:Y:S01]  /*2650*/  IMAD.X R27, R19, 0x1, R18, P1 ;  /* 0x00000001131b7824 */ /* 0x000fe200008e0612 */
[----:B------:R-:W-:-:S04]  /*2660*/  LEA R18, P1, R22, UR14, 0x3 ;  /* 0x0000000e16127c11 */ /* 0x000fc8000f8218ff */
[----:B------:R-:W-:Y:S02]  /*2670*/  ISETP.LT.U32.AND.EX P0, PT, R27, R19, PT, P0 ;  /* 0x000000131b00720c */ /* 0x000fe40003f01100 */
[----:B------:R-:W-:Y:S01]  /*2680*/  LEA.HI.X R19, R22, UR15, R29, 0x3, P1 ;  /* 0x0000000f16137c11 */ /* 0x000fe200088f1c1d */
[----:B------:R-:W-:Y:S01]  /*2690*/  IMAD.X R23, RZ, RZ, RZ, P2 ;  /* 0x000000ffff177224 */ /* 0x000fe200010e06ff */
[----:B------:R-:W-:Y:S01]  /*26a0*/  SEL R29, RZ, 0x1, !P0 ;  /* 0x00000001ff1d7807 */ /* 0x000fe20004000000 */
[----:B------:R-:W-:Y:S02]  /*26b0*/  IMAD.MOV.U32 R22, RZ, RZ, R21 ;  /* 0x000000ffff167224 */ /* 0x000fe400078e0015 */
[----:B------:R-:W2:Y:S01]  /*26c0*/  LDG.E.64 R20, desc[UR8][R18.64] ;  /* 0x0000000812147981 */ /* 0x000ea2000c1e1b00 */
[----:B------:R-:W-:Y:S01]  /*26d0*/  IADD3 R29, P0, P1, -R29, R26, -R27 ;  /* 0x0000001a1d1d7210 */ /* 0x000fe2000791e91b */
[----:B------:R-:W-:-:S03]  /*26e0*/  IMAD.WIDE.U32.X R24, R25, R13, R22, P3 ;  /* 0x0000000d19187225 */ /* 0x000fc600018e0416 */
[----:B------:R-:W-:Y:S02]  /*26f0*/  IADD3.X R27, R32, -0x1, R27, P0, P1 ;  /* 0xffffffff201b7810 */ /* 0x000fe400007e241b */
[----:B------:R-:W-:-:S04]  /*2700*/  ISETP.LT.U32.AND P0, PT, R24, R29, PT ;  /* 0x0000001d1800720c */ /* 0x000fc80003f01070 */
[----:B------:R-:W-:Y:S01]  /*2710*/  ISETP.LT.U32.AND.EX P0, PT, R25, R27, PT, P0 ;  /* 0x0000001b1900720c */ /* 0x000fe20003f01100 */
[----:B---3--:R-:W-:-:S03]  /*2720*/  IMAD.WIDE.U32 R22, R13, R30, RZ ;  /* 0x0000001e0d167225 */ /* 0x008fc600078e00ff */
[----:B------:R-:W-:Y:S02]  /*2730*/  SEL R33, RZ, 0x1, !P0 ;  /* 0x00000001ff217807 */ /* 0x000fe40004000000 */
[----:B------:R-:W-:Y:S02]  /*2740*/  SEL R35, RZ, 0xffffffff, !P0 ;  /* 0xffffffffff237807 */ /* 0x000fe40004000000 */
[----:B------:R-:W-:Y:S01]  /*2750*/  IADD3 R33, P1, P2, R33, R24, -R29 ;  /* 0x0000001821217210 */ /* 0x000fe20007a3e81d */
[----:B------:R-:W-:-:S03]  /*2760*/  IMAD.WIDE.U32 R22, P0, R12, R31, R22 ;  /* 0x0000001f0c167225 */ /* 0x000fc60007800016 */
[----:B------:R-:W-:Y:S01]  /*2770*/  IADD3.X R35, R35, R25, ~R27, P1, P2 ;  /* 0x0000001923237210 */ /* 0x000fe20000fe4c1b */
[----:B------:R-:W-:-:S04]  /*2780*/  IMAD.WIDE.U32 R24, R12, R30, RZ ;  /* 0x0000001e0c187225 */ /* 0x000fc800078e00ff */
[----:B------:R-:W-:Y:S01]  /*2790*/  IMAD.X R27, RZ, RZ, RZ, P0 ;  /* 0x000000ffff1b7224 */ /* 0x000fe200000e06ff */
[----:B------:R-:W-:Y:S01]  /*27a0*/  IADD3 R29, P0, R25, R22, RZ ;  /* 0x00000016191d7210 */ /* 0x000fe20007f1e0ff */
[----:B------:R-:W-:Y:S02]  /*27b0*/  IMAD.MOV.U32 R26, RZ, RZ, R23 ;  /* 0x000000ffff1a7224 */ /* 0x000fe400078e0017 */
[----:B------:R-:W3:Y:S02]  /*27c0*/  LDG.E.64 R22, desc[UR8][R18.64+0x8] ;  /* 0x0000080812167981 */ /* 0x000ee4000c1e1b00 */
[----:B------:R-:W-:Y:S01]  /*27d0*/  IMAD.WIDE.U32.X R26, R13, R31, R26, P0 ;  /* 0x0000001f0d1a7225 */ /* 0x000fe200000e041a */
[----:B------:R-:W-:-:S04]  /*27e0*/  IADD3 R31, P1, RZ, R24, RZ ;  /* 0x00000018ff1f7210 */ /* 0x000fc80007f3e0ff */
[----:B------:R-:W-:Y:S01]  /*27f0*/  ISETP.LT.U32.AND P0, PT, R31, R24, PT ;  /* 0x000000181f00720c */ /* 0x000fe20003f01070 */
[----:B------:R-:W-:Y:S02]  /*2800*/  IMAD.X R30, R29, 0x1, R24, P1 ;  /* 0x000000011d1e7824 */ /* 0x000fe400008e0618 */
[----:B------:R-:W5:Y:S03]  /*2810*/  LDG.E.64 R24, desc[UR8][R18.64+0x10] ;  /* 0x0000100812187981 */ /* 0x000f66000c1e1b00 */
        /* <DEDUP_REMOVED lines=10> */
[----:B----4-:R-:W-:-:S04]  /*28c0*/  IMAD.WIDE.U32 R26, R13, R16, RZ ;  /* 0x000000100d1a7225 */ /* 0x010fc800078e00ff */
[----:B------:R-:W-:-:S04]  /*28d0*/  IMAD.WIDE.U32 R28, R12, R16, RZ ;  /* 0x000000100c1c7225 */ /* 0x000fc800078e00ff */
[----:B------:R-:W-:Y:S01]  /*28e0*/  IMAD.WIDE.U32 R26, P0, R12, R17, R26 ;  /* 0x000000110c1a7225 */ /* 0x000fe2000780001a */
[----:B------:R-:W-:-:S03]  /*28f0*/  IADD3 R16, P1, RZ, R28, RZ ;  /* 0x0000001cff107210 */ /* 0x000fc60007f3e0ff */
[----:B------:R-:W-:Y:S01]  /*2900*/  IMAD.X R31, RZ, RZ, RZ, P0 ;  /* 0x000000ffff1f7224 */ /* 0x000fe200000e06ff */
[----:B------:R-:W-:Y:S01]  /*2910*/  IADD3 R29, P0, R29, R26, RZ ;  /* 0x0000001a1d1d7210 */ /* 0x000fe20007f1e0ff */
[----:B------:R-:W-:-:S04]  /*2920*/  IMAD.MOV.U32 R30, RZ, RZ, R27 ;  /* 0x000000ffff1e7224 */ /* 0x000fc800078e001b */
[----:B------:R-:W-:Y:S01]  /*2930*/  IMAD.WIDE.U32.X R12, R13, R17, R30, P0 ;  /* 0x000000110d0c7225 */ /* 0x000fe200000e041e */
[----:B------:R-:W-:-:S03]  /*2940*/  ISETP.LT.U32.AND P0, PT, R16, R28, PT ;  /* 0x0000001c1000720c */ /* 0x000fc60003f01070 */
        /* <DEDUP_REMOVED lines=11> */
[C---:B------:R-:W-:Y:S02]  /*2a00*/  R2UR UR16, R8.reuse ;  /* 0x00000000081072ca */ /* 0x040fe400000e0000 */
[C---:B------:R-:W-:Y:S02]  /*2a10*/  R2UR UR17, R9.reuse ;  /* 0x00000000091172ca */ /* 0x040fe400000e0000 */
[C---:B------:R-:W-:Y:S02]  /*2a20*/  R2UR UR18, R8.reuse ;  /* 0x00000000081272ca */ /* 0x040fe400000e0000 */
[----:B------:R-:W-:Y:S02]  /*2a30*/  R2UR UR19, R9 ;  /* 0x00000000091372ca */ /* 0x000fe400000e0000 */
[----:B------:R-:W-:-:S02]  /*2a40*/  R2UR UR20, R8 ;  /* 0x00000000081472ca */ /* 0x000fc400000e0000 */
[C---:B------:R-:W-:Y:S02]  /*2a50*/  R2UR UR21, R9.reuse ;  /* 0x00000000091572ca */ /* 0x040fe400000e0000 */
[----:B------:R-:W-:Y:S02]  /*2a60*/  R2UR UR22, R8 ;  /* 0x00000000081672ca */ /* 0x000fe400000e0000 */
[----:B------:R-:W-:Y:S02]  /*2a70*/  R2UR UR23, R9 ;  /* 0x00000000091772ca */ /* 0x000fe400000e0000 */
[----:B--2---:R-:W-:-:S04]  /*2a80*/  IADD3 R13, P1, R20, R33, RZ ;  /* 0x00000021140d7210 */ /* 0x004fc80007f3e0ff */
        /* <DEDUP_REMOVED lines=9> */
[----:B------:R-:W-:Y:S02]  /*2b20*/  ISETP.GE.U32.AND P1, PT, R20, R33, PT ;  /* 0x000000211400720c */ /* 0x000fe40003f26070 */
[----:B---3--:R-:W-:Y:S02]  /*2b30*/  IADD3 R26, P0, R22, R37, RZ ;  /* 0x00000025161a7210 */ /* 0x008fe40007f1e0ff */
[----:B------:R-:W-:Y:S02]  /*2b40*/  ISETP.GE.U32.AND.EX P1, PT, R21, R35, PT, P1 ;  /* 0x000000231500720c */ /* 0x000fe40003f26110 */
[C---:B------:R-:W-:Y:S01]  /*2b50*/  ISETP.GT.U32.AND P2, PT, R26.reuse, RZ, PT ;  /* 0x000000ff1a00720c */ /* 0x040fe20003f44070 */
[----:B------:R-:W-:Y:S01]  /*2b60*/  IMAD.X R31, R23, 0x1, R34, P0 ;  /* 0x00000001171f7824 */ /* 0x000fe200000e0622 */
[----:B------:R-:W-:Y:S02]  /*2b70*/  SEL R16, RZ, 0x1, P1 ;  /* 0x00000001ff107807 */ /* 0x000fe40000800000 */
[----:B------:R-:W-:-:S02]  /*2b80*/  ISETP.LT.U32.AND P0, PT, R26, R37, PT ;  /* 0x000000251a00720c */ /* 0x000fc40003f01070 */
[C---:B------:R-:W-:Y:S02]  /*2b90*/  ISETP.GT.U32.AND.EX P2, PT, R31.reuse, -0x1, PT, P2 ;  /* 0xffffffff1f00780c */ /* 0x040fe40003f44120 */
[----:B------:R-:W-:Y:S02]  /*2ba0*/  IADD3 R16, P4, P3, R16, R20, -R33 ;  /* 0x0000001410107210 */ /* 0x000fe40007b9e821 */
[----:B------:R-:W-:Y:S02]  /*2bb0*/  SEL R20, RZ, 0xffffffff, P1 ;  /* 0xffffffffff147807 */ /* 0x000fe40000800000 */
[----:B------:R-:W-:Y:S02]  /*2bc0*/  ISETP.LT.U32.OR.EX P0, PT, R31, R34, P2, P0 ;  /* 0x000000221f00720c */ /* 0x000fe40001701500 */
[----:B------:R-:W-:Y:S02]  /*2bd0*/  IADD3.X R17, R20, R21, ~R35, P4, P3 ;  /* 0x0000001514117210 */ /* 0x000fe400027e6c23 */
[----:B------:R-:W-:-:S02]  /*2be0*/  ISETP.GE.U32.AND P1, PT, R22, R37, PT ;  /* 0x000000251600720c */ /* 0x000fc40003f26070 */
[----:B------:R-:W-:Y:S01]  /*2bf0*/  SEL R21, RZ, 0x1, !P0 ;  /* 0x00000001ff157807 */ /* 0x000fe20004000000 */
[----:B------:R0:W-:Y:S01]  /*2c00*/  STG.E.64 desc[UR8][R18.64], R12 ;  /* 0x0000000c12007986 */ /* 0x0001e2000c101b08 */
[----:B------:R-:W-:Y:S02]  /*2c10*/  ISETP.GE.U32.AND.EX P1, PT, R23, R34, PT, P1 ;  /* 0x000000221700720c */ /* 0x000fe40003f26110 */
[----:B------:R-:W-:Y:S01]  /*2c20*/  IADD3 R20, P2, -R21, R26, RZ ;  /* 0x0000001a15147210 */ /* 0x000fe20007f5e1ff */
[----:B------:R-:W-:Y:S01]  /*2c30*/  IMAD.IADD R26, R7, 0x1, R0 ;  /* 0x00000001071a7824 */ /* 0x000fe200078e0200 */
[----:B------:R-:W-:Y:S02]  /*2c40*/  SEL R36, RZ, 0x1, P1 ;  /* 0x00000001ff247807 */ /* 0x000fe40000800000 */
[----:B0-----:R-:W-:Y:S02]  /*2c50*/  SEL R12, RZ, 0xffffffff, !P0 ;  /* 0xffffffffff0c7807 */ /* 0x001fe40004000000 */
[----:B------:R-:W-:-:S03]  /*2c60*/  SEL R13, RZ, 0xffffffff, P1 ;  /* 0xffffffffff0d7807 */ /* 0x000fc60000800000 */
[----:B------:R-:W-:Y:S02]  /*2c70*/  IMAD.X R21, R31, 0x1, ~R12, P2 ;  /* 0x000000011f157824 */ /* 0x000fe400010e0e0c */
[----:B------:R-:W-:Y:S01]  /*2c80*/  VIADD R31, R26, 0x1 ;  /* 0x000000011a1f7836 */ /* 0x000fe20000000000 */
[----:B-----5:R-:W-:Y:S02]  /*2c90*/  IADD3 R26, P1, R24, R27, RZ ;  /* 0x0000001b181a7210 */ /* 0x020fe40007f3e0ff */
[----:B------:R-:W-:-:S03]  /*2ca0*/  IADD3 R36, P0, P3, R36, R22, -R37 ;  /* 0x0000001624247210 */ /* 0x000fc60007b1e825 */
[----:B------:R-:W-:Y:S01]  /*2cb0*/  IMAD.X R28, R25, 0x1, R29, P1 ;  /* 0x00000001191c7824 */ /* 0x000fe200008e061d */
[----:B------:R-:W-:Y:S02]  /*2cc0*/  IADD3.X R37, R13, R23, ~R34, P0, P3 ;  /* 0x000000170d257210 */ /* 0x000fe400007e6c22 */
[C---:B------:R-:W-:Y:S01]  /*2cd0*/  ISETP.GT.U32.AND P0, PT, R26.reuse, RZ, PT ;  /* 0x000000ff1a00720c */ /* 0x040fe20003f04070 */
[----:B------:R-:W-:Y:S01]  /*2ce0*/  VIADD R13, R31, UR10 ;  /* 0x0000000a1f0d7c36 */ /* 0x000fe20008000000 */
[----:B------:R-:W-:Y:S02]  /*2cf0*/  ISETP.LT.U32.AND P1, PT, R26, R27, PT ;  /* 0x0000001b1a00720c */ /* 0x000fe40003f21070 */
[----:B------:R-:W-:Y:S01]  /*2d00*/  ISETP.GT.U32.AND.EX P0, PT, R28, -0x1, PT, P0 ;  /* 0xffffffff1c00780c */ /* 0x000fe20003f04100 */
[----:B------:R-:W-:-:S03]  /*2d10*/  IMAD.WIDE.U32 R22, R13, UR12, R38 ;  /* 0x0000000c0d167c25 */ /* 0x000fc6000f8e0026 */
[----:B------:R-:W-:Y:S02]  /*2d20*/  ISETP.LT.U32.OR.EX P0, PT, R28, R29, P0, P1 ;  /* 0x0000001d1c00720c */ /* 0x000fe40000701510 */
[----:B------:R-:W-:Y:S01]  /*2d30*/  ISETP.GE.U32.AND P1, PT, R24, R27, PT ;  /* 0x0000001b1800720c */ /* 0x000fe20003f26070 */
[----:B------:R-:W-:Y:S01]  /*2d40*/  IMAD R13, R13, UR13, R23 ;  /* 0x0000000d0d0d7c24 */ /* 0x000fe2000f8e0217 */
[----:B------:R0:W-:Y:S01]  /*2d50*/  STG.E.64 desc[UR8][R18.64+0x8], R20 ;  /* 0x0000081412007986 */ /* 0x0001e2000c101b08 */
[C---:B------:R-:W-:Y:S02]  /*2d60*/  LEA R12, P2, R22.reuse, UR14, 0x3 ;  /* 0x0000000e160c7c11 */ /* 0x040fe4000f8418ff */
[----:B------:R-:W-:Y:S02]  /*2d70*/  ISETP.GE.U32.AND.EX P1, PT, R25, R29, PT, P1 ;  /* 0x0000001d1900720c */ /* 0x000fe40003f26110 */
[----:B------:R-:W-:Y:S02]  /*2d80*/  LEA.HI.X R13, R22, UR15, R13, 0x3, P2 ;  /* 0x0000000f160d7c11 */ /* 0x000fe400090f1c0d */
[----:B0-----:R-:W-:-:S02]  /*2d90*/  SEL R21, RZ, 0x1, !P0 ;  /* 0x00000001ff157807 */ /* 0x001fc40004000000 */
[----:B------:R-:W-:Y:S02]  /*2da0*/  SEL R20, RZ, 0x1, P1 ;  /* 0x00000001ff147807 */ /* 0x000fe40000800000 */
[----:B------:R-:W-:Y:S02]  /*2db0*/  IADD3 R26, P2, -R21, R26, RZ ;  /* 0x0000001a151a7210 */ /* 0x000fe40007f5e1ff */
[----:B------:R-:W-:Y:S02]  /*2dc0*/  SEL R21, RZ, 0xffffffff, !P0 ;  /* 0xffffffffff157807 */ /* 0x000fe40004000000 */
[----:B------:R-:W-:Y:S02]  /*2dd0*/  IADD3 R24, P0, P3, R20, R24, -R27 ;  /* 0x0000001814187210 */ /* 0x000fe40007b1e81b */
[----:B------:R-:W-:Y:S01]  /*2de0*/  SEL R20, RZ, 0xffffffff, P1 ;  /* 0xffffffffff147807 */ /* 0x000fe20000800000 */
[----:B------:R-:W-:-:S03]  /*2df0*/  IMAD.X R27, R28, 0x1, ~R21, P2 ;  /* 0x000000011c1b7824 */ /* 0x000fc600010e0e15 */
[----:B------:R-:W-:Y:S02]  /*2e00*/  IADD3.X R25, R20, R25, ~R29, P0, P3 ;  /* 0x0000001914197210 */ /* 0x000fe400007e6c1d */
[----:B------:R0:W-:Y:S04]  /*2e10*/  STG.E.64 desc[UR8][R18.64+0x10], R26 ;  /* 0x0000101a12007986 */ /* 0x0001e8000c101b08 */
[----:B------:R1:W-:Y:S04]  /*2e20*/  STG.E.64 desc[UR16][R10.64], R16 ;  /* 0x000000100a007986 */ /* 0x0003e8000c101b10 */
[----:B------:R-:W-:Y:S04]  /*2e30*/  STG.E.64 desc[UR18][R10.64+0x8], R36 ;  /* 0x000008240a007986 */ /* 0x000fe8000c101b12 */
[----:B------:R2:W-:Y:S04]  /*2e40*/  STG.E.64 desc[UR20][R10.64+0x10], R24 ;  /* 0x000010180a007986 */ /* 0x0005e8000c101b14 */
[----:B------:R-:W3:Y:S04]  /*2e50*/  LDG.E.64 R28, desc[UR22][R12.64] ;  /* 0x000000160c1c7981 */ /* 0x000ee8000c1e1b00 */
[----:B------:R-:W4:Y:S04]  /*2e60*/  LDG.E.64 R20, desc[UR8][R12.64+0x8] ;  /* 0x000008080c147981 */ /* 0x000f28000c1e1b00 */
[----:B------:R-:W5:Y:S01]  /*2e70*/  LDG.E.64 R22, desc[UR16][R12.64+0x10] ;  /* 0x000010100c167981 */ /* 0x000f62000c1e1b00 */
[----:B---3--:R-:W-:-:S04]  /*2e80*/  IMAD.WIDE.U32 R40, R15, R28, RZ ;  /* 0x0000001c0f287225 */ /* 0x008fc800078e00ff */
[----:B------:R-:W-:-:S04]  /*2e90*/  IMAD.WIDE.U32 R34, R14, R28, RZ ;  /* 0x0000001c0e227225 */ /* 0x000fc800078e00ff */
[----:B0-----:R-:W-:Y:S01]  /*2ea0*/  IMAD.WIDE.U32 R18, P2, R29, R14, R40 ;  /* 0x0000000e1d127225 */ /* 0x001fe20007840028 */
[----:B-1----:R-:W-:Y:S02]  /*2eb0*/  IADD3 R16, P1, RZ, R34, RZ ;  /* 0x00000022ff107210 */ /* 0x002fe40007f3e0ff */
[----:B------:R-:W-:Y:S02]  /*2ec0*/  IADD3 R17, P3, R35, R18, RZ ;  /* 0x0000001223117210 */ /* 0x000fe40007f7e0ff */
[----:B------:R-:W-:-:S03]  /*2ed0*/  ISETP.LT.U32.AND P0, PT, R16, R34, PT ;  /* 0x000000221000720c */ /* 0x000fc60003f01070 */
[----:B------:R-:W-:-:S05]  /*2ee0*/  IMAD.X R27, R17, 0x1, R34, P1 ;  /* 0x00000001111b7824 */ /* 0x000fca00008e0622 */
[----:B------:R-:W-:Y:S01]  /*2ef0*/  ISETP.LT.U32.AND.EX P0, PT, R27, R17, PT, P0 ;  /* 0x000000111b00720c */ /* 0x000fe20003f01100 */
[----:B--2---:R-:W-:Y:S02]  /*2f00*/  IMAD.X R11, RZ, RZ, RZ, P2 ;  /* 0x000000ffff0b7224 */ /* 0x004fe400010e06ff */
[----:B------:R-:W-:Y:S01]  /*2f10*/  IMAD.MOV.U32 R10, RZ, RZ, R19 ;  /* 0x000000ffff0a7224 */ /* 0x000fe200078e0013 */
[----:B------:R-:W-:-:S03]  /*2f20*/  SEL R25, RZ, 0x1, !P0 ;  /* 0x00000001ff197807 */ /* 0x000fc60004000000 */
[----:B------:R-:W-:Y:S01]  /*2f30*/  IMAD.WIDE.U32.X R10, R29, R15, R10, P3 ;  /* 0x0000000f1d0a7225 */ /* 0x000fe200018e040a */
[----:B------:R-:W-:-:S03]  /*2f40*/  IADD3 R25, P0, P1, -R25, R16, -R27 ;  /* 0x0000001019197210 */ /* 0x000fc6000791e91b */
[C---:B------:R-:W-:Y:S01]  /*2f50*/  IMAD.WIDE.U32 R16, R31.reuse, UR12, R38 ;  /* 0x0000000c1f107c25 */ /* 0x040fe2000f8e0026 */
[----:B------:R-:W-:Y:S02]  /*2f60*/  IADD3.X R27, R32, -0x1, R27, P0, P1 ;  /* 0xffffffff201b7810 */ /* 0x000fe400007e241b */
[----:B------:R-:W-:Y:S01]  /*2f70*/  ISETP.LT.U32.AND P0, PT, R10, R25, PT ;  /* 0x000000190a00720c */ /* 0x000fe20003f01070 */
[----:B------:R-:W-:Y:S01]  /*2f80*/  IMAD R17, R31, UR13, R17 ;  /* 0x0000000d1f117c24 */ /* 0x000fe2000f8e0211 */
[C---:B------:R-:W-:Y:S02]  /*2f90*/  LEA R34, P1, R16.reuse, UR14, 0x3 ;  /* 0x0000000e10227c11 */ /* 0x040fe4000f8218ff */
[----:B------:R-:W-:Y:S02]  /*2fa0*/  ISETP.LT.U32.AND.EX P0, PT, R11, R27, PT, P0 ;  /* 0x0000001b0b00720c */ /* 0x000fe40003f01100 */
[----:B------:R-:W-:Y:S02]  /*2fb0*/  LEA.HI.X R35, R16, UR15, R17, 0x3, P1 ;  /* 0x0000000f10237c11 */ /* 0x000fe400088f1c11 */
[----:B------:R-:W-:Y:S01]  /*2fc0*/  SEL R31, RZ, 0x1, !P0 ;  /* 0x00000001ff1f7807 */ /* 0x000fe20004000000 */
[----:B----4-:R-:W-:-:S02]  /*2fd0*/  IMAD.WIDE.U32 R18, R15, R20, RZ ;  /* 0x000000140f127225 */ /* 0x010fc400078e00ff */
[----:B------:R-:W2:Y:S01]  /*2fe0*/  LDG.E.64 R28, desc[UR8][R34.64] ;  /* 0x00000008221c7981 */ /* 0x000ea2000c1e1b00 */
[----:B------:R-:W-:Y:S02]  /*2ff0*/  IADD3 R31, P1, P2, R31, R10, -R25 ;  /* 0x0000000a1f1f7210 */ /* 0x000fe40007a3e819 */
[----:B------:R-:W-:Y:S01]  /*3000*/  SEL R33, RZ, 0xffffffff, !P0 ;  /* 0xffffffffff217807 */ /* 0x000fe20004000000 */
[----:B------:R-:W-:-:S03]  /*3010*/  IMAD.WIDE.U32 R18, P0, R21, R14, R18 ;  /* 0x0000000e15127225 */ /* 0x000fc60007800012 */
[----:B------:R-:W-:Y:S01]  /*3020*/  IADD3.X R33, R33, R11, ~R27, P1, P2 ;  /* 0x0000000b21217210 */ /* 0x000fe20000fe4c1b */
[----:B------:R-:W-:Y:S01]  /*3030*/  IMAD.WIDE.U32 R10, R14, R20, RZ ;  /* 0x000000140e0a7225 */ /* 0x000fe200078e00ff */
[----:B------:R-:W3:Y:S03]  /*3040*/  LDG.E.64 R26, desc[UR8][R34.64+0x8] ;  /* 0x00000808221a7981 */ /* 0x000ee6000c1e1b00 */
[----:B------:R-:W-:Y:S01]  /*3050*/  IMAD.X R17, RZ, RZ, RZ, P0 ;  /* 0x000000ffff117224 */ /* 0x000fe200000e06ff */
[----:B------:R-:W-:Y:S01]  /*3060*/  IADD3 R11, P0, R11, R18, RZ ;  /* 0x000000120b0b7210 */ /* 0x000fe20007f1e0ff */
[----:B-----5:R-:W-:-:S04]  /*3070*/  IMAD.WIDE.U32 R24, R15, R22, RZ ;  /* 0x000000160f187225 */ /* 0x020fc800078e00ff */
[----:B------:R-:W-:Y:S02]  /*3080*/  IMAD.MOV.U32 R16, RZ, RZ, R19 ;  /* 0x000000ffff107224 */ /* 0x000fe400078e0013 */
[----:B------:R-:W-:-:S04]  /*3090*/  IMAD.WIDE.U32 R24, P1, R23, R14, R24 ;  /* 0x0000000e17187225 */ /* 0x000fc80007820018 */
[----:B------:R-:W-:-:S04]  /*30a0*/  IMAD.WIDE.U32.X R16, R21, R15, R16, P0 ;  /* 0x0000000f15107225 */ /* 0x000fc800000e0410 */
[----:B------:R-:W-:-:S04]  /*30b0*/  IMAD.WIDE.U32 R20, R14, R22, RZ ;  /* 0x000000160e147225 */ /* 0x000fc800078e00ff */
[----:B------:R-:W-:Y:S01]  /*30c0*/  IMAD.MOV.U32 R18, RZ, RZ, R25 ;  /* 0x000000ffff127224 */ /* 0x000fe200078e0019 */
[----:B------:R-:W-:Y:S02]  /*30d0*/  IADD3 R21, P0, R21, R24, RZ ;  /* 0x0000001815157210 */ /* 0x000fe40007f1e0ff */
[----:B------:R-:W4:Y:S01]  /*30e0*/  LDG.E.64 R24, desc[UR16][R34.64+0x10] ;  /* 0x0000101022187981 */ /* 0x000f22000c1e1b00 */
[----:B------:R-:W-:Y:S02]  /*30f0*/  IMAD.X R19, RZ, RZ, RZ, P1 ;  /* 0x000000ffff137224 */ /* 0x000fe400008e06ff */
[----:B------:R-:W-:Y:S01]  /*3100*/  IMAD.WIDE.U32.X R14, R23, R15, R18, P0 ;  /* 0x0000000f170e7225 */ /* 0x000fe200000e0412 */
        /* <DEDUP_REMOVED lines=8> */
[----:B------:R-:W-:-:S04]  /*3190*/  IADD3 R19, P2, P3, -R18, R19, -R10 ;  /* 0x0000001312137210 */ /* 0x000fc80007b5e90a */
[----:B------:R-:W-:Y:S02]  /*31a0*/  ISETP.LT.U32.AND.EX P0, PT, R20, R21, PT, P1 ;  /* 0x000000151400720c */ /* 0x000fe40003f01110 */
[----:B------:R-:W-:Y:S02]  /*31b0*/  IADD3.X R21, R32, -0x1, R10, P2, P3 ;  /* 0xffffffff20157810 */ /* 0x000fe400017e640a */
[----:B------:R-:W-:Y:S02]  /*31c0*/  SEL R10, RZ, 0x1, !P0 ;  /* 0x00000001ff0a7807 */ /* 0x000fe40004000000 */
[----:B------:R-:W-:Y:S02]  /*31d0*/  ISETP.LT.U32.AND P0, PT, R16, R19, PT ;  /* 0x000000131000720c */ /* 0x000fe40003f01070 */
[----:B------:R-:W-:Y:S02]  /*31e0*/  IADD3 R11, P1, P2, -R10, R11, -R20 ;  /* 0x0000000b0a0b7210 */ /* 0x000fe40007a3e914 */
[----:B------:R-:W-:-:S02]  /*31f0*/  ISETP.LT.U32.AND.EX P0, PT, R17, R21, PT, P0 ;  /* 0x000000151100720c */ /* 0x000fc40003f01100 */
[----:B------:R-:W-:Y:S02]  /*3200*/  IADD3.X R37, R32, -0x1, R20, P1, P2 ;  /* 0xffffffff20257810 */ /* 0x000fe40000fe4414 */
[----:B------:R-:W-:Y:S02]  /*3210*/  SEL R10, RZ, 0x1, !P0 ;  /* 0x00000001ff0a7807 */ /* 0x000fe40004000000 */
[----:B------:R-:W-:Y:S02]  /*3220*/  ISETP.LT.U32.AND P1, PT, R14, R11, PT ;  /* 0x0000000b0e00720c */ /* 0x000fe40003f21070 */
[----:B------:R-:W-:Y:S02]  /*3230*/  IADD3 R19, P2, P3, R10, R16, -R19 ;  /* 0x000000100a137210 */ /* 0x000fe40007b5e813 */
[----:B------:R-:W-:Y:S02]  /*3240*/  SEL R16, RZ, 0xffffffff, !P0 ;  /* 0xffffffffff107807 */ /* 0x000fe40004000000 */
[----:B------:R-:W-:-:S02]  /*3250*/  ISETP.LT.U32.AND.EX P0, PT, R15, R37, PT, P1 ;  /* 0x000000250f00720c */ /* 0x000fc40003f01110 */
[----:B------:R-:W-:Y:S02]  /*3260*/  IADD3.X R21, R16, R17, ~R21, P2, P3 ;  /* 0x0000001110157210 */ /* 0x000fe400017e6c15 */
[----:B------:R-:W-:-:S04]  /*3270*/  SEL R23, RZ, 0x1, !P0 ;  /* 0x00000001ff177807 */ /* 0x000fc80004000000 */
[----:B------:R-:W-:Y:S02]  /*3280*/  IADD3 R23, P3, P2, R23, R14, -R11 ;  /* 0x0000000e17177210 */ /* 0x000fe40007a7e80b */
[----:B------:R-:W-:-:S04]  /*3290*/  SEL R10, RZ, 0xffffffff, !P0 ;  /* 0xffffffffff0a7807 */ /* 0x000fc80004000000 */
[----:B------:R-:W-:Y:S01]  /*32a0*/  IADD3.X R37, R10, R15, ~R37, P3, P2 ;  /* 0x0000000f0a257210 */ /* 0x000fe20001fe4c25 */
[----:B------:R-:W-:Y:S02]  /*32b0*/  VIADD R6, R6, 0xfffffffe ;  /* 0xfffffffe06067836 */ /* 0x000fe40000000000 */
[----:B------:R-:W-:Y:S01]  /*32c0*/  VIADD R7, R7, 0x2 ;  /* 0x0000000207077836 */ /* 0x000fe20000000000 */
[CC--:B--2---:R-:W-:Y:S02]  /*32d0*/  IADD3 R16, P5, R28.reuse, R31.reuse, RZ ;  /* 0x0000001f1c107210 */ /* 0x0c4fe40007fbe0ff */
[----:B------:R-:W-:Y:S02]  /*32e0*/  ISETP.GE.U32.AND P4, PT, R28, R31, PT ;  /* 0x0000001f1c00720c */ /* 0x000fe40003f86070 */
[----:B------:R-:W-:Y:S01]  /*32f0*/  ISETP.GT.U32.AND P1, PT, R16, RZ, PT ;  /* 0x000000ff1000720c */ /* 0x000fe20003f24070 */
[C---:B------:R-:W-:Y:S01]  /*3300*/  IMAD.X R14, R29.reuse, 0x1, R33, P5 ;  /* 0x000000011d0e7824 */ /* 0x040fe200028e0621 */
[----:B------:R-:W-:-:S02]  /*3310*/  ISETP.GE.U32.AND.EX P0, PT, R29, R33, PT, P4 ;  /* 0x000000211d00720c */ /* 0x000fc40003f06140 */
[----:B------:R-:W-:Y:S02]  /*3320*/  ISETP.LT.U32.AND P4, PT, R16, R31, PT ;  /* 0x0000001f1000720c */ /* 0x000fe40003f81070 */
[C---:B------:R-:W-:Y:S02]  /*3330*/  ISETP.GT.U32.AND.EX P1, PT, R14.reuse, -0x1, PT, P1 ;  /* 0xffffffff0e00780c */ /* 0x040fe40003f24110 */
[----:B------:R-:W-:Y:S02]  /*3340*/  SEL R10, RZ, 0x1, P0 ;  /* 0x00000001ff0a7807 */ /* 0x000fe40000000000 */
[----:B------:R-:W-:Y:S02]  /*3350*/  ISETP.LT.U32.OR.EX P1, PT, R14, R33, P1, P4 ;  /* 0x000000210e00720c */ /* 0x000fe40000f21540 */
[----:B------:R-:W-:Y:S02]  /*3360*/  IADD3 R10, P2, P4, R10, R28, -R31 ;  /* 0x0000001c0a0a7210 */ /* 0x000fe40007c5e81f */
[----:B------:R-:W-:-:S02]  /*3370*/  SEL R28, RZ, 0xffffffff, P0 ;  /* 0xffffffffff1c7807 */ /* 0x000fc40000000000 */
[----:B------:R-:W-:Y:S02]  /*3380*/  SEL R15, RZ, 0x1, !P1 ;  /* 0x00000001ff0f7807 */ /* 0x000fe40004800000 */
[----:B---3--:R-:W-:Y:S02]  /*3390*/  IADD3 R18, P3, R26, R19, RZ ;  /* 0x000000131a127210 */ /* 0x008fe40007f7e0ff */
[----:B------:R-:W-:Y:S02]  /*33a0*/  IADD3.X R11, R28, R29, ~R33, P2, P4 ;  /* 0x0000001d1c0b7210 */ /* 0x000fe400017e8c21 */
[----:B------:R-:W-:Y:S01]  /*33b0*/  IADD3 R28, P2, -R15, R16, RZ ;  /* 0x000000100f1c7210 */ /* 0x000fe20007f5e1ff */
[----:B------:R-:W-:Y:S01]  /*33c0*/  IMAD.X R16, R27, 0x1, R21, P3 ;  /* 0x000000011b107824 */ /* 0x000fe200018e0615 */
[----:B------:R-:W-:Y:S02]  /*33d0*/  ISETP.GT.U32.AND P0, PT, R18, RZ, PT ;  /* 0x000000ff1200720c */ /* 0x000fe40003f04070 */
[----:B------:R-:W-:-:S02]  /*33e0*/  SEL R15, RZ, 0xffffffff, !P1 ;  /* 0xffffffffff0f7807 */ /* 0x000fc40004800000 */
[----:B------:R-:W-:Y:S02]  /*33f0*/  ISETP.LT.U32.AND P1, PT, R18, R19, PT ;  /* 0x000000131200720c */ /* 0x000fe40003f21070 */
[----:B----4-:R-:W-:Y:S02]  /*3400*/  IADD3 R22, P3, R24, R23, RZ ;  /* 0x0000001718167210 */ /* 0x010fe40007f7e0ff */
[----:B------:R-:W-:Y:S01]  /*3410*/  ISETP.GT.U32.AND.EX P0, PT, R16, -0x1, PT, P0 ;  /* 0xffffffff1000780c */ /* 0x000fe20003f04100 */
[----:B------:R-:W-:Y:S01]  /*3420*/  IMAD.X R29, R14, 0x1, ~R15, P2 ;  /* 0x000000010e1d7824 */ /* 0x000fe200010e0e0f */
[----:B------:R-:W-:Y:S01]  /*3430*/  ISETP.GT.U32.AND P2, PT, R22, RZ, PT ;  /* 0x000000ff1600720c */ /* 0x000fe20003f44070 */
[----:B------:R-:W-:Y:S01]  /*3440*/  IMAD.X R20, R25, 0x1, R37, P3 ;  /* 0x0000000119147824 */ /* 0x000fe200018e0625 */
[----:B------:R-:W-:Y:S02]  /*3450*/  ISETP.LT.U32.OR.EX P0, PT, R16, R21, P0, P1 ;  /* 0x000000151000720c */ /* 0x000fe40000701510 */
[----:B------:R-:W-:-:S02]  /*3460*/  ISETP.LT.U32.AND P3, PT, R22, R23, PT ;  /* 0x000000171600720c */ /* 0x000fc40003f61070 */
[C---:B------:R-:W-:Y:S02]  /*3470*/  ISETP.GT.U32.AND.EX P1, PT, R20.reuse, -0x1, PT, P2 ;  /* 0xffffffff1400780c */ /* 0x040fe40003f24120 */
[----:B------:R-:W-:Y:S02]  /*3480*/  SEL R15, RZ, 0x1, !P0 ;  /* 0x00000001ff0f7807 */ /* 0x000fe40004000000 */
[----:B------:R-:W-:Y:S02]  /*3490*/  ISETP.LT.U32.OR.EX P1, PT, R20, R37, P1, P3 ;  /* 0x000000251400720c */ /* 0x000fe40000f21530 */
[----:B------:R-:W-:Y:S02]  /*34a0*/  IADD3 R14, P3, -R15, R18, RZ ;  /* 0x000000120f0e7210 */ /* 0x000fe40007f7e1ff */
[----:B------:R-:W-:Y:S02]  /*34b0*/  ISETP.GE.U32.AND P2, PT, R26, R19, PT ;  /* 0x000000131a00720c */ /* 0x000fe40003f46070 */
[----:B------:R-:W-:-:S02]  /*34c0*/  SEL R15, RZ, 0xffffffff, !P0 ;  /* 0xffffffffff0f7807 */ /* 0x000fc40004000000 */
[----:B------:R-:W-:Y:S02]  /*34d0*/  SEL R17, RZ, 0x1, !P1 ;  /* 0x00000001ff117807 */ /* 0x000fe40004800000 */
[----:B------:R-:W-:Y:S01]  /*34e0*/  ISETP.GE.U32.AND.EX P0, PT, R27, R21, PT, P2 ;  /* 0x000000151b00720c */ /* 0x000fe20003f06120 */
[----:B------:R-:W-:Y:S01]  /*34f0*/  IMAD.X R15, R16, 0x1, ~R15, P3 ;  /* 0x00000001100f7824 */ /* 0x000fe200018e0e0f */
[----:B------:R-:W-:Y:S02]  /*3500*/  ISETP.GE.U32.AND P2, PT, R24, R23, PT ;  /* 0x000000171800720c */ /* 0x000fe40003f46070 */
[----:B------:R-:W-:Y:S02]  /*3510*/  IADD3 R16, P3, -R17, R22, RZ ;  /* 0x0000001611107210 */ /* 0x000fe40007f7e1ff */
[----:B------:R-:W-:Y:S02]  /*3520*/  SEL R17, RZ, 0xffffffff, !P1 ;  /* 0xffffffffff117807 */ /* 0x000fe40004800000 */
[----:B------:R-:W-:-:S02]  /*3530*/  ISETP.GE.U32.AND.EX P1, PT, R25, R37, PT, P2 ;  /* 0x000000251900720c */ /* 0x000fc40003f26120 */
[----:B------:R-:W-:Y:S01]  /*3540*/  SEL R18, RZ, 0x1, P0 ;  /* 0x00000001ff127807 */ /* 0x000fe20000000000 */
[----:B------:R-:W-:Y:S01]  /*3550*/  IMAD.X R17, R20, 0x1, ~R17, P3 ;  /* 0x0000000114117824 */ /* 0x000fe200018e0e11 */
[----:B------:R-:W-:Y:S02]  /*3560*/  SEL R20, RZ, 0x1, P1 ;  /* 0x00000001ff147807 */ /* 0x000fe40000800000 */
[----:B------:R-:W-:Y:S02]  /*3570*/  IADD3 R18, P2, P4, R18, R26, -R19 ;  /* 0x0000001a12127210 */ /* 0x000fe40007c5e813 */
[----:B------:R-:W-:Y:S02]  /*3580*/  SEL R26, RZ, 0xffffffff, P0 ;  /* 0xffffffffff1a7807 */ /* 0x000fe40000000000 */
[----:B------:R-:W-:Y:S02]  /*3590*/  IADD3 R20, P0, P3, R20, R24, -R23 ;  /* 0x0000001814147210 */ /* 0x000fe40007b1e817 */
[----:B------:R-:W-:-:S02]  /*35a0*/  SEL R24, RZ, 0xffffffff, P1 ;  /* 0xffffffffff187807 */ /* 0x000fc40000800000 */
[----:B------:R-:W-:Y:S02]  /*35b0*/  IADD3.X R19, R26, R27, ~R21, P2, P4 ;  /* 0x0000001b1a137210 */ /* 0x000fe400017e8c15 */
[----:B------:R-:W-:Y:S02]  /*35c0*/  IADD3.X R21, R24, R25, ~R37, P0, P3 ;  /* 0x0000001918157210 */ /* 0x000fe400007e6c25 */
[----:B------:R-:W-:Y:S01]  /*35d0*/  ISETP.NE.AND P0, PT, R6, RZ, PT ;  /* 0x000000ff0600720c */ /* 0x000fe20003f05270 */
[----:B------:R2:W-:Y:S04]  /*35e0*/  STG.E.64 desc[UR8][R34.64], R28 ;  /* 0x0000001c22007986 */ /* 0x0005e8000c101b08 */
[----:B------:R2:W-:Y:S04]  /*35f0*/  STG.E.64 desc[UR8][R34.64+0x8], R14 ;  /* 0x0000080e22007986 */ /* 0x0005e8000c101b08 */
[----:B------:R2:W-:Y:S04]  /*3600*/  STG.E.64 desc[UR16][R34.64+0x10], R16 ;  /* 0x0000101022007986 */ /* 0x0005e8000c101b10 */
[----:B------:R2:W-:Y:S04]  /*3610*/  STG.E.64 desc[UR18][R12.64], R10 ;  /* 0x0000000a0c007986 */ /* 0x0005e8000c101b12 */
[----:B------:R2:W-:Y:S04]  /*3620*/  STG.E.64 desc[UR20][R12.64+0x8], R18 ;  /* 0x000008120c007986 */ /* 0x0005e8000c101b14 */
[----:B------:R2:W-:Y:S01]  /*3630*/  STG.E.64 desc[UR22][R12.64+0x10], R20 ;  /* 0x000010140c007986 */ /* 0x0005e2000c101b16 */
[----:B------:R-:W-:Y:S05]  /*3640*/  @P0 BRA `(.L_x_208) ;  /* 0xffffffec00a80947 */ /* 0x000fea000383ffff */
.L_x_207:
[----:B------:R-:W-:-:S06]  /*3650*/  ULOP3.LUT UR6, UR10, 0x1, URZ, 0xc0, !UPT ;  /* 0x000000010a067892 */ /* 0x000fcc000f8ec03f */
[----:B------:R-:W-:-:S13]  /*3660*/  ISETP.NE.AND P0, PT, RZ, UR6, PT ;  /* 0x00000006ff007c0c */ /* 0x000fda000bf05270 */
[----:B------:R-:W-:Y:S05]  /*3670*/  @!P0 BRA `(.L_x_209) ;  /* 0x0000000800588947 */ /* 0x000fea0003800000 */
[----:B--2---:R-:W-:Y:S01]  /*3680*/  IMAD.IADD R15, R7, 0x1, R0 ;  /* 0x00000001070f7824 */ /* 0x004fe200078e0200 */
[----:B------:R-:W-:Y:S01]  /*3690*/  ULDC.64 UR8, c[0x0][0x228] ;  /* 0x00008a0000087ab9 */ /* 0x000fe20000000a00 */
[C---:B-1----:R-:W-:Y:S01]  /*36a0*/  R2UR UR18, R8.reuse ;  /* 0x00000000081272ca */ /* 0x042fe200000e0000 */
[----:B------:R-:W-:Y:S01]  /*36b0*/  ULDC.64 UR16, c[0x0][0x210] ;  /* 0x0000840000107ab9 */ /* 0x000fe20000000a00 */
[----:B------:R-:W-:Y:S01]  /*36c0*/  VIADD R13, R15, UR10 ;  /* 0x0000000a0f0d7c36 */ /* 0x000fe20008000000 */
[----:B------:R-:W-:Y:S02]  /*36d0*/  R2UR UR19, R9 ;  /* 0x00000000091372ca */ /* 0x000fe400000e0000 */
[----:B------:R-:W-:Y:S01]  /*36e0*/  R2UR UR20, R8 ;  /* 0x00000000081472ca */ /* 0x000fe200000e0000 */
[----:B------:R-:W-:Y:S01]  /*36f0*/  IMAD.WIDE.U32 R10, R13, UR8, R38 ;  /* 0x000000080d0a7c25 */ /* 0x000fe2000f8e0026 */
[----:B------:R-:W-:-:S03]  /*3700*/  R2UR UR21, R9 ;  /* 0x00000000091572ca */ /* 0x000fc600000e0000 */
[----:B------:R-:W-:Y:S01]  /*3710*/  IMAD R13, R13, UR9, R11 ;  /* 0x000000090d0d7c24 */ /* 0x000fe2000f8e020b */
[----:B------:R-:W-:-:S04]  /*3720*/  LEA R12, P0, R10, UR16, 0x3 ;  /* 0x000000100a0c7c11 */ /* 0x000fc8000f8018ff */
[----:B------:R-:W-:-:S05]  /*3730*/  LEA.HI.X R13, R10, UR17, R13, 0x3, P0 ;  /* 0x000000110a0d7c11 */ /* 0x000fca00080f1c0d */
[----:B------:R-:W2:Y:S04]  /*3740*/  LDG.E.64 R22, desc[UR18][R12.64] ;  /* 0x000000120c167981 */ /* 0x000ea8000c1e1b00 */
[----:B------:R-:W3:Y:S04]  /*3750*/  LDG.E.64 R24, desc[UR20][R12.64+0x8] ;  /* 0x000008140c187981 */ /* 0x000ee8000c1e1b00 */
[----:B------:R-:W4:Y:S01]  /*3760*/  LDG.E.64 R20, desc[UR18][R12.64+0x10] ;  /* 0x000010120c147981 */ /* 0x000f22000c1e1b00 */
[----:B------:R-:W-:-:S04]  /*3770*/  IMAD.WIDE.U32 R10, R15, UR8, R38 ;  /* 0x000000080f0a7c25 */ /* 0x000fc8000f8e0026 */
[----:B------:R-:W-:Y:S01]  /*3780*/  IMAD R15, R15, UR9, R11 ;  /* 0x000000090f0f7c24 */ /* 0x000fe2000f8e020b */
[----:B------:R-:W-:-:S04]  /*3790*/  LEA R14, P0, R10, UR16, 0x3 ;  /* 0x000000100a0e7c11 */ /* 0x000fc8000f8018ff */
[----:B------:R-:W-:Y:S02]  /*37a0*/  LEA.HI.X R15, R10, UR17, R15, 0x3, P0 ;  /* 0x000000110a0f7c11 */ /* 0x000fe400080f1c0f */
[----:B------:R-:W-:-:S03]  /*37b0*/  R2UR UR8, R8 ;  /* 0x00000000080872ca */ /* 0x000fc600000e0000 */
[----:B0-----:R-:W5:Y:S01]  /*37c0*/  LDG.E.64 R18, desc[UR18][R14.64] ;  /* 0x000000120e127981 */ /* 0x001f62000c1e1b00 */
[C---:B------:R-:W-:Y:S02]  /*37d0*/  R2UR UR9, R9.reuse ;  /* 0x00000000090972ca */ /* 0x040fe400000e0000 */
[----:B------:R-:W-:Y:S02]  /*37e0*/  R2UR UR16, R8 ;  /* 0x00000000081072ca */ /* 0x000fe400000e0000 */
[----:B------:R-:W-:-:S09]  /*37f0*/  R2UR UR17, R9 ;  /* 0x00000000091172ca */ /* 0x000fd200000e0000 */
[----:B------:R-:W5:Y:S04]  /*3800*/  LDG.E.64 R10, desc[UR8][R14.64+0x8] ;  /* 0x000008080e0a7981 */ /* 0x000f68000c1e1b00 */
[----:B------:R-:W5:Y:S01]  /*3810*/  LDG.E.64 R16, desc[UR16][R14.64+0x10] ;  /* 0x000010100e107981 */ /* 0x000f62000c1e1b00 */
[----:B------:R-:W0:Y:S01]  /*3820*/  S2UR UR8, SR_CgaCtaId ;  /* 0x00000000000879c3 */ /* 0x000e220000008800 */
[----:B------:R-:W-:Y:S01]  /*3830*/  UMOV UR6, 0x400 ;  /* 0x0000040000067882 */ /* 0x000fe20000000000 */
[----:B------:R-:W-:Y:S01]  /*3840*/  R2UR UR22, R8 ;  /* 0x00000000081672ca */ /* 0x000fe200000e0000 */
[----:B------:R-:W-:Y:S01]  /*3850*/  UIADD3 UR6, UR6, 0x2000, URZ ;  /* 0x0000200006067890 */ /* 0x000fe2000fffe03f */
[----:B------:R-:W-:-:S03]  /*3860*/  R2UR UR23, R9 ;  /* 0x00000000091772ca */ /* 0x000fc600000e0000 */
[----:B0-----:R-:W-:Y:S01]  /*3870*/  ULEA UR6, UR8, UR6, 0x18 ;  /* 0x0000000608067291 */ /* 0x001fe2000f8ec03f */
[----:B------:R-:W-:-:S05]  /*3880*/  R2UR UR8, R8 ;  /* 0x00000000080872ca */ /* 0x000fca00000e0000 */
        /* <DEDUP_REMOVED lines=8> */
[----:B------:R-:W-:-:S04]  /*3910*/  IMAD.MOV.U32 R6, RZ, RZ, R27 ;  /* 0x000000ffff067224 */ /* 0x000fc800078e001b */
[----:B------:R-:W-:-:S04]  /*3920*/  IMAD.WIDE.U32.X R6, R23, R35, R6, P0 ;  /* 0x0000002317067225 */ /* 0x000fc800000e0406 */
[----:B------:R-:W-:-:S04]  /*3930*/  IMAD.WIDE.U32 R28, P0, R34, R25, R28 ;  /* 0x00000019221c7225 */ /* 0x000fc8000780001c */
[----:B------:R-:W-:-:S04]  /*3940*/  IMAD.WIDE.U32 R22, R34, R24, RZ ;  /* 0x0000001822167225 */ /* 0x000fc800078e00ff */
[----:B------:R-:W-:Y:S01]  /*3950*/  IMAD.X R27, RZ, RZ, RZ, P0 ;  /* 0x000000ffff1b7224 */ /* 0x000fe200000e06ff */
[----:B------:R-:W-:Y:S01]  /*3960*/  IADD3 R23, P0, R23, R28, RZ ;  /* 0x0000001c17177210 */ /* 0x000fe20007f1e0ff */
[----:B------:R-:W-:Y:S02]  /*3970*/  IMAD.MOV.U32 R26, RZ, RZ, R29 ;  /* 0x000000ffff1a7224 */ /* 0x000fe400078e001d */
[----:B----4-:R-:W-:-:S04]  /*3980*/  IMAD.WIDE.U32 R28, R34, R20, RZ ;  /* 0x00000014221c7225 */ /* 0x010fc800078e00ff */
[----:B------:R-:W-:-:S04]  /*3990*/  IMAD.WIDE.U32.X R24, R35, R25, R26, P0 ;  /* 0x0000001923187225 */ /* 0x000fc800000e041a */
[----:B------:R-:W-:-:S04]  /*39a0*/  IMAD.WIDE.U32 R26, R35, R20, RZ ;  /* 0x00000014231a7225 */ /* 0x000fc800078e00ff */
[----:B------:R-:W-:-:S04]  /*39b0*/  IMAD.WIDE.U32 R26, P0, R34, R21, R26 ;  /* 0x00000015221a7225 */ /* 0x000fc8000780001a */
        /* <DEDUP_REMOVED lines=8> */
[----:B------:R-:W-:Y:S01]  /*3a40*/  ISETP.LT.U32.AND P1, PT, R27, R22, PT ;  /* 0x000000161b00720c */ /* 0x000fe20003f21070 */
[----:B------:R-:W-:-:S03]  /*3a50*/  IMAD.X R22, R23, 0x1, R22, P2 ;  /* 0x0000000117167824 */ /* 0x000fc600010e0616 */
[----:B------:R-:W-:-:S04]  /*3a60*/  ISETP.LT.U32.AND.EX P0, PT, R32, R33, PT, P0 ;  /* 0x000000212000720c */ /* 0x000fc80003f01100 */
[----:B------:R-:W-:Y:S02]  /*3a70*/  SEL R4, RZ, 0x1, !P0 ;  /* 0x00000001ff047807 */ /* 0x000fe40004000000 */
[----:B------:R-:W-:Y:S02]  /*3a80*/  ISETP.LT.U32.AND.EX P0, PT, R22, R23, PT, P1 ;  /* 0x000000171600720c */ /* 0x000fe40003f01110 */
[--C-:B------:R-:W-:Y:S01]  /*3a90*/  IADD3 R31, P2, P3, -R4, R31, -R32.reuse ;  /* 0x0000001f041f7210 */ /* 0x100fe20007b5e920 */
[----:B------:R-:W-:Y:S01]  /*3aa0*/  IMAD.MOV.U32 R4, RZ, RZ, -0x1 ;  /* 0xffffffffff047424 */ /* 0x000fe200078e00ff */
[----:B------:R-:W-:Y:S02]  /*3ab0*/  SEL R33, RZ, 0x1, !P0 ;  /* 0x00000001ff217807 */ /* 0x000fe40004000000 */
[----:B------:R-:W-:Y:S02]  /*3ac0*/  IADD3 R23, P4, RZ, R28, RZ ;  /* 0x0000001cff177210 */ /* 0x000fe40007f9e0ff */
[----:B------:R-:W-:-:S02]  /*3ad0*/  IADD3.X R35, R4, -0x1, R32, P2, P3 ;  /* 0xffffffff04237810 */ /* 0x000fc400017e6420 */
[----:B------:R-:W-:Y:S02]  /*3ae0*/  ISETP.LT.U32.AND P2, PT, R6, R31, PT ;  /* 0x0000001f0600720c */ /* 0x000fe40003f41070 */
[----:B------:R-:W-:Y:S01]  /*3af0*/  ISETP.LT.U32.AND P1, PT, R23, R28, PT ;  /* 0x0000001c1700720c */ /* 0x000fe20003f21070 */
[----:B------:R-:W-:Y:S01]  /*3b00*/  IMAD.X R28, R29, 0x1, R28, P4 ;  /* 0x000000011d1c7824 */ /* 0x000fe200020e061c */
[----:B------:R-:W-:Y:S02]  /*3b10*/  ISETP.LT.U32.AND.EX P0, PT, R7, R35, PT, P2 ;  /* 0x000000230700720c */ /* 0x000fe40003f01120 */
[--C-:B------:R-:W-:Y:S02]  /*3b20*/  IADD3 R33, P2, P3, -R33, R27, -R22.reuse ;  /* 0x0000001b21217210 */ /* 0x100fe40007b5e916 */
[----:B------:R-:W-:Y:S02]  /*3b30*/  SEL R26, RZ, 0x1, !P0 ;  /* 0x00000001ff1a7807 */ /* 0x000fe40004000000 */
[----:B------:R-:W-:-:S02]  /*3b40*/  IADD3.X R27, R4, -0x1, R22, P2, P3 ;  /* 0xffffffff041b7810 */ /* 0x000fc400017e6416 */
[----:B------:R-:W-:Y:S02]  /*3b50*/  IADD3 R31, P4, P5, R26, R6, -R31 ;  /* 0x000000061a1f7210 */ /* 0x000fe40007d9e81f */
[----:B------:R-:W-:Y:S02]  /*3b60*/  ISETP.LT.U32.AND P2, PT, R24, R33, PT ;  /* 0x000000211800720c */ /* 0x000fe40003f41070 */
[----:B------:R-:W-:Y:S02]  /*3b70*/  SEL R6, RZ, 0xffffffff, !P0 ;  /* 0xffffffffff067807 */ /* 0x000fe40004000000 */
[----:B------:R-:W-:Y:S02]  /*3b80*/  ISETP.LT.U32.AND.EX P1, PT, R28, R29, PT, P1 ;  /* 0x0000001d1c00720c */ /* 0x000fe40003f21110 */
[----:B------:R-:W-:Y:S02]  /*3b90*/  ISETP.LT.U32.AND.EX P0, PT, R25, R27, PT, P2 ;  /* 0x0000001b1900720c */ /* 0x000fe40003f01120 */
[----:B------:R-:W-:-:S02]  /*3ba0*/  IADD3.X R7, R6, R7, ~R35, P4, P5 ;  /* 0x0000000706077210 */ /* 0x000fc400027eac23 */
[----:B------:R-:W-:Y:S02]  /*3bb0*/  SEL R35, RZ, 0x1, !P1 ;  /* 0x00000001ff237807 */ /* 0x000fe40004800000 */
[----:B------:R-:W-:Y:S02]  /*3bc0*/  SEL R6, RZ, 0x1, !P0 ;  /* 0x00000001ff067807 */ /* 0x000fe40004000000 */
[--C-:B------:R-:W-:Y:S02]  /*3bd0*/  IADD3 R35, P2, P4, -R35, R23, -R28.reuse ;  /* 0x0000001723237210 */ /* 0x100fe40007c5e91c */
[----:B------:R-:W-:Y:S02]  /*3be0*/  IADD3 R23, P1, P3, R6, R24, -R33 ;  /* 0x0000001806177210 */ /* 0x000fe40007b3e821 */
[----:B------:R-:W-:Y:S02]  /*3bf0*/  SEL R24, RZ, 0xffffffff, !P0 ;  /* 0xffffffffff187807 */ /* 0x000fe40004000000 */
[----:B------:R-:W-:-:S02]  /*3c00*/  IADD3.X R29, R4, -0x1, R28, P2, P4 ;  /* 0xffffffff041d7810 */ /* 0x000fc400017e841c */
[----:B-----5:R-:W-:Y:S02]  /*3c10*/  IADD3 R4, P2, R18, R31, RZ ;  /* 0x0000001f12047210 */ /* 0x020fe40007f5e0ff */
[----:B------:R-:W-:Y:S02]  /*3c20*/  ISETP.LT.U32.AND P0, PT, R20, R35, PT ;  /* 0x000000231400720c */ /* 0x000fe40003f01070 */
[----:B------:R-:W-:Y:S01]  /*3c30*/  IADD3.X R25, R24, R25, ~R27, P1, P3 ;  /* 0x0000001918197210 */ /* 0x000fe20000fe6c1b */
[----:B------:R-:W-:Y:S01]  /*3c40*/  IMAD.X R22, R19, 0x1, R7, P2 ;  /* 0x0000000113167824 */ /* 0x000fe200010e0607 */
[----:B------:R-:W-:Y:S02]  /*3c50*/  ISETP.GE.U32.AND P1, PT, R18, R31, PT ;  /* 0x0000001f1200720c */ /* 0x000fe40003f26070 */
[----:B------:R-:W-:Y:S02]  /*3c60*/  ISETP.LT.U32.AND.EX P0, PT, R21, R29, PT, P0 ;  /* 0x0000001d1500720c */ /* 0x000fe40003f01100 */
[----:B------:R-:W-:-:S02]  /*3c70*/  ISETP.GT.U32.AND P5, PT, R4, RZ, PT ;  /* 0x000000ff0400720c */ /* 0x000fc40003fa4070 */
[----:B------:R-:W-:Y:S02]  /*3c80*/  ISETP.GE.U32.AND.EX P1, PT, R19, R7, PT, P1 ;  /* 0x000000071300720c */ /* 0x000fe40003f26110 */
[----:B------:R-:W-:Y:S02]  /*3c90*/  SEL R27, RZ, 0x1, !P0 ;  /* 0x00000001ff1b7807 */ /* 0x000fe40004000000 */
[----:B------:R-:W-:Y:S02]  /*3ca0*/  ISETP.LT.U32.AND P2, PT, R4, R31, PT ;  /* 0x0000001f0400720c */ /* 0x000fe40003f41070 */
[----:B------:R-:W-:Y:S02]  /*3cb0*/  ISETP.GT.U32.AND.EX P5, PT, R22, -0x1, PT, P5 ;  /* 0xffffffff1600780c */ /* 0x000fe40003fa4150 */
[----:B------:R-:W-:Y:S02]  /*3cc0*/  SEL R6, RZ, 0x1, P1 ;  /* 0x00000001ff067807 */ /* 0x000fe40000800000 */
[----:B------:R-:W-:-:S02]  /*3cd0*/  SEL R24, RZ, 0xffffffff, !P0 ;  /* 0xffffffffff187807 */ /* 0x000fc40004000000 */
[----:B------:R-:W-:Y:S02]  /*3ce0*/  IADD3 R27, P3, P4, R27, R20, -R35 ;  /* 0x000000141b1b7210 */ /* 0x000fe40007c7e823 */
[----:B------:R-:W-:Y:S02]  /*3cf0*/  ISETP.LT.U32.OR.EX P0, PT, R22, R7, P5, P2 ;  /* 0x000000071600720c */ /* 0x000fe40002f01520 */
[----:B------:R-:W-:Y:S02]  /*3d00*/  IADD3 R6, P2, P5, R6, R18, -R31 ;  /* 0x0000001206067210 */ /* 0x000fe40007d5e81f */
[----:B------:R-:W-:Y:S02]  /*3d10*/  SEL R20, RZ, 0xffffffff, P1 ;  /* 0xffffffffff147807 */ /* 0x000fe40000800000 */
[----:B------:R-:W-:Y:S02]  /*3d20*/  IADD3 R18, P1, R10, R23, RZ ;  /* 0x000000170a127210 */ /* 0x000fe40007f3e0ff */
[----:B------:R-:W-:-:S02]  /*3d30*/  IADD3.X R29, R24, R21, ~R29, P3, P4 ;  /* 0x00000015181d7210 */ /* 0x000fc40001fe8c1d */
[----:B------:R-:W-:Y:S01]  /*3d40*/  IADD3.X R7, R20, R19, ~R7, P2, P5 ;  /* 0x0000001314077210 */ /* 0x000fe200017eac07 */
[----:B------:R-:W-:Y:S01]  /*3d50*/  IMAD.X R26, R11, 0x1, R25, P1 ;  /* 0x000000010b1a7824 */ /* 0x000fe200008e0619 */
[----:B------:R-:W-:Y:S02]  /*3d60*/  ISETP.GT.U32.AND P3, PT, R18, RZ, PT ;  /* 0x000000ff1200720c */ /* 0x000fe40003f64070 */
[----:B------:R-:W-:Y:S02]  /*3d70*/  SEL R21, RZ, 0x1, !P0 ;  /* 0x00000001ff157807 */ /* 0x000fe40004000000 */
[----:B------:R-:W-:Y:S02]  /*3d80*/  IADD3 R24, P5, R16, R27, RZ ;  /* 0x0000001b10187210 */ /* 0x000fe40007fbe0ff */
[----:B------:R-:W-:Y:S02]  /*3d90*/  ISETP.LT.U32.AND P2, PT, R18, R23, PT ;  /* 0x000000171200720c */ /* 0x000fe40003f41070 */
[----:B------:R-:W-:-:S02]  /*3da0*/  ISETP.GT.U32.AND.EX P3, PT, R26, -0x1, PT, P3 ;  /* 0xffffffff1a00780c */ /* 0x000fc40003f64130 */
[----:B------:R-:W-:Y:S01]  /*3db0*/  IADD3 R20, P4, -R21, R4, RZ ;  /* 0x0000000415147210 */ /* 0x000fe20007f9e1ff */
[----:B------:R-:W-:Y:S01]  /*3dc0*/  IMAD.X R4, R17, 0x1, R29, P5 ;  /* 0x0000000111047824 */ /* 0x000fe200028e061d */
[----:B------:R-:W-:Y:S02]  /*3dd0*/  ISETP.GT.U32.AND P1, PT, R24, RZ, PT ;  /* 0x000000ff1800720c */ /* 0x000fe40003f24070 */
[----:B------:R-:W-:Y:S02]  /*3de0*/  ISETP.LT.U32.OR.EX P2, PT, R26, R25, P3, P2 ;  /* 0x000000191a00720c */ /* 0x000fe40001f41520 */
[----:B------:R-:W-:Y:S02]  /*3df0*/  ISETP.LT.U32.AND P3, PT, R24, R27, PT ;  /* 0x0000001b1800720c */ /* 0x000fe40003f61070 */
[----:B------:R-:W-:Y:S02]  /*3e00*/  ISETP.GT.U32.AND.EX P1, PT, R4, -0x1, PT, P1 ;  /* 0xffffffff0400780c */ /* 0x000fe40003f24110 */
[----:B------:R-:W-:-:S02]  /*3e10*/  SEL R19, RZ, 0x1, !P2 ;  /* 0x00000001ff137807 */ /* 0x000fc40005000000 */
[----:B------:R-:W-:Y:S02]  /*3e20*/  SEL R21, RZ, 0xffffffff, !P0 ;  /* 0xffffffffff157807 */ /* 0x000fe40004000000 */
[----:B------:R-:W-:Y:S02]  /*3e30*/  ISETP.LT.U32.OR.EX P1, PT, R4, R29, P1, P3 ;  /* 0x0000001d0400720c */ /* 0x000fe40000f21530 */
[----:B------:R-:W-:Y:S01]  /*3e40*/  IADD3 R18, P3, -R19, R18, RZ ;  /* 0x0000001213127210 */ /* 0x000fe20007f7e1ff */
[----:B------:R-:W-:Y:S01]  /*3e50*/  IMAD.X R21, R22, 0x1, ~R21, P4 ;  /* 0x0000000116157824 */ /* 0x000fe200020e0e15 */
[----:B------:R-:W-:Y:S02]  /*3e60*/  ISETP.GE.U32.AND P0, PT, R10, R23, PT ;  /* 0x000000170a00720c */ /* 0x000fe40003f06070 */
[----:B------:R-:W-:Y:S02]  /*3e70*/  SEL R19, RZ, 0xffffffff, !P2 ;  /* 0xffffffffff137807 */ /* 0x000fe40005000000 */
[----:B------:R-:W-:Y:S01]  /*3e80*/  SEL R22, RZ, 0x1, !P1 ;  /* 0x00000001ff167807 */ /* 0x000fe20004800000 */
[----:B------:R0:W-:Y:S01]  /*3e90*/  STG.E.64 desc[UR8][R14.64], R20 ;  /* 0x000000140e007986 */ /* 0x0001e2000c101b08 */
[----:B------:R-:W-:Y:S01]  /*3ea0*/  ISETP.GE.U32.AND.EX P0, PT, R11, R25, PT, P0 ;  /* 0x000000190b00720c */ /* 0x000fe20003f06100 */
[----:B------:R-:W-:Y:S01]  /*3eb0*/  IMAD.X R19, R26, 0x1, ~R19, P3 ;  /* 0x000000011a137824 */ /* 0x000fe200018e0e13 */
[----:B------:R-:W-:-:S02]  /*3ec0*/  ISETP.GE.U32.AND P2, PT, R16, R27, PT ;  /* 0x0000001b1000720c */ /* 0x000fc40003f46070 */
[----:B------:R-:W-:Y:S02]  /*3ed0*/  IADD3 R22, P3, -R22, R24, RZ ;  /* 0x0000001816167210 */ /* 0x000fe40007f7e1ff */
[----:B------:R-:W-:Y:S01]  /*3ee0*/  SEL R24, RZ, 0x1, P0 ;  /* 0x00000001ff187807 */ /* 0x000fe20000000000 */
[----:B------:R3:W-:Y:S01]  /*3ef0*/  STG.E.64 desc[UR8][R14.64+0x8], R18 ;  /* 0x000008120e007986 */ /* 0x0007e2000c101b08 */
[----:B------:R-:W-:Y:S02]  /*3f00*/  SEL R31, RZ, 0xffffffff, !P1 ;  /* 0xffffffffff1f7807 */ /* 0x000fe40004800000 */
[----:B------:R-:W-:Y:S02]  /*3f10*/  ISETP.GE.U32.AND.EX P1, PT, R17, R29, PT, P2 ;  /* 0x0000001d1100720c */ /* 0x000fe40003f26120 */
[----:B------:R-:W-:Y:S01]  /*3f20*/  IADD3 R10, P2, P4, R24, R10, -R23 ;  /* 0x0000000a180a7210 */ /* 0x000fe20007c5e817 */
[----:B------:R-:W-:Y:S01]  /*3f30*/  IMAD.X R23, R4, 0x1, ~R31, P3 ;  /* 0x0000000104177824 */ /* 0x000fe200018e0e1f */
[----:B------:R-:W-:-:S02]  /*3f40*/  SEL R4, RZ, 0x1, P1 ;  /* 0x00000001ff047807 */ /* 0x000fc40000800000 */
[----:B0-----:R-:W-:Y:S02]  /*3f50*/  SEL R20, RZ, 0xffffffff, P0 ;  /* 0xffffffffff147807 */ /* 0x001fe40000000000 */
[----:B------:R-:W-:Y:S01]  /*3f60*/  IADD3 R16, P0, P3, R4, R16, -R27 ;  /* 0x0000001004107210 */ /* 0x000fe20007b1e81b */
[----:B------:R3:W-:Y:S01]  /*3f70*/  STG.E.64 desc[UR16][R14.64+0x10], R22 ;  /* 0x000010160e007986 */ /* 0x0007e2000c101b10 */
[----:B------:R-:W-:Y:S02]  /*3f80*/  SEL R4, RZ, 0xffffffff, P1 ;  /* 0xffffffffff047807 */ /* 0x000fe40000800000 */
[----:B------:R-:W-:Y:S01]  /*3f90*/  IADD3.X R11, R20, R11, ~R25, P2, P4 ;  /* 0x0000000b140b7210 */ /* 0x000fe200017e8c19 */
[----:B------:R3:W-:Y:S01]  /*3fa0*/  STG.E.64 desc[UR18][R12.64], R6 ;  /* 0x000000060c007986 */ /* 0x0007e2000c101b12 */
[----:B------:R-:W-:-:S03]  /*3fb0*/  IADD3.X R17, R4, R17, ~R29, P0, P3 ;  /* 0x0000001104117210 */ /* 0x000fc600007e6c1d */
[----:B------:R3:W-:Y:S04]  /*3fc0*/  STG.E.64 desc[UR20][R12.64+0x8], R10 ;  /* 0x0000080a0c007986 */ /* 0x0007e8000c101b14 */
[----:B------:R3:W-:Y:S02]  /*3fd0*/  STG.E.64 desc[UR22][R12.64+0x10], R16 ;  /* 0x000010100c007986 */ /* 0x0007e4000c101b16 */
.L_x_209:
[----:B------:R-:W-:Y:S01]  /*3fe0*/  IMAD.IADD R0, R5, 0x1, R0 ;  /* 0x0000000105007824 */ /* 0x000fe200078e0200 */
[----:B------:R-:W-:-:S04]  /*3ff0*/  ULDC.64 UR8, c[0x0][0x220] ;  /* 0x0000880000087ab9 */ /* 0x000fc80000000a00 */
[----:B------:R-:W-:-:S04]  /*4000*/  ISETP.GE.U32.AND P0, PT, R0, UR8, PT ;  /* 0x0000000800007c0c */ /* 0x000fc8000bf06070 */
[----:B------:R-:W-:-:S13]  /*4010*/  ISETP.GE.U32.AND.EX P0, PT, RZ, UR9, PT, P0 ;  /* 0x00000009ff007c0c */ /* 0x000fda000bf06100 */
[----:B------:R-:W-:Y:S05]  /*4020*/  @!P0 BRA `(.L_x_210) ;  /* 0xffffffe400008947 */ /* 0x000fea000383ffff */
.L_x_206:
[----:B------:R-:W-:Y:S05]  /*4030*/  BSYNC B0 ;  /* 0x0000000000007941 */ /* 0x000fea0003800000 */
.L_x_205:
[----:B------:R-:W-:Y:S01]  /*4040*/  UIADD3 UR5, UR5, 0x1, URZ ;  /* 0x0000000105057890 */ /* 0x000fe2000fffe03f */
[----:B------:R-:W-:Y:S03]  /*4050*/  BAR.SYNC.DEFER_BLOCKING 0x0 ;  /* 0x0000000000007b1d */ /* 0x000fe60000010000 */
[----:B------:R-:W-:-:S06]  /*4060*/  UISETP.GE.U32.AND UP0, UPT, UR5, UR4, UPT ;  /* 0x000000040500728c */ /* 0x000fcc000bf06070 */
[----:B------:R-:W-:-:S13]  /*4070*/  PLOP3.LUT P0, PT, PT, PT, UP0, 0x80, 0x0 ;  /* 0x000000000000781c */ /* 0x000fda0003f0f008 */
[----:B------:R-:W-:Y:S05]  /*4080*/  @!P0 BRA `(.L_x_211) ;  /* 0xffffffd400948947 */ /* 0x000fea000383ffff */
.L_x_200:
[----:B------:R-:W-:Y:S02]  /*4090*/  ULDC UR5, c[0x0][0x238] ;  /* 0x00008e0000057ab9 */ /* 0x000fe40000000800 */
[----:B------:R-:W-:-:S06]  /*40a0*/  UISETP.GE.U32.AND UP0, UPT, UR4, UR5, UPT ;  /* 0x000000050400728c */ /* 0x000fcc000bf06070 */
[----:B------:R-:W-:-:S13]  /*40b0*/  PLOP3.LUT P0, PT, PT, PT, UP0, 0x80, 0x0 ;  /* 0x000000000000781c */ /* 0x000fda0003f0f008 */
[----:B------:R-:W-:Y:S05]  /*40c0*/  @P0 BRA `(.L_x_212) ;  /* 0x0000002000d80947 */ /* 0x000fea0003800000 */
[----:B------:R-:W4:Y:S01]  /*40d0*/  S2R R0, SR_TID.X ;  /* 0x0000000000007919 */ /* 0x000f220000002100 */
[----:B------:R-:W5:Y:S01]  /*40e0*/  S2UR UR8, SR_CgaCtaId ;  /* 0x00000000000879c3 */ /* 0x000f620000008800 */
[----:B------:R-:W-:Y:S01]  /*40f0*/  UMOV UR5, 0x400 ;  /* 0x0000040000057882 */ /* 0x000fe20000000000 */
[C---:B--23--:R-:W-:Y:S01]  /*4100*/  VIADD R4, R3.reuse, 0xffffffff ;  /* 0xffffffff03047836 */ /* 0x04cfe20000000000 */
[----:B------:R-:W-:Y:S02]  /*4110*/  UIADD3 UR6, UR5, 0x2000, URZ ;  /* 0x0000200005067890 */ /* 0x000fe4000fffe03f */
[----:B------:R-:W-:Y:S02]  /*4120*/  UIADD3 UR5, UR5, 0x4000, URZ ;  /* 0x0000400005057890 */ /* 0x000fe4000fffe03f */
[----:B------:R-:W-:Y:S02]  /*4130*/  ISETP.GE.U32.AND P2, PT, R4, 0x3, PT ;  /* 0x000000030400780c */ /* 0x000fe40003f46070 */
[----:B------:R-:W-:Y:S01]  /*4140*/  LOP3.LUT R4, R3, 0x3, RZ, 0xc0, !PT ;  /* 0x0000000303047812 */ /* 0x000fe200078ec0ff */
[----:B-----5:R-:W-:-:S02]  /*4150*/  ULEA UR6, UR8, UR6, 0x18 ;  /* 0x0000000608067291 */ /* 0x020fc4000f8ec03f */
[----:B------:R-:W-:-:S04]  /*4160*/  ULEA UR5, UR8, UR5, 0x18 ;  /* 0x0000000508057291 */ /* 0x000fc8000f8ec03f */
[C---:B----4-:R-:W-:Y:S02]  /*4170*/  LEA R5, R0.reuse, UR6, 0x3 ;  /* 0x0000000600057c11 */ /* 0x050fe4000f8e18ff */
[----:B------:R-:W-:-:S07]  /*4180*/  LEA R6, R0, UR5, 0x3 ;  /* 0x0000000500067c11 */ /* 0x000fce000f8e18ff */
.L_x_229:
        /* <DEDUP_REMOVED lines=8> */
[----:B------:R-:W-:Y:S01]  /*4210*/  UMOV UR8, 0xffffffff ;  /* 0xffffffff00087882 */ /* 0x000fe20000000000 */
[----:B------:R-:W-:Y:S01]  /*4220*/  UIADD3 UR5, UP0, UR5, 0x1, URZ ;  /* 0x0000000105057890 */ /* 0x000fe2000ff1e03f */
[----:B------:R-:W-:-:S03]  /*4230*/  ISETP.NE.AND P0, PT, R3, RZ, PT ;  /* 0x000000ff0300720c */ /* 0x000fc60003f05270 */
        /* <DEDUP_REMOVED lines=12> */
[----:B------:R-:W-:Y:S01]  /*4300*/  UMOV UR10, UR5 ;  /* 0x00000005000a7c82 */ /* 0x000fe20008000000 */
[----:B------:R-:W-:Y:S01]  /*4310*/  UMOV UR9, UR8 ;  /* 0x0000000800097c82 */ /* 0x000fe20008000000 */
[----:B------:R-:W-:Y:S01]  /*4320*/  ISETP.NE.AND P1, PT, R4, RZ, PT ;  /* 0x000000ff0400720c */ /* 0x000fe20003f25270 */
[----:B------:R-:W-:-:S12]  /*4330*/  @!P2 BRA `(.L_x_214) ;  /* 0x00000004005ca947 */ /* 0x000fd80003800000 */
[----:B------:R-:W-:Y:S01]  /*4340*/  IMAD.IADD R7, R3, 0x1, -R4 ;  /* 0x0000000103077824 */ /* 0x000fe200078e0a04 */
[----:B------:R-:W-:Y:S01]  /*4350*/  UMOV UR10, UR5 ;  /* 0x00000005000a7c82 */ /* 0x000fe20008000000 */
[----:B------:R-:W-:-:S05]  /*4360*/  UMOV UR9, UR8 ;  /* 0x0000000800097c82 */ /* 0x000fca0008000000 */
.L_x_215:
        /* <DEDUP_REMOVED lines=84> */
.L_x_214:
[----:B------:R-:W-:Y:S05]  /*48b0*/  @!P1 BRA `(.L_x_213) ;  /* 0x0000000400049947 */ /* 0x000fea0003800000 */
[----:B------:R-:W-:Y:S01]  /*48c0*/  UIMAD.WIDE.U32 UR14, UR9, UR16, URZ ;  /* 0x00000010090e72a5 */ /* 0x000fe2000f8e003f */
[----:B------:R-:W-:Y:S01]  /*48d0*/  ISETP.NE.AND P0, PT, R4, 0x1, PT ;  /* 0x000000010400780c */ /* 0x000fe20003f05270 */
[----:B------:R-:W-:Y:S02]  /*48e0*/  UIMAD.WIDE.U32 UR12, UR10, UR16, URZ ;  /* 0x000000100a0c72a5 */ /* 0x000fe4000f8e003f */
[----:B------:R-:W-:Y:S02]  /*48f0*/  UIMAD.WIDE.U32 UR14, UP1, UR17, UR10, UR14 ;  /* 0x0000000a110e72a5 */ /* 0x000fe4000f82000e */
[----:B------:R-:W-:Y:S02]  /*4900*/  UIADD3 UR10, UP3, URZ, UR12, URZ ;  /* 0x0000000c3f0a7290 */ /* 0x000fe4000ff7e03f */
[----:B------:R-:W-:Y:S02]  /*4910*/  UIADD3 UR11, UP2, UR13, UR14, URZ ;  /* 0x0000000e0d0b7290 */ /* 0x000fe4000ff5e03f */
[----:B------:R-:W-:-:S02]  /*4920*/  UISETP.LT.U32.AND UP0, UPT, UR10, UR12, UPT ;  /* 0x0000000c0a00728c */ /* 0x000fc4000bf01070 */
[----:B------:R-:W-:Y:S01]  /*4930*/  UIADD3.X UR12, UR11, UR12, URZ, UP3, !UPT ;  /* 0x0000000c0b0c7290 */ /* 0x000fe20009ffe43f */
[----:B------:R-:W-:-:S03]  /*4940*/  UMOV UR18, 0xffffffff ;  /* 0xffffffff00127882 */ /* 0x000fc60000000000 */
[----:B------:R-:W-:Y:S02]  /*4950*/  UISETP.LT.U32.AND.EX UP0, UPT, UR12, UR11, UPT, UP0 ;  /* 0x0000000b0c00728c */ /* 0x000fe4000bf01100 */
[----:B------:R-:W-:Y:S02]  /*4960*/  UIADD3.X UR11, URZ, URZ, URZ, UP1, !UPT ;  /* 0x0000003f3f0b7290 */ /* 0x000fe40008ffe43f */
[----:B------:R-:W-:-:S04]  /*4970*/  USEL UR13, URZ, 0x1, !UP0 ;  /* 0x000000013f0d7887 */ /* 0x000fc8000c000000 */
[----:B------:R-:W-:-:S03]  /*4980*/  UIADD3 UR13, UP0, UP1, -UR13, UR10, -UR12 ;  /* 0x0000000a0d0d7290 */ /* 0x000fc6000f91e90c */
[----:B------:R-:W-:Y:S01]  /*4990*/  UMOV UR10, UR15 ;  /* 0x0000000f000a7c82 */ /* 0x000fe20008000000 */
[----:B------:R-:W-:Y:S02]  /*49a0*/  UIADD3.X UR14, UR18, -0x1, UR12, UP0, UP1 ;  /* 0xffffffff120e7890 */ /* 0x000fe400087e240c */
[----:B------:R-:W-:-:S04]  /*49b0*/  UIMAD.WIDE.U32.X UR10, UR17, UR9, UR10, UP2 ;  /* 0x00000009110a72a5 */ /* 0x000fc800090e040a */
[----:B------:R-:W-:-:S04]  /*49c0*/  UISETP.LT.U32.AND UP0, UPT, UR10, UR13, UPT ;  /* 0x0000000d0a00728c */ /* 0x000fc8000bf01070 */
[----:B------:R-:W-:-:S04]  /*49d0*/  UISETP.LT.U32.AND.EX UP0, UPT, UR11, UR14, UPT, UP0 ;  /* 0x0000000e0b00728c */ /* 0x000fc8000bf01100 */
[----:B------:R-:W-:Y:S02]  /*49e0*/  USEL UR9, URZ, 0x1, !UP0 ;  /* 0x000000013f097887 */ /* 0x000fe4000c000000 */
[----:B------:R-:W-:Y:S02]  /*49f0*/  USEL UR12, URZ, 0xffffffff, !UP0 ;  /* 0xffffffff3f0c7887 */ /* 0x000fe4000c000000 */
[----:B------:R-:W-:-:S04]  /*4a00*/  UIADD3 UR10, UP0, UP1, UR9, UR10, -UR13 ;  /* 0x0000000a090a7290 */ /* 0x000fc8000f91e80d */
[----:B------:R-:W-:Y:S01]  /*4a10*/  UIADD3.X UR9, UR12, UR11, ~UR14, UP0, UP1 ;  /* 0x0000000b0c097290 */ /* 0x000fe200087e2c0e */
[----:B------:R-:W-:Y:S11]  /*4a20*/  @!P0 BRA `(.L_x_213) ;  /* 0x0000000000a88947 */ /* 0x000ff60003800000 */
[----:B------:R-:W-:Y:S01]  /*4a30*/  UIMAD.WIDE.U32 UR14, UR9, UR16, URZ ;  /* 0x00000010090e72a5 */ /* 0x000fe2000f8e003f */
[----:B------:R-:W-:Y:S01]  /*4a40*/  ISETP.NE.AND P0, PT, R4, 0x2, PT ;  /* 0x000000020400780c */ /* 0x000fe20003f05270 */
        /* <DEDUP_REMOVED lines=18> */
[----:B------:R-:W-:Y:S01]  /*4b70*/  UIADD3.X UR9, UR14, UR11, ~UR9, UP0, UP1 ;  /* 0x0000000b0e097290 */ /* 0x000fe200087e2c09 */
[----:B------:R-:W-:Y:S11]  /*4b80*/  @!P0 BRA `(.L_x_213) ;  /* 0x0000000000508947 */ /* 0x000ff60003800000 */
        /* <DEDUP_REMOVED lines=20> */
.L_x_213:
[----:B------:R-:W-:Y:S01]  /*4cd0*/  BAR.SYNC.DEFER_BLOCKING 0x0 ;  /* 0x0000000000007b1d */ /* 0x000fe20000010000 */
[----:B------:R-:W-:-:S05]  /*4ce0*/  ISETP.GE.U32.AND P0, PT, R0, R3, PT ;  /* 0x000000030000720c */ /* 0x000fca0003f06070 */
[----:B------:R-:W-:Y:S08]  /*4cf0*/  BSSY B0, `(.L_x_216) ;  /* 0x00000b1000007945 */ /* 0x000ff00003800000 */
[----:B------:R-:W-:Y:S05]  /*4d00*/  @P0 BRA `(.L_x_217) ;  /* 0x0000000800bc0947 */ /* 0x000fea0003800000 */
[----:B------:R-:W-:-:S07]  /*4d10*/  IMAD.MOV.U32 R10, RZ, RZ, R0 ;  /* 0x000000ffff0a7224 */ /* 0x000fce00078e0000 */
.L_x_223:
        /* <DEDUP_REMOVED lines=16> */
.L_x_222:
[----:B------:R-:W-:-:S04]  /*4e20*/  IMAD.WIDE.U32 R14, R13, UR16, RZ ;  /* 0x000000100d0e7c25 */ /* 0x000fc8000f8e00ff */
[----:B0-----:R-:W-:-:S04]  /*4e30*/  IMAD.WIDE.U32 R18, R12, UR16, RZ ;  /* 0x000000100c127c25 */ /* 0x001fc8000f8e00ff */
[----:B------:R-:W-:Y:S01]  /*4e40*/  IMAD.WIDE.U32 R14, P3, R12, UR17, R14 ;  /* 0x000000110c0e7c25 */ /* 0x000fe2000f86000e */
[----:B------:R-:W-:-:S03]  /*4e50*/  IADD3 R17, P5, RZ, R18, RZ ;  /* 0x00000012ff117210 */ /* 0x000fc60007fbe0ff */
[----:B------:R-:W-:Y:S01]  /*4e60*/  VIADD R16, R16, 0xfffffffc ;  /* 0xfffffffc10107836 */ /* 0x000fe20000000000 */
        /* <DEDUP_REMOVED lines=22> */
[----:B------:R-:W-:-:S05]  /*4fd0*/  IADD3 R15, P4, R15, R12, RZ ;  /* 0x0000000c0f0f7210 */ /* 0x000fca0007f9e0ff */
[----:B------:R-:W-:Y:S02]  /*4fe0*/  IMAD.X R20, R15, 0x1, R14, P5 ;  /* 0x000000010f147824 */ /* 0x000fe400028e060e */
[----:B------:R-:W-:-:S03]  /*4ff0*/  IMAD.MOV.U32 R14, RZ, RZ, R13 ;  /* 0x000000ffff0e7224 */ /* 0x000fc600078e000d */
        /* <DEDUP_REMOVED lines=54> */
.L_x_221:
[----:B------:R-:W-:Y:S05]  /*5360*/  BSYNC B2 ;  /* 0x0000000000027941 */ /* 0x000fea0003800000 */
.L_x_220:
[----:B------:R-:W-:Y:S05]  /*5370*/  @!P1 BRA `(.L_x_219) ;  /* 0x0000000400049947 */ /* 0x000fea0003800000 */
[----:B------:R-:W-:-:S04]  /*5380*/  IMAD.WIDE.U32 R14, R13, UR16, RZ ;  /* 0x000000100d0e7c25 */ /* 0x000fc8000f8e00ff */
[----:B------:R-:W-:-:S04]  /*5390*/  IMAD.WIDE.U32 R16, R12, UR16, RZ ;  /* 0x000000100c107c25 */ /* 0x000fc8000f8e00ff */
[----:B------:R-:W-:Y:S01]  /*53a0*/  IMAD.WIDE.U32 R14, P3, R12, UR17, R14 ;  /* 0x000000110c0e7c25 */ /* 0x000fe2000f86000e */
[----:B------:R-:W-:Y:S02]  /*53b0*/  IADD3 R19, P1, RZ, R16, RZ ;  /* 0x00000010ff137210 */ /* 0x000fe40007f3e0ff */
[----:B------:R-:W-:Y:S01]  /*53c0*/  IADD3 R11, P4, R17, R14, RZ ;  /* 0x0000000e110b7210 */ /* 0x000fe20007f9e0ff */
[----:B------:R-:W-:Y:S01]  /*53d0*/  IMAD.X R17, RZ, RZ, RZ, P3 ;  /* 0x000000ffff117224 */ /* 0x000fe200018e06ff */
[----:B------:R-:W-:-:S03]  /*53e0*/  ISETP.LT.U32.AND P0, PT, R19, R16, PT ;  /* 0x000000101300720c */ /* 0x000fc60003f01070 */
[----:B0-----:R-:W-:Y:S02]  /*53f0*/  IMAD.X R18, R11, 0x1, R16, P1 ;  /* 0x000000010b127824 */ /* 0x001fe400008e0610 */
[----:B------:R-:W-:-:S03]  /*5400*/  IMAD.MOV.U32 R16, RZ, RZ, R15 ;  /* 0x000000ffff107224 */ /* 0x000fc600078e000f */
[----:B------:R-:W-:Y:S01]  /*5410*/  ISETP.LT.U32.AND.EX P0, PT, R18, R11, PT, P0 ;  /* 0x0000000b1200720c */ /* 0x000fe20003f01100 */
[----:B------:R-:W-:Y:S02]  /*5420*/  IMAD.MOV.U32 R11, RZ, RZ, -0x1 ;  /* 0xffffffffff0b7424 */ /* 0x000fe400078e00ff */
[----:B------:R-:W-:Y:S01]  /*5430*/  IMAD.WIDE.U32.X R12, R13, UR17, R16, P4 ;  /* 0x000000110d0c7c25 */ /* 0x000fe2000a0e0410 */
        /* <DEDUP_REMOVED lines=53> */
.L_x_219:
[----:B------:R-:W-:Y:S05]  /*5790*/  BSYNC B1 ;  /* 0x0000000000017941 */ /* 0x000fea0003800000 */
.L_x_218:
[----:B------:R-:W-:Y:S01]  /*57a0*/  LEA R7, R10, UR6, 0x3 ;  /* 0x000000060a077c11 */ /* 0x000fe2000f8e18ff */
[----:B------:R-:W-:-:S04]  /*57b0*/  IMAD.IADD R11, R3, 0x1, R10 ;  /* 0x00000001030b7824 */ /* 0x000fc800078e020a */
[----:B------:R1:W-:Y:S01]  /*57c0*/  STS.64 [R7], R12 ;  /* 0x0000000c07007388 */ /* 0x0003e20000000a00 */
[----:B------:R-:W-:Y:S01]  /*57d0*/  ISETP.GE.U32.AND P0, PT, R11, R10, PT ;  /* 0x0000000a0b00720c */ /* 0x000fe20003f06070 */
[----:B------:R-:W-:-:S12]  /*57e0*/  IMAD.MOV.U32 R10, RZ, RZ, R11 ;  /* 0x000000ffff0a7224 */ /* 0x000fd800078e000b */
[----:B-1----:R-:W-:Y:S05]  /*57f0*/  @!P0 BRA `(.L_x_223) ;  /* 0xfffffff400488947 */ /* 0x002fea000383ffff */
.L_x_217:
[----:B------:R-:W-:Y:S05]  /*5800*/  BSYNC B0 ;  /* 0x0000000000007941 */ /* 0x000fea0003800000 */
.L_x_216:
[----:B------:R-:W-:Y:S01]  /*5810*/  ULDC.64 UR12, c[0x0][0x220] ;  /* 0x00008800000c7ab9 */ /* 0x000fe20000000a00 */
[----:B------:R-:W-:Y:S01]  /*5820*/  BAR.SYNC.DEFER_BLOCKING 0x0 ;  /* 0x0000000000007b1d */ /* 0x000fe20000010000 */
[----:B------:R-:W-:-:S04]  /*5830*/  ISETP.NE.U32.AND P0, PT, RZ, UR12, PT ;  /* 0x0000000cff007c0c */ /* 0x000fc8000bf05070 */
[----:B------:R-:W-:-:S13]  /*5840*/  ISETP.NE.AND.EX P0, PT, RZ, UR13, PT, P0 ;  /* 0x0000000dff007c0c */ /* 0x000fda000bf05300 */
[----:B------:R-:W-:Y:S05]  /*5850*/  @!P0 BRA `(.L_x_224) ;  /* 0x0000000800d88947 */ /* 0x000fea0003800000 */
[----:B------:R-:W-:-:S05]  /*5860*/  UMOV UR5, URZ ;  /* 0x0000003f00057c82 */ /* 0x000fca0008000000 */
.L_x_228:
[----:B01----:R-:W0:Y:S01]  /*5870*/  LDS.64 R18, [R5] ;  /* 0x0000000005127984 */ /* 0x003e220000000a00 */
[----:B------:R-:W-:Y:S01]  /*5880*/  ISETP.GE.U32.AND P0, PT, R0, UR7, PT ;  /* 0x0000000700007c0c */ /* 0x000fe2000bf06070 */
[----:B------:R-:W-:Y:S01]  /*5890*/  ULDC.64 UR12, c[0x0][0x228] ;  /* 0x00008a00000c7ab9 */ /* 0x000fe20000000a00 */
[----:B------:R-:W-:Y:S01]  /*58a0*/  ULDC.64 UR14, c[0x0][0x210] ;  /* 0x00008400000e7ab9 */ /* 0x000fe20000000a00 */
[----:B------:R-:W-:Y:S01]  /*58b0*/  BSSY B0, `(.L_x_225) ;  /* 0x00000a9000007945 */ /* 0x000fe20003800000 */
[----:B0-----:R0:W-:Y:S09]  /*58c0*/  STS.64 [R6], R18 ;  /* 0x0000001206007388 */ /* 0x0011f20000000a00 */
[----:B------:R-:W-:Y:S05]  /*58d0*/  @P0 BRA `(.L_x_226) ;  /* 0x0000000800980947 */ /* 0x000fea0003800000 */
[----:B------:R-:W-:-:S07]  /*58e0*/  IMAD.MOV.U32 R10, RZ, RZ, R0 ;  /* 0x000000ffff0a7224 */ /* 0x000fce00078e0000 */
.L_x_227:
[----:B------:R-:W-:Y:S01]  /*58f0*/  VIADD R7, R10, UR5 ;  /* 0x000000050a077c36 */ /* 0x000fe20008000000 */
[----:B------:R-:W-:Y:S02]  /*5900*/  R2UR UR16, R8 ;  /* 0x00000000081072ca */ /* 0x000fe400000e0000 */
[----:B------:R-:W-:Y:S01]  /*5910*/  R2UR UR17, R9 ;  /* 0x00000000091172ca */ /* 0x000fe200000e0000 */
[----:B------:R-:W-:-:S04]  /*5920*/  VIADD R11, R7, UR7 ;  /* 0x00000007070b7c36 */ /* 0x000fc80008000000 */
[----:B-1----:R-:W-:-:S04]  /*5930*/  IMAD.WIDE.U32 R14, R11, UR12, R38 ;  /* 0x0000000c0b0e7c25 */ /* 0x002fc8000f8e0026 */
        /* <DEDUP_REMOVED lines=9> */
[----:B------:R-:W-:-:S05]  /*59d0*/  LEA.HI.X R21, R14, UR15, R7, 0x3, P0 ;  /* 0x0000000f0e157c11 */ /* 0x000fca00080f1c07 */
[----:B------:R-:W5:Y:S01]  /*59e0*/  LDG.E.64 R16, desc[UR16][R20.64] ;  /* 0x0000001014107981 */ /* 0x000f62000c1e1b00 */
        /* <DEDUP_REMOVED lines=13> */
[--C-:B------:R-:W-:Y:S02]  /*5ac0*/  IADD3 R11, P0, P1, -R14, R11, -R7.reuse ;  /* 0x0000000b0e0b7210 */ /* 0x100fe4000791e907 */
[----:B------:R-:W2:Y:S01]  /*5ad0*/  LDG.E.64 R14, desc[UR16][R20.64+0x8] ;  /* 0x00000810140e7981 */ /* 0x000ea2000c1e1b00 */
[----:B---3--:R-:W-:Y:S01]  /*5ae0*/  IMAD.WIDE.U32 R28, R19, R32, RZ ;  /* 0x00000020131c7225 */ /* 0x008fe200078e00ff */
[----:B------:R-:W-:Y:S02]  /*5af0*/  IADD3.X R7, R30, -0x1, R7, P0, P1 ;  /* 0xffffffff1e077810 */ /* 0x000fe400007e2407 */
[----:B------:R-:W-:-:S04]  /*5b00*/  ISETP.LT.U32.AND P0, PT, R22, R11, PT ;  /* 0x0000000b1600720c */ /* 0x000fc80003f01070 */
[----:B------:R-:W-:-:S04]  /*5b10*/  ISETP.LT.U32.AND.EX P0, PT, R23, R7, PT, P0 ;  /* 0x000000071700720c */ /* 0x000fc80003f01100 */
[----:B------:R-:W-:-:S04]  /*5b20*/  SEL R35, RZ, 0x1, !P0 ;  /* 0x00000001ff237807 */ /* 0x000fc80004000000 */
[----:B------:R-:W-:Y:S02]  /*5b30*/  IADD3 R35, P1, P3, R35, R22, -R11 ;  /* 0x0000001623237210 */ /* 0x000fe40007b3e80b */
[----:B------:R-:W-:-:S04]  /*5b40*/  SEL R11, RZ, 0xffffffff, !P0 ;  /* 0xffffffffff0b7807 */ /* 0x000fc80004000000 */
[----:B------:R-:W-:Y:S01]  /*5b50*/  IADD3.X R11, R11, R23, ~R7, P1, P3 ;  /* 0x000000170b0b7210 */ /* 0x000fe20000fe6c07 */
[----:B------:R-:W-:-:S04]  /*5b60*/  IMAD.WIDE.U32 R22, R18, R32, RZ ;  /* 0x0000002012167225 */ /* 0x000fc800078e00ff */
[----:B------:R-:W-:Y:S01]  /*5b70*/  IMAD.WIDE.U32 R28, P3, R33, R18, R28 ;  /* 0x00000012211c7225 */ /* 0x000fe2000786001c */
[----:B------:R-:W-:Y:S02]  /*5b80*/  IADD3 R32, P1, RZ, R22, RZ ;  /* 0x00000016ff207210 */ /* 0x000fe40007f3e0ff */
[----:B------:R-:W-:Y:S02]  /*5b90*/  IADD3 R26, P4, R23, R28, RZ ;  /* 0x0000001c171a7210 */ /* 0x000fe40007f9e0ff */
[----:B------:R-:W-:-:S03]  /*5ba0*/  ISETP.LT.U32.AND P0, PT, R32, R22, PT ;  /* 0x000000162000720c */ /* 0x000fc60003f01070 */
[----:B------:R-:W-:Y:S02]  /*5bb0*/  IMAD.X R7, R26, 0x1, R22, P1 ;  /* 0x000000011a077824 */ /* 0x000fe400008e0616 */
[----:B------:R-:W0:Y:S01]  /*5bc0*/  LDG.E.64 R22, desc[UR16][R20.64+0x10] ;  /* 0x0000101014167981 */ /* 0x000e22000c1e1b00 */
[----:B------:R-:W-:Y:S01]  /*5bd0*/  IMAD.X R27, RZ, RZ, RZ, P3 ;  /* 0x000000ffff1b7224 */ /* 0x000fe200018e06ff */
[C---:B------:R-:W-:Y:S01]  /*5be0*/  R2UR UR18, R8.reuse ;  /* 0x00000000081272ca */ /* 0x040fe200000e0000 */
[----:B------:R-:W-:Y:S01]  /*5bf0*/  IMAD.IADD R10, R3, 0x1, R10 ;  /* 0x00000001030a7824 */ /* 0x000fe200078e020a */
[----:B------:R-:W-:Y:S01]  /*5c00*/  ISETP.LT.U32.AND.EX P0, PT, R7, R26, PT, P0 ;  /* 0x0000001a0700720c */ /* 0x000fe20003f01100 */
[----:B------:R-:W-:Y:S01]  /*5c10*/  IMAD.MOV.U32 R26, RZ, RZ, R29 ;  /* 0x000000ffff1a7224 */ /* 0x000fe200078e001d */
[----:B------:R-:W-:Y:S02]  /*5c20*/  R2UR UR19, R9 ;  /* 0x00000000091372ca */ /* 0x000fe400000e0000 */
[----:B------:R-:W-:Y:S01]  /*5c30*/  SEL R29, RZ, 0x1, !P0 ;  /* 0x00000001ff1d7807 */ /* 0x000fe20004000000 */
[----:B------:R-:W-:Y:S01]  /*5c40*/  IMAD.WIDE.U32.X R26, R33, R19, R26, P4 ;  /* 0x00000013211a7225 */ /* 0x000fe200020e041a */
[----:B------:R-:W-:-:S02]  /*5c50*/  R2UR UR20, R8 ;  /* 0x00000000081472ca */ /* 0x000fc400000e0000 */
[--C-:B------:R-:W-:Y:S02]  /*5c60*/  IADD3 R29, P0, P1, -R29, R32, -R7.reuse ;  /* 0x000000201d1d7210 */ /* 0x100fe4000791e907 */
[----:B------:R-:W-:Y:S02]  /*5c70*/  R2UR UR21, R9 ;  /* 0x00000000091572ca */ /* 0x000fe400000e0000 */
[----:B------:R-:W-:Y:S02]  /*5c80*/  IADD3.X R7, R30, -0x1, R7, P0, P1 ;  /* 0xffffffff1e077810 */ /* 0x000fe400007e2407 */
[----:B------:R-:W-:Y:S02]  /*5c90*/  ISETP.LT.U32.AND P0, PT, R26, R29, PT ;  /* 0x0000001d1a00720c */ /* 0x000fe40003f01070 */
[----:B------:R-:W-:Y:S02]  /*5ca0*/  R2UR UR22, R8 ;  /* 0x00000000081672ca */ /* 0x000fe400000e0000 */
[----:B------:R-:W-:-:S02]  /*5cb0*/  ISETP.LT.U32.AND.EX P0, PT, R27, R7, PT, P0 ;  /* 0x000000071b00720c */ /* 0x000fc40003f01100 */
[----:B------:R-:W-:Y:S02]  /*5cc0*/  R2UR UR23, R9 ;  /* 0x00000000091772ca */ /* 0x000fe400000e0000 */
[----:B------:R-:W-:Y:S02]  /*5cd0*/  SEL R31, RZ, 0x1, !P0 ;  /* 0x00000001ff1f7807 */ /* 0x000fe40004000000 */
[----:B------:R-:W-:Y:S02]  /*5ce0*/  SEL R33, RZ, 0xffffffff, !P0 ;  /* 0xffffffffff217807 */ /* 0x000fe40004000000 */
[----:B------:R-:W-:Y:S01]  /*5cf0*/  IADD3 R31, P1, P3, R31, R26, -R29 ;  /* 0x0000001a1f1f7210 */ /* 0x000fe20007b3e81d */
[----:B----4-:R-:W-:-:S03]  /*5d00*/  IMAD.WIDE.U32 R28, R18, R24, RZ ;  /* 0x00000018121c7225 */ /* 0x010fc600078e00ff */
[----:B------:R-:W-:Y:S01]  /*5d10*/  IADD3.X R33, R33, R27, ~R7, P1, P3 ;  /* 0x0000001b21217210 */ /* 0x000fe20000fe6c07 */
        /* <DEDUP_REMOVED lines=8> */
[----:B------:R-:W-:Y:S02]  /*5da0*/  IMAD.X R29, RZ, RZ, RZ, P3 ;  /* 0x000000ffff1d7224 */ /* 0x000fe400018e06ff */
[----:B------:R-:W-:Y:S01]  /*5db0*/  IMAD.WIDE.U32.X R28, R25, R19, R28, P4 ;  /* 0x00000013191c7225 */ /* 0x000fe200020e041c */
        /* <DEDUP_REMOVED lines=14> */
[----:B------:R-:W-:Y:S02]  /*5ea0*/  ISETP.LT.U32.OR.EX P0, PT, R26, R11, P0, P1 ;  /* 0x0000000b1a00720c */ /* 0x000fe40000701510 */
[----:B------:R-:W-:Y:S02]  /*5eb0*/  ISETP.GE.U32.AND P1, PT, R16, R35, PT ;  /* 0x000000231000720c */ /* 0x000fe40003f26070 */
[----:B------:R-:W-:Y:S02]  /*5ec0*/  SEL R24, RZ, 0x1, !P0 ;  /* 0x00000001ff187807 */ /* 0x000fe40004000000 */
[----:B------:R-:W-:Y:S02]  /*5ed0*/  ISETP.GE.U32.AND.EX P1, PT, R17, R11, PT, P1 ;  /* 0x0000000b1100720c */ /* 0x000fe40003f26110 */
[----:B------:R-:W-:Y:S02]  /*5ee0*/  IADD3 R24, P3, -R24, R25, RZ ;  /* 0x0000001918187210 */ /* 0x000fe40007f7e1ff */
[----:B------:R-:W-:-:S02]  /*5ef0*/  SEL R25, RZ, 0x1, P1 ;  /* 0x00000001ff197807 */ /* 0x000fc40000800000 */
[----:B------:R-:W-:Y:S02]  /*5f00*/  SEL R27, RZ, 0xffffffff, !P0 ;  /* 0xffffffffff1b7807 */ /* 0x000fe40004000000 */
[----:B------:R-:W-:-:S03]  /*5f10*/  IADD3 R16, P0, P4, R25, R16, -R35 ;  /* 0x0000001019107210 */ /* 0x000fc60007c1e823 */
[----:B------:R-:W-:Y:S01]  /*5f20*/  IMAD.X R25, R26, 0x1, ~R27, P3 ;  /* 0x000000011a197824 */ /* 0x000fe200018e0e1b */
[----:B------:R-:W-:-:S04]  /*5f30*/  SEL R26, RZ, 0xffffffff, P1 ;  /* 0xffffffffff1a7807 */ /* 0x000fc80000800000 */
[----:B------:R-:W-:Y:S01]  /*5f40*/  IADD3.X R17, R26, R17, ~R11, P0, P4 ;  /* 0x000000111a117210 */ /* 0x000fe200007e8c0b */
[----:B------:R1:W-:Y:S02]  /*5f50*/  STG.E.64 desc[UR16][R20.64], R24 ;  /* 0x0000001814007986 */ /* 0x0003e4000c101b10 */
[----:B-1----:R-:W-:Y:S01]  /*5f60*/  IMAD.WIDE.U32 R24, R19, UR10, RZ ;  /* 0x0000000a13187c25 */ /* 0x002fe2000f8e00ff */
        /* <DEDUP_REMOVED lines=12> */
[----:B------:R-:W-:Y:S01]  /*6030*/  IADD3.X R15, R11, R15, ~R33, P3, P4 ;  /* 0x0000000f0b0f7210 */ /* 0x000fe20001fe8c21 */
[----:B------:R-:W-:Y:S01]  /*6040*/  IMAD.WIDE.U32 R24, P4, R18, UR9, R24 ;  /* 0x0000000912187c25 */ /* 0x000fe2000f880018 */
[----:B------:R-:W-:Y:S02]  /*6050*/  IADD3 R32, P0, -R32, R27, RZ ;  /* 0x0000001b20207210 */ /* 0x000fe40007f1e1ff */
[----:B------:R-:W-:-:S05]  /*6060*/  SEL R11, RZ, 0xffffffff, !P1 ;  /* 0xffffffffff0b7807 */ /* 0x000fca0004800000 */
[----:B------:R-:W-:Y:S02]  /*6070*/  IMAD.X R33, R26, 0x1, ~R11, P0 ;  /* 0x000000011a217824 */ /* 0x000fe400000e0e0b */
[----:B------:R-:W-:-:S03]  /*6080*/  IMAD.WIDE.U32 R26, R18, UR10, RZ ;  /* 0x0000000a121a7c25 */ /* 0x000fc6000f8e00ff */
[----:B------:R1:W-:Y:S01]  /*6090*/  STG.E.64 desc[UR16][R20.64+0x8], R32 ;  /* 0x0000082014007986 */ /* 0x0003e2000c101b10 */
[----:B------:R-:W-:Y:S02]  /*60a0*/  IADD3 R28, P1, RZ, R26, RZ ;  /* 0x0000001aff1c7210 */ /* 0x000fe40007f3e0ff */
[----:B------:R-:W-:Y:S02]  /*60b0*/  IADD3 R11, P3, R27, R24, RZ ;  /* 0x000000181b0b7210 */ /* 0x000fe40007f7e0ff */
[-C--:B0-----:R-:W-:Y:S02]  /*60c0*/  IADD3 R18, P0, R22, R7.reuse, RZ ;  /* 0x0000000716127210 */ /* 0x081fe40007f1e0ff */
[----:B------:R-:W-:Y:S01]  /*60d0*/  ISETP.LT.U32.AND P5, PT, R28, R26, PT ;  /* 0x0000001a1c00720c */ /* 0x000fe20003fa1070 */
[----:B------:R-:W-:Y:S01]  /*60e0*/  IMAD.X R27, R11, 0x1, R26, P1 ;  /* 0x000000010b1b7824 */ /* 0x000fe200008e061a */
[C---:B------:R-:W-:Y:S01]  /*60f0*/  ISETP.LT.U32.AND P1, PT, R18.reuse, R7, PT ;  /* 0x000000071200720c */ /* 0x040fe20003f21070 */
[----:B------:R-:W-:Y:S01]  /*6100*/  IMAD.X R24, R23, 0x1, R29, P0 ;  /* 0x0000000117187824 */ /* 0x000fe200000e061d */
[----:B------:R-:W-:-:S02]  /*6110*/  ISETP.GT.U32.AND P0, PT, R18, RZ, PT ;  /* 0x000000ff1200720c */ /* 0x000fc40003f04070 */
[----:B------:R-:W-:Y:S02]  /*6120*/  ISETP.LT.U32.AND.EX P5, PT, R27, R11, PT, P5 ;  /* 0x0000000b1b00720c */ /* 0x000fe40003fa1150 */
[C---:B------:R-:W-:Y:S02]  /*6130*/  ISETP.GT.U32.AND.EX P0, PT, R24.reuse, -0x1, PT, P0 ;  /* 0xffffffff1800780c */ /* 0x040fe40003f04100 */
[----:B------:R-:W-:Y:S02]  /*6140*/  SEL R11, RZ, 0x1, !P5 ;  /* 0x00000001ff0b7807 */ /* 0x000fe40006800000 */
[----:B------:R-:W-:Y:S02]  /*6150*/  ISETP.LT.U32.OR.EX P1, PT, R24, R29, P0, P1 ;  /* 0x0000001d1800720c */ /* 0x000fe40000721510 */
[----:B------:R-:W-:Y:S02]  /*6160*/  IADD3 R11, P0, P5, -R11, R28, -R27 ;  /* 0x0000001c0b0b7210 */ /* 0x000fe40007d1e91b */
[----:B-1----:R-:W-:-:S02]  /*6170*/  SEL R33, RZ, 0x1, !P1 ;  /* 0x00000001ff217807 */ /* 0x002fc40004800000 */
[----:B------:R-:W-:Y:S01]  /*6180*/  IADD3.X R31, R30, -0x1, R27, P0, P5 ;  /* 0xffffffff1e1f7810 */ /* 0x000fe200007ea41b */
[----:B------:R-:W-:Y:S01]  /*6190*/  IMAD.X R27, RZ, RZ, RZ, P4 ;  /* 0x000000ffff1b7224 */ /* 0x000fe200020e06ff */
[----:B------:R-:W-:Y:S02]  /*61a0*/  ISETP.GE.U32.AND P0, PT, R22, R7, PT ;  /* 0x000000071600720c */ /* 0x000fe40003f06070 */
[----:B------:R-:W-:Y:S02]  /*61b0*/  IADD3 R18, P5, -R33, R18, RZ ;  /* 0x0000001221127210 */ /* 0x000fe40007fbe1ff */
[----:B------:R-:W-:Y:S02]  /*61c0*/  ISETP.GE.U32.AND.EX P0, PT, R23, R29, PT, P0 ;  /* 0x0000001d1700720c */ /* 0x000fe40003f06100 */
[----:B------:R-:W-:Y:S02]  /*61d0*/  SEL R33, RZ, 0xffffffff, !P1 ;  /* 0xffffffffff217807 */ /* 0x000fe40004800000 */
[----:B------:R-:W-:-:S04]  /*61e0*/  SEL R26, RZ, 0x1, P0 ;  /* 0x00000001ff1a7807 */ /* 0x000fc80000000000 */
[----:B------:R-:W-:Y:S01]  /*61f0*/  IADD3 R22, P1, P4, R26, R22, -R7 ;  /* 0x000000161a167210 */ /* 0x000fe20007c3e807 */
[----:B------:R-:W-:-:S04]  /*6200*/  IMAD.MOV.U32 R26, RZ, RZ, R25 ;  /* 0x000000ffff1a7224 */ /* 0x000fc800078e0019 */
[----:B------:R-:W-:-:S04]  /*6210*/  IMAD.WIDE.U32.X R26, R19, UR9, R26, P3 ;  /* 0x00000009131a7c25 */ /* 0x000fc800098e041a */
[----:B------:R-:W-:Y:S01]  /*6220*/  IMAD.X R19, R24, 0x1, ~R33, P5 ;  /* 0x0000000118137824 */ /* 0x000fe200028e0e21 */
[----:B------:R-:W-:Y:S02]  /*6230*/  ISETP.LT.U32.AND P3, PT, R26, R11, PT ;  /* 0x0000000b1a00720c */ /* 0x000fe40003f61070 */
[----:B------:R-:W-:Y:S02]  /*6240*/  SEL R24, RZ, 0xffffffff, P0 ;  /* 0xffffffffff187807 */ /* 0x000fe40000000000 */
[----:B------:R-:W-:Y:S01]  /*6250*/  ISETP.LT.U32.AND.EX P3, PT, R27, R31, PT, P3 ;  /* 0x0000001f1b00720c */ /* 0x000fe20003f61130 */
[----:B------:R0:W-:Y:S01]  /*6260*/  STG.E.64 desc[UR16][R20.64+0x10], R18 ;  /* 0x0000101214007986 */ /* 0x0001e2000c101b10 */
[----:B------:R-:W-:Y:S02]  /*6270*/  IADD3.X R23, R24, R23, ~R29, P1, P4 ;  /* 0x0000001718177210 */ /* 0x000fe40000fe8c1d */
[----:B------:R-:W-:Y:S01]  /*6280*/  SEL R7, RZ, 0x1, !P3 ;  /* 0x00000001ff077807 */ /* 0x000fe20005800000 */
[----:B------:R1:W-:Y:S03]  /*6290*/  STG.E.64 desc[UR18][R12.64], R16 ;  /* 0x000000100c007986 */ /* 0x0003e6000c101b12 */
[----:B------:R-:W-:Y:S01]  /*62a0*/  IADD3 R11, P0, P5, R7, R26, -R11 ;  /* 0x0000001a070b7210 */ /* 0x000fe20007d1e80b */
[----:B------:R1:W-:Y:S01]  /*62b0*/  STG.E.64 desc[UR20][R12.64+0x8], R14 ;  /* 0x0000080e0c007986 */ /* 0x0003e2000c101b14 */
[----:B------:R-:W-:-:S03]  /*62c0*/  SEL R26, RZ, 0xffffffff, !P3 ;  /* 0xffffffffff1a7807 */ /* 0x000fc60005800000 */
[----:B------:R1:W-:Y:S01]  /*62d0*/  STG.E.64 desc[UR22][R12.64+0x10], R22 ;  /* 0x000010160c007986 */ /* 0x0003e2000c101b16 */
[----:B------:R-:W-:Y:S01]  /*62e0*/  IADD3.X R26, R26, R27, ~R31, P0, P5 ;  /* 0x0000001b1a1a7210 */ /* 0x000fe200007eac1f */
[----:B0-----:R-:W-:Y:S01]  /*62f0*/  IMAD.MOV.U32 R18, RZ, RZ, R11 ;  /* 0x000000ffff127224 */ /* 0x001fe200078e000b */
[----:B------:R-:W-:-:S03]  /*6300*/  ISETP.GE.U32.AND P0, PT, R10, UR7, PT ;  /* 0x000000070a007c0c */ /* 0x000fc6000bf06070 */
[----:B------:R-:W-:-:S05]  /*6310*/  IMAD.MOV.U32 R19, RZ, RZ, R26 ;  /* 0x000000ffff137224 */ /* 0x000fca00078e001a */
[----:B------:R1:W-:Y:S05]  /*6320*/  STS.64 [R6], R18 ;  /* 0x0000001206007388 */ /* 0x0003ea0000000a00 */
[----:B------:R-:W-:Y:S05]  /*6330*/  @!P0 BRA `(.L_x_227) ;  /* 0xfffffff4006c8947 */ /* 0x000fea000383ffff */
.L_x_226:
[----:B------:R-:W-:Y:S05]  /*6340*/  BSYNC B0 ;  /* 0x0000000000007941 */ /* 0x000fea0003800000 */
.L_x_225:
[----:B------:R-:W-:Y:S01]  /*6350*/  ULEA UR5, UR7, UR5, 0x1 ;  /* 0x0000000507057291 */ /* 0x000fe2000f8e083f */
[----:B------:R-:W-:Y:S06]  /*6360*/  BAR.SYNC.DEFER_BLOCKING 0x0 ;  /* 0x0000000000007b1d */ /* 0x000fec0000010000 */
[----:B------:R-:W-:Y:S02]  /*6370*/  ULDC.64 UR12, c[0x0][0x220] ;  /* 0x00008800000c7ab9 */ /* 0x000fe40000000a00 */
[----:B------:R-:W-:-:S04]  /*6380*/  UISETP.GE.U32.AND UP0, UPT, UR5, UR12, UPT ;  /* 0x0000000c0500728c */ /* 0x000fc8000bf06070 */
[----:B------:R-:W-:-:S06]  /*6390*/  UISETP.GE.U32.AND.EX UP0, UPT, URZ, UR13, UPT, UP0 ;  /* 0x0000000d3f00728c */ /* 0x000fcc000bf06100 */
[----:B------:R-:W-:-:S13]  /*63a0*/  PLOP3.LUT P0, PT, PT, PT, UP0, 0x80, 0x0 ;  /* 0x000000000000781c */ /* 0x000fda0003f0f008 */
[----:B------:R-:W-:Y:S05]  /*63b0*/  @!P0 BRA `(.L_x_228) ;  /* 0xfffffff4002c8947 */ /* 0x000fea000383ffff */
.L_x_224:
[----:B------:R-:W-:Y:S01]  /*63c0*/  UIADD3 UR4, UR4, 0x1, URZ ;  /* 0x0000000104047890 */ /* 0x000fe2000fffe03f */
[----:B------:R-:W-:Y:S01]  /*63d0*/  BAR.SYNC.DEFER_BLOCKING 0x0 ;  /* 0x0000000000007b1d */ /* 0x000fe20000010000 */
[----:B------:R-:W-:-:S05]  /*63e0*/  USHF.L.U32 UR7, UR7, 0x1, URZ ;  /* 0x0000000107077899 */ /* 0x000fca000800063f */
[----:B------:R-:W-:Y:S02]  /*63f0*/  ULDC UR5, c[0x0][0x238] ;  /* 0x00008e0000057ab9 */ /* 0x000fe40000000800 */
[----:B------:R-:W-:-:S06]  /*6400*/  UISETP.GE.U32.AND UP0, UPT, UR4, UR5, UPT ;  /* 0x000000050400728c */ /* 0x000fcc000bf06070 */
[----:B------:R-:W-:-:S13]  /*6410*/  PLOP3.LUT P0, PT, PT, PT, UP0, 0x80, 0x0 ;  /* 0x000000000000781c */ /* 0x000fda0003f0f008 */
[----:B------:R-:W-:Y:S05]  /*6420*/  @!P0 BRA `(.L_x_229) ;  /* 0xffffffdc00588947 */ /* 0x000fea000383ffff */
.L_x_212:
[----:B------:R-:W-:-:S13]  /*6430*/  ISETP.NE.AND P0, PT, R2, RZ, PT ;  /* 0x000000ff0200720c */ /* 0x000fda0003f05270 */
[----:B------:R-:W-:Y:S05]  /*6440*/  @P0 EXIT ;  /* 0x000000000000094d */ /* 0x000fea0003800000 */
[----:B------:R-:W4:Y:S01]  /*6450*/  LDC R2, c[0x0][0xc] ;  /* 0x00000300ff027b82 */ /* 0x000f220000000800 */
[----:B------:R-:W-:Y:S01]  /*6460*/  MOV R0, 0x28 ;  /* 0x0000002800007802 */ /* 0x000fe20000000f00 */
[----:B------:R-:W-:Y:S01]  /*6470*/  ULDC.64 UR4, c[0x4][0x20] ;  /* 0x0100080000047ab9 */ /* 0x000fe20000000a00 */
[----:B0123--:R-:W-:Y:S02]  /*6480*/  IMAD.U32 R6, RZ, RZ, UR36 ;  /* 0x00000024ff067e24 */ /* 0x00ffe4000f8e00ff */
[----:B------:R-:W-:Y:S02]  /*6490*/  IMAD.U32 R4, RZ, RZ, UR4 ;  /* 0x00000004ff047e24 */ /* 0x000fe4000f8e00ff */
[----:B------:R-:W-:Y:S01]  /*64a0*/  IMAD.U32 R5, RZ, RZ, UR5 ;  /* 0x00000005ff057e24 */ /* 0x000fe2000f8e00ff */
[----:B------:R0:W1:Y:S01]  /*64b0*/  LDC.64 R8, c[0x4][R0] ;  /* 0x0100000000087b82 */ /* 0x0000620000000a00 */
[----:B------:R-:W-:Y:S01]  /*64c0*/  IMAD.U32 R7, RZ, RZ, UR37 ;  /* 0x00000025ff077e24 */ /* 0x000fe2000f8e00ff */
[----:B----4-:R0:W-:Y:S06]  /*64d0*/  STL.64 [R1], R2 ;  /* 0x0000000201007387 */ /* 0x0101ec0000100a00 */
[----:B------:R-:W-:-:S07]  /*64e0*/  LEPC R20, `(.L_x_230) ;  /* 0x000000001014794e */ /* 0x000fce0000000000 */
[----:B01----:R-:W-:Y:S05]  /*64f0*/  CALL.ABS.NOINC R8 ;  /* 0x0000000008007343 */ /* 0x003fea0003c00000 */
.L_x_230:
[----:B------:R-:W-:Y:S05]  /*6500*/  EXIT ;  /* 0x000000000000794d */ /* 0x000fea0003800000 */
.L_x_231:
        /* <DEDUP_REMOVED lines=15> */
.L_x_958:


//--------------------- .text.ntt_xfield_fused_coset_single_interpolate --------------------------
	.section	.text.ntt_xfield_fused_coset_single_interpolate,"ax",@progbits
	.align	128
        .global         ntt_xfield_fused_coset_single_interpolate
        .type           ntt_xfield_fused_coset_single_interpolate,@function
        .size           ntt_xfield_fused_coset_single_interpolate,(.L_x_959 - ntt_xfield_fused_coset_single_interpolate)
        .other          ntt_xfield_fused_coset_single_interpolate,@"STO_CUDA_ENTRY STV_DEFAULT"
ntt_xfield_fused_coset_single_interpolate:
.text.ntt_xfield_fused_coset_single_interpolate:
[----:B------:R-:W-:Y:S01]  /*0000*/  LDC R1, c[0x0][0x28] ;  /* 0x00000a00ff017b82 */ /* 0x000fe20000000800 */
[----:B------:R-:W0:Y:S07]  /*0010*/  S2R R16, SR_TID.X ;  /* 0x0000000000107919 */ /* 0x000e2e0000002100 */
[----:B------:R-:W0:Y:S01]  /*0020*/  S2UR UR9, SR_CTAID.X ;  /* 0x00000000000979c3 */ /* 0x000e220000002500 */
[----:B------:R-:W-:Y:S01]  /*0030*/  ULDC.64 UR4, c[0x0][0x218] ;  /* 0x0000860000047ab9 */ /* 0x000fe20000000a00 */
[----:B------:R-:W-:Y:S01]  /*0040*/  ULDC.64 UR6, c[0x0][0x238] ;  /* 0x00008e0000067ab9 */ /* 0x000fe20000000a00 */
[----:B------:R-:W-:Y:S01]  /*0050*/  IMAD.U32 R2, RZ, RZ, UR4 ;  /* 0x00000004ff027e24 */ /* 0x000fe2000f8e00ff */
[----:B------:R-:W-:Y:S01]  /*0060*/  ULDC.64 UR10, c[0x0][0x208] ;  /* 0x00008200000a7ab9 */ /* 0x000fe20000000a00 */
[----:B------:R-:W-:Y:S01]  /*0070*/  IMAD.U32 R3, RZ, RZ, UR5 ;  /* 0x00000005ff037e24 */ /* 0x000fe2000f8e00ff */
[----:B------:R-:W-:Y:S01]  /*0080*/  ULDC.64 UR4, c[0x0][0x220] ;  /* 0x0000880000047ab9 */ /* 0x000fe20000000a00 */
[----:B------:R-:W-:Y:S01]  /*0090*/  IMAD.U32 R4, RZ, RZ, UR6 ;  /* 0x00000006ff047e24 */ /* 0x000fe2000f8e00ff */
[----:B------:R-:W0:Y:S01]  /*00a0*/  LDC R7, c[0x0][RZ] ;  /* 0x00000000ff077b82 */ /* 0x000e220000000800 */
[----:B------:R-:W-:Y:S01]  /*00b0*/  ISETP.NE.U32.AND P2, PT, RZ, UR4, PT ;  /* 0x00000004ff007c0c */ /* 0x000fe2000bf45070 */
[----:B------:R-:W-:Y:S01]  /*00c0*/  ULDC UR4, c[0x0][0x48] ;  /* 0x0000120000047ab9 */ /* 0x000fe20000000800 */
[----:B------:R-:W-:Y:S01]  /*00d0*/  IMAD.U32 R5, RZ, RZ, UR7 ;  /* 0x00000007ff057e24 */ /* 0x000fe2000f8e00ff */
[----:B------:R-:W-:Y:S01]  /*00e0*/  ISETP.NE.U32.AND P1, PT, RZ, UR4, PT ;  /* 0x00000004ff007c0c */ /* 0x000fe2000bf25070 */
[----:B------:R-:W-:Y:S01]  /*00f0*/  ULDC UR14, c[0x0][0xc] ;  /* 0x00000300000e7ab9 */ /* 0x000fe20000000800 */
[----:B------:R-:W-:Y:S01]  /*0100*/  BSSY B0, `(.L_x_232) ;  /* 0x000002d000007945 */ /* 0x000fe20003800000 */
[----:B------:R-:W-:-:S02]  /*0110*/  IMAD.MOV.U32 R6, RZ, RZ, RZ ;  /* 0x000000ffff067224 */ /* 0x000fc400078e00ff */
[----:B------:R-:W-:Y:S02]  /*0120*/  IMAD.U32 R8, RZ, RZ, UR4 ;  /* 0x00000004ff087e24 */ /* 0x000fe4000f8e00ff */
[C---:B0-----:R-:W-:Y:S02]  /*0130*/  IMAD R0, R7.reuse, UR9, R16 ;  /* 0x0000000907007c24 */ /* 0x041fe4000f8e0210 */
[----:B------:R-:W-:-:S03]  /*0140*/  IMAD R7, R7, UR14, RZ ;  /* 0x0000000e07077c24 */ /* 0x000fc6000f8e02ff */
[----:B------:R-:W-:-:S04]  /*0150*/  ISETP.GE.U32.AND P0, PT, R0, R2, PT ;  /* 0x000000020000720c */ /* 0x000fc80003f06070 */
[----:B------:R-:W-:-:S04]  /*0160*/  ISETP.GE.U32.AND.EX P0, PT, RZ, R3, PT, P0 ;  /* 0x00000003ff00720c */ /* 0x000fc80003f06100 */
[----:B------:R-:W-:Y:S01]  /*0170*/  ISETP.NE.OR.EX P2, PT, RZ, UR5, P0, P2 ;  /* 0x00000005ff007c0c */ /* 0x000fe20008745720 */
[----:B------:R-:W-:Y:S02]  /*0180*/  ULDC UR5, c[0x0][0x44] ;  /* 0x0000110000057ab9 */ /* 0x000fe40000000800 */
[----:B------:R-:W-:Y:S01]  /*0190*/  ISETP.NE.AND.EX P1, PT, RZ, UR5, PT, P1 ;  /* 0x00000005ff007c0c */ /* 0x000fe2000bf25310 */
[----:B------:R-:W-:-:S09]  /*01a0*/  IMAD.U32 R9, RZ, RZ, UR5 ;  /* 0x00000005ff097e24 */ /* 0x000fd2000f8e00ff */
[----:B------:R-:W-:Y:S05]  /*01b0*/  @P2 BRA `(.L_x_233) ;  /* 0x0000000000842947 */ /* 0x000fea0003800000 */
[----:B------:R-:W0:Y:S01]  /*01c0*/  LDC R17, c[0x0][0x240] ;  /* 0x00009000ff117b82 */ /* 0x000e220000000800 */
[----:B------:R-:W-:Y:S02]  /*01d0*/  IMAD.MOV.U32 R19, RZ, RZ, R0 ;  /* 0x000000ffff137224 */ /* 0x000fe400078e0000 */
[----:B------:R-:W-:-:S05]  /*01e0*/  IMAD.MOV.U32 R18, RZ, RZ, R6 ;  /* 0x000000ffff127224 */ /* 0x000fca00078e0006 */
[----:B------:R-:W1:Y:S01]  /*01f0*/  LDC.64 R2, c[0x0][0x218] ;  /* 0x00008600ff027b82 */ /* 0x000e620000000a00 */
[----:B0-----:R-:W-:-:S07]  /*0200*/  IADD3 R17, -R17, 0x20, RZ ;  /* 0x0000002011117810 */ /* 0x001fce0007ffe1ff */
.L_x_234:
[----:B------:R-:W0:Y:S02]  /*0210*/  BREV R10, R19 ;  /* 0x00000013000a7301 */ /* 0x000e240000000000 */
[----:B0-----:R-:W-:-:S04]  /*0220*/  SHF.R.U32.HI R12, RZ, R17, R10 ;  /* 0x00000011ff0c7219 */ /* 0x001fc8000001160a */
[----:B------:R-:W-:-:S04]  /*0230*/  ISETP.GE.U32.AND P2, PT, R19, R12, PT ;  /* 0x0000000c1300720c */ /* 0x000fc80003f46070 */
[----:B------:R-:W-:-:S13]  /*0240*/  ISETP.GE.U32.AND.EX P2, PT, R18, RZ, PT, P2 ;  /* 0x000000ff1200720c */ /* 0x000fda0003f46120 */
[----:B------:R-:W0:Y:S01]  /*0250*/  @!P2 LDC.64 R10, c[0x0][0x210] ;  /* 0x00008400ff0aab82 */ /* 0x000e220000000a00 */
[----:B------:R-:W-:Y:S02]  /*0260*/  @!P2 IMAD.MOV.U32 R15, RZ, RZ, RZ ;  /* 0x000000ffff0fa224 */ /* 0x000fe400078e00ff */
[----:B0-----:R-:W-:-:S04]  /*0270*/  @!P2 IMAD.WIDE.U32 R12, R12, 0x18, R10 ;  /* 0x000000180c0ca825 */ /* 0x001fc800078e000a */
[----:B------:R-:W-:-:S05]  /*0280*/  @!P2 IMAD.IADD R13, R13, 0x1, R15 ;  /* 0x000000010d0da824 */ /* 0x000fca00078e020f */
[----:B------:R-:W2:Y:S01]  /*0290*/  @!P2 LDG.E.64 R24, desc[UR10][R12.64] ;  /* 0x0000000a0c18a981 */ /* 0x000ea2000c1e1b00 */
[----:B------:R-:W-:Y:S02]  /*02a0*/  @!P2 IMAD R15, R18, 0x18, RZ ;  /* 0x00000018120fa824 */ /* 0x000fe400078e02ff */
[----:B------:R-:W-:-:S04]  /*02b0*/  @!P2 IMAD.WIDE.U32 R10, R19, 0x18, R10 ;  /* 0x00000018130aa825 */ /* 0x000fc800078e000a */
[----:B------:R-:W-:-:S05]  /*02c0*/  @!P2 IMAD.IADD R11, R11, 0x1, R15 ;  /* 0x000000010b0ba824 */ /* 0x000fca00078e020f */
[----:B------:R-:W3:Y:S04]  /*02d0*/  @!P2 LDG.E.64 R14, desc[UR10][R10.64] ;  /* 0x0000000a0a0ea981 */ /* 0x000ee8000c1e1b00 */
[----:B------:R-:W4:Y:S04]  /*02e0*/  @!P2 LDG.E.64 R20, desc[UR10][R10.64+0x8] ;  /* 0x0000080a0a14a981 */ /* 0x000f28000c1e1b00 */
[----:B------:R-:W5:Y:S04]  /*02f0*/  @!P2 LDG.E.64 R22, desc[UR10][R10.64+0x10] ;  /* 0x0000100a0a16a981 */ /* 0x000f68000c1e1b00 */
[----:B--2---:R0:W-:Y:S04]  /*0300*/  @!P2 STG.E.64 desc[UR10][R10.64], R24 ;  /* 0x000000180a00a986 */ /* 0x0041e8000c101b0a */
[----:B------:R-:W2:Y:S04]  /*0310*/  @!P2 LDG.E.64 R26, desc[UR10][R12.64+0x8] ;  /* 0x0000080a0c1aa981 */ /* 0x000ea8000c1e1b00 */
[----:B--2---:R0:W-:Y:S04]  /*0320*/  @!P2 STG.E.64 desc[UR10][R10.64+0x8], R26 ;  /* 0x0000081a0a00a986 */ /* 0x0041e8000c101b0a */
[----:B------:R-:W2:Y:S04]  /*0330*/  @!P2 LDG.E.64 R28, desc[UR10][R12.64+0x10] ;  /* 0x0000100a0c1ca981 */ /* 0x000ea8000c1e1b00 */
[----:B--2---:R0:W-:Y:S04]  /*0340*/  @!P2 STG.E.64 desc[UR10][R10.64+0x10], R28 ;  /* 0x0000101c0a00a986 */ /* 0x0041e8000c101b0a */
[----:B---3--:R0:W-:Y:S04]  /*0350*/  @!P2 STG.E.64 desc[UR10][R12.64], R14 ;  /* 0x0000000e0c00a986 */ /* 0x0081e8000c101b0a */
[----:B----4-:R0:W-:Y:S04]  /*0360*/  @!P2 STG.E.64 desc[UR10][R12.64+0x8], R20 ;  /* 0x000008140c00a986 */ /* 0x0101e8000c101b0a */
[----:B-----5:R0:W-:Y:S01]  /*0370*/  @!P2 STG.E.64 desc[UR10][R12.64+0x10], R22 ;  /* 0x000010160c00a986 */ /* 0x0201e2000c101b0a */
[----:B------:R-:W-:-:S05]  /*0380*/  IADD3 R19, P2, R7, R19, RZ ;  /* 0x0000001307137210 */ /* 0x000fca0007f5e0ff */
[----:B------:R-:W-:Y:S01]  /*0390*/  IMAD.X R18, RZ, RZ, R18, P2 ;  /* 0x000000ffff127224 */ /* 0x000fe200010e0612 */
[----:B-1----:R-:W-:-:S04]  /*03a0*/  ISETP.GE.U32.AND P2, PT, R19, R2, PT ;  /* 0x000000021300720c */ /* 0x002fc80003f46070 */
[----:B------:R-:W-:-:S13]  /*03b0*/  ISETP.GE.U32.AND.EX P2, PT, R18, R3, PT, P2 ;  /* 0x000000031200720c */ /* 0x000fda0003f46120 */
[----:B0-----:R-:W-:Y:S05]  /*03c0*/  @!P2 BRA `(.L_x_234) ;  /* 0xfffffffc0090a947 */ /* 0x001fea000383ffff */
.L_x_233:
[----:B------:R-:W-:Y:S05]  /*03d0*/  BSYNC B0 ;  /* 0x0000000000007941 */ /* 0x000fea0003800000 */
.L_x_232:
[----:B------:R-:W-:Y:S05]  /*03e0*/  @P1 BRA `(.L_x_235) ;  /* 0x0000000000041947 */ /* 0x000fea0003800000 */
[----:B------:R-:W-:Y:S01]  /*03f0*/  BPT.TRAP 0x1 ;  /* 0x000000040000795c */ /* 0x000fe20000300000 */
.L_x_235:
[----:B------:R-:W0:Y:S01]  /*0400*/  S2R R11, SR_TID.Y ;  /* 0x00000000000b7919 */ /* 0x000e220000002200 */
[----:B------:R-:W-:Y:S01]  /*0410*/  ULDC.64 UR12, c[0x0][0x230] ;  /* 0x00008c00000c7ab9 */ /* 0x000fe20000000a00 */
[----:B------:R-:W-:Y:S01]  /*0420*/  BSSY B0, `(.L_x_236) ;  /* 0x0000027000007945 */ /* 0x000fe20003800000 */
[----:B------:R-:W1:Y:S01]  /*0430*/  S2R R10, SR_TID.Z ;  /* 0x00000000000a7919 */ /* 0x000e620000002300 */
[----:B0-----:R-:W-:Y:S02]  /*0440*/  IMAD.IADD R16, R16, 0x1, R11 ;  /* 0x0000000110107824 */ /* 0x001fe400078e020b */
[----:B-1----:R-:W-:Y:S01]  /*0450*/  IMAD.MOV R11, RZ, RZ, -R10 ;  /* 0x000000ffff0b7224 */ /* 0x002fe200078e0a0a */
[----:B------:R-:W-:Y:S04]  /*0460*/  BAR.SYNC.DEFER_BLOCKING 0x0 ;  /* 0x0000000000007b1d */ /* 0x000fe80000010000 */
[----:B------:R-:W-:-:S13]  /*0470*/  ISETP.NE.AND P4, PT, R16, R11, PT ;  /* 0x0000000b1000720c */ /* 0x000fda0003f85270 */
[----:B------:R-:W-:Y:S05]  /*0480*/  @P4 BRA `(.L_x_237) ;  /* 0x0000000000804947 */ /* 0x000fea0003800000 */
[----:B------:R-:W0:Y:S01]  /*0490*/  S2UR UR4, SR_CTAID.Y ;  /* 0x00000000000479c3 */ /* 0x000e220000002600 */
[----:B------:R-:W1:Y:S01]  /*04a0*/  S2R R11, SR_LANEID ;  /* 0x00000000000b7919 */ /* 0x000e620000000000 */
[----:B------:R-:W-:Y:S01]  /*04b0*/  VOTEU.ANY UR8, UPT, PT ;  /* 0x0000000000087886 */ /* 0x000fe200038e0100 */
[----:B------:R-:W-:Y:S01]  /*04c0*/  UIADD3 UR7, URZ, -UR14, URZ ;  /* 0x8000000e3f077290 */ /* 0x000fe2000fffe03f */
[----:B------:R-:W1:Y:S01]  /*04d0*/  FLO.U32 R12, UR8 ;  /* 0x00000008000c7d00 */ /* 0x000e6200080e0000 */
[----:B------:R-:W-:Y:S02]  /*04e0*/  ULDC UR5, c[0x0][0x10] ;  /* 0x0000040000057ab9 */ /* 0x000fe40000000800 */
[----:B------:R-:W-:Y:S01]  /*04f0*/  UIMAD UR7, UR7, UR5, URZ ;  /* 0x00000005070772a4 */ /* 0x000fe2000f8e023f */
[----:B------:R-:W2:Y:S02]  /*0500*/  S2UR UR6, SR_CTAID.Z ;  /* 0x00000000000679c3 */ /* 0x000ea40000002700 */
[----:B------:R-:W-:-:S02]  /*0510*/  ULDC UR5, c[0x0][0x14] ;  /* 0x0000050000057ab9 */ /* 0x000fc40000000800 */
[----:B------:R-:W3:Y:S01]  /*0520*/  POPC R10, UR8 ;  /* 0x00000008000a7d09 */ /* 0x000ee20008000000 */
[----:B0-----:R-:W-:Y:S02]  /*0530*/  UIADD3 UR4, UR9, UR4, URZ ;  /* 0x0000000409047290 */ /* 0x001fe4000fffe03f */
[----:B--2---:R-:W-:Y:S01]  /*0540*/  UIADD3 UR6, -UR6, URZ, URZ ;  /* 0x0000003f06067290 */ /* 0x004fe2000fffe13f */
[----:B-1----:R-:W-:-:S03]  /*0550*/  ISETP.EQ.U32.AND P1, PT, R12, R11, PT ;  /* 0x0000000b0c00720c */ /* 0x002fc60003f22070 */
[----:B------:R-:W-:Y:S02]  /*0560*/  UISETP.NE.AND UP0, UPT, UR4, UR6, UPT ;  /* 0x000000060400728c */ /* 0x000fe4000bf05270 */
[----:B------:R-:W-:-:S04]  /*0570*/  UIMAD UR4, UR5, UR7, -0x7fffffff ;  /* 0x80000001050474a4 */ /* 0x000fc8000f8e0207 */
[----:B------:R-:W-:-:S06]  /*0580*/  USEL UR4, UR4, 0x1, !UP0 ;  /* 0x0000000104047887 */ /* 0x000fcc000c000000 */
[----:B---3--:R-:W-:Y:S01]  /*0590*/  IMAD R11, R10, UR4, RZ ;  /* 0x000000040a0b7c24 */ /* 0x008fe2000f8e02ff */
[----:B------:R-:W-:Y:S06]  /*05a0*/  @P1 MEMBAR.ALL.GPU ;  /* 0x0000000000001992 */ /* 0x000fec000000a000 */
[----:B------:R-:W-:-:S00]  /*05b0*/  @P1 ERRBAR ;  /* 0x00000000000019ab */ /* 0x000fc00000000000 */
[----:B------:R-:W-:Y:S06]  /*05c0*/  @P1 CGAERRBAR ;  /* 0x00000000000015ab */ /* 0x000fec0000000000 */
[----:B------:R-:W2:Y:S01]  /*05d0*/  @P1 ATOM.E.ADD.STRONG.GPU PT, R11, desc[UR10][R8.64+0x4], R11 ;  /* 0x0000040b080b198a */ /* 0x000ea200081ee1ca */
[----:B------:R-:W0:Y:S02]  /*05e0*/  S2R R13, SR_LTMASK ;  /* 0x00000000000d7919 */ /* 0x000e240000003900 */
[----:B0-----:R-:W-:-:S06]  /*05f0*/  LOP3.LUT R13, R13, UR8, RZ, 0xc0, !PT ;  /* 0x000000080d0d7c12 */ /* 0x001fcc000f8ec0ff */
[----:B------:R-:W0:Y:S01]  /*0600*/  POPC R13, R13 ;  /* 0x0000000d000d7309 */ /* 0x000e220000000000 */
[----:B--2---:R-:W0:Y:S02]  /*0610*/  SHFL.IDX PT, R10, R11, R12, 0x1f ;  /* 0x00001f0c0b0a7589 */ /* 0x004e2400000e0000 */
[----:B0-----:R-:W-:-:S07]  /*0620*/  IMAD R10, R13, UR4, R10 ;  /* 0x000000040d0a7c24 */ /* 0x001fce000f8e020a */
.L_x_238:
[----:B------:R-:W2:Y:S04]  /*0630*/  LD.E.STRONG.GPU R11, desc[UR10][R8.64+0x4] ;  /* 0x0000040a080b7980 */ /* 0x000ea8000c10f900 */
[----:B--2---:R-:W-:Y:S01]  /*0640*/  CCTL.IVALL ;  /* 0x00000000ff00798f */ /* 0x004fe20002000000 */
[----:B------:R-:W-:Y:S05]  /*0650*/  YIELD ;  /* 0x0000000000007946 */ /* 0x000fea0003800000 */
[----:B------:R-:W-:-:S04]  /*0660*/  LOP3.LUT R11, R11, R10, RZ, 0x3c, !PT ;  /* 0x0000000a0b0b7212 */ /* 0x000fc800078e3cff */
[----:B------:R-:W-:-:S13]  /*0670*/  ISETP.GT.AND P1, PT, R11, -0x1, PT ;  /* 0xffffffff0b00780c */ /* 0x000fda0003f24270 */
[----:B------:R-:W-:Y:S05]  /*0680*/  @P1 BRA `(.L_x_238) ;  /* 0xfffffffc00e81947 */ /* 0x000fea000383ffff */
.L_x_237:
[----:B------:R-:W-:Y:S05]  /*0690*/  BSYNC B0 ;  /* 0x0000000000007941 */ /* 0x000fea0003800000 */
.L_x_236:
[----:B------:R-:W-:-:S03]  /*06a0*/  UMOV UR4, 0xffffffff ;  /* 0xffffffff00047882 */ /* 0x000fc60000000000 */
[----:B------:R-:W-:Y:S05]  /*06b0*/  BRA.DIV UR4, `(.L_x_239) ;  /* 0x0000002204907947 */ /* 0x000fea000b800000 */
[----:B------:R-:W-:Y:S06]  /*06c0*/  BAR.SYNC.DEFER_BLOCKING 0x0 ;  /* 0x0000000000007b1d */ /* 0x000fec0000010000 */
.L_x_263:
[--C-:B------:R-:W-:Y:S01]  /*06d0*/  SHF.R.U64 R8, R2, 0x1, R3.reuse ;  /* 0x0000000102087819 */ /* 0x100fe20000001203 */
[----:B------:R-:W0:Y:S01]  /*06e0*/  LDC R28, c[0x0][0x220] ;  /* 0x00008800ff1c7b82 */ /* 0x000e220000000800 */
[----:B------:R-:W-:Y:S01]  /*06f0*/  SHF.R.U32.HI R9, RZ, 0x1, R3 ;  /* 0x00000001ff097819 */ /* 0x000fe20000011603 */
[----:B------:R-:W-:Y:S01]  /*0700*/  BSSY B0, `(.L_x_240) ;  /* 0x00000a6000007945 */ /* 0x000fe20003800000 */
[----:B------:R-:W-:-:S04]  /*0710*/  ISETP.GT.U32.AND P1, PT, R8, R0, PT ;  /* 0x000000000800720c */ /* 0x000fc80003f24070 */
[----:B------:R-:W-:-:S13]  /*0720*/  ISETP.GT.U32.AND.EX P1, PT, R9, R6, PT, P1 ;  /* 0x000000060900720c */ /* 0x000fda0003f24110 */
[----:B------:R-:W-:Y:S05]  /*0730*/  @!P1 BRA `(.L_x_241) ;  /* 0x0000000800889947 */ /* 0x000fea0003800000 */
[----:B------:R-:W-:Y:S02]  /*0740*/  IMAD.MOV.U32 R30, RZ, RZ, R0 ;  /* 0x000000ffff1e7224 */ /* 0x000fe400078e0000 */
[----:B------:R-:W-:-:S07]  /*0750*/  IMAD.MOV.U32 R29, RZ, RZ, R6 ;  /* 0x000000ffff1d7224 */ /* 0x000fce00078e0006 */
.L_x_242:
[----:B------:R-:W-:Y:S01]  /*0760*/  IMAD.MOV.U32 R11, RZ, RZ, 0x1 ;  /* 0x00000001ff0b7424 */ /* 0x000fe200078e00ff */
[-CC-:B0-----:R-:W-:Y:S01]  /*0770*/  SHF.R.U64 R19, R30, R28.reuse, R29.reuse ;  /* 0x0000001c1e137219 */ /* 0x181fe2000000121d */
[----:B------:R-:W0:Y:S01]  /*0780*/  LDC.64 R16, c[0x0][0x210] ;  /* 0x00008400ff107b82 */ /* 0x000e220000000a00 */
[-C--:B------:R-:W-:Y:S01]  /*0790*/  SHF.R.U32.HI R12, RZ, R28.reuse, R29 ;  /* 0x0000001cff0c7219 */ /* 0x080fe2000001161d */
[----:B------:R-:W-:Y:S01]  /*07a0*/  IMAD.MOV.U32 R31, RZ, RZ, -0x1 ;  /* 0xffffffffff1f7424 */ /* 0x000fe200078e00ff */
[CC--:B------:R-:W-:Y:S02]  /*07b0*/  SHF.L.U32 R15, R11.reuse, R28.reuse, RZ ;  /* 0x0000001c0b0f7219 */ /* 0x0c0fe400000006ff */
[----:B------:R-:W-:Y:S02]  /*07c0*/  SHF.L.U64.HI R14, R11, R28, RZ ;  /* 0x0000001c0b0e7219 */ /* 0x000fe400000102ff */
[C---:B------:R-:W-:Y:S01]  /*07d0*/  IADD3 R11, P1, R15.reuse, -0x1, RZ ;  /* 0xffffffff0f0b7810 */ /* 0x040fe20007f3e0ff */
[C---:B------:R-:W-:Y:S01]  /*07e0*/  IMAD.SHL.U32 R20, R15.reuse, 0x2, RZ ;  /* 0x000000020f147824 */ /* 0x040fe200078e00ff */
[----:B------:R-:W-:-:S02]  /*07f0*/  SHF.L.U64.HI R18, R15, 0x1, R14 ;  /* 0x000000010f127819 */ /* 0x000fc4000001020e */
[----:B------:R-:W-:Y:S02]  /*0800*/  IADD3.X R22, R14, -0x1, RZ, P1, !PT ;  /* 0xffffffff0e167810 */ /* 0x000fe40000ffe4ff */
[----:B------:R-:W-:Y:S01]  /*0810*/  LOP3.LUT R10, R30, R11, RZ, 0xc0, !PT ;  /* 0x0000000b1e0a7212 */ /* 0x000fe200078ec0ff */
[----:B------:R-:W-:Y:S01]  /*0820*/  IMAD R13, R18, R19, RZ ;  /* 0x00000013120d7224 */ /* 0x000fe200078e02ff */
[----:B------:R-:W-:-:S03]  /*0830*/  LOP3.LUT R11, R29, R22, RZ, 0xc0, !PT ;  /* 0x000000161d0b7212 */ /* 0x000fc600078ec0ff */
[----:B------:R-:W-:Y:S01]  /*0840*/  IMAD R13, R12, R20, R13 ;  /* 0x000000140c0d7224 */ /* 0x000fe200078e020d */
[----:B------:R-:W-:Y:S01]  /*0850*/  SHF.L.U32 R12, R31, R28, RZ ;  /* 0x0000001c1f0c7219 */ /* 0x000fe200000006ff */
[----:B------:R-:W-:-:S03]  /*0860*/  IMAD.WIDE.U32 R18, R19, R20, R10 ;  /* 0x0000001413127225 */ /* 0x000fc600078e000a */
[----:B------:R-:W-:Y:S01]  /*0870*/  LOP3.LUT R21, RZ, R12, RZ, 0x33, !PT ;  /* 0x0000000cff157212 */ /* 0x000fe200078e33ff */
[----:B------:R-:W-:Y:S01]  /*0880*/  IMAD.IADD R19, R19, 0x1, R13 ;  /* 0x0000000113137824 */ /* 0x000fe200078e020d */
[----:B------:R-:W-:Y:S02]  /*0890*/  SHF.L.U64.HI R12, R31, R28, 0xffffffff ;  /* 0xffffffff1f0c7419 */ /* 0x000fe4000001021c */
[----:B------:R-:W-:Y:S02]  /*08a0*/  IADD3 R13, P2, R15, R18, RZ ;  /* 0x000000120f0d7210 */ /* 0x000fe40007f5e0ff */
[----:B------:R-:W-:Y:S02]  /*08b0*/  IADD3 R15, P1, R10, R21, RZ ;  /* 0x000000150a0f7210 */ /* 0x000fe40007f3e0ff */
[----:B------:R-:W-:Y:S01]  /*08c0*/  LOP3.LUT R10, RZ, R12, RZ, 0x33, !PT ;  /* 0x0000000cff0a7212 */ /* 0x000fe200078e33ff */
[----:B------:R-:W-:-:S04]  /*08d0*/  IMAD.X R14, R19, 0x1, R14, P2 ;  /* 0x00000001130e7824 */ /* 0x000fc800010e060e */
[----:B------:R-:W-:Y:S01]  /*08e0*/  IMAD.X R20, R11, 0x1, R10, P1 ;  /* 0x000000010b147824 */ /* 0x000fe200008e060a */
[----:B------:R-:W-:Y:S01]  /*08f0*/  LEA R12, P1, R15, UR12, 0x3 ;  /* 0x0000000c0f0c7c11 */ /* 0x000fe2000f8218ff */
[----:B0-----:R-:W-:-:S03]  /*0900*/  IMAD.WIDE.U32 R10, R13, 0x18, R16 ;  /* 0x000000180d0a7825 */ /* 0x001fc600078e0010 */
[----:B------:R-:W-:Y:S01]  /*0910*/  LEA.HI.X R13, R15, UR13, R20, 0x3, P1 ;  /* 0x0000000d0f0d7c11 */ /* 0x000fe200088f1c14 */
[----:B------:R-:W-:-:S04]  /*0920*/  IMAD R21, R14, 0x18, RZ ;  /* 0x000000180e157824 */ /* 0x000fc800078e02ff */
[----:B------:R-:W-:Y:S01]  /*0930*/  IMAD.IADD R11, R11, 0x1, R21 ;  /* 0x000000010b0b7824 */ /* 0x000fe200078e0215 */
[----:B------:R-:W2:Y:S04]  /*0940*/  LDG.E.64 R12, desc[UR10][R12.64] ;  /* 0x0000000a0c0c7981 */ /* 0x000ea8000c1e1b00 */
[----:B------:R-:W2:Y:S04]  /*0950*/  LDG.E.64 R26, desc[UR10][R10.64] ;  /* 0x0000000a0a1a7981 */ /* 0x000ea8000c1e1b00 */
[----:B------:R-:W3:Y:S04]  /*0960*/  LDG.E.64 R24, desc[UR10][R10.64+0x8] ;  /* 0x0000080a0a187981 */ /* 0x000ee8000c1e1b00 */
[----:B------:R-:W4:Y:S01]  /*0970*/  LDG.E.64 R14, desc[UR10][R10.64+0x10] ;  /* 0x0000100a0a0e7981 */ /* 0x000f22000c1e1b00 */
[----:B------:R-:W-:-:S04]  /*0980*/  IMAD.WIDE.U32 R16, R18, 0x18, R16 ;  /* 0x0000001812107825 */ /* 0x000fc800078e0010 */
[----:B------:R-:W-:Y:S02]  /*0990*/  IMAD R19, R19, 0x18, RZ ;  /* 0x0000001813137824 */ /* 0x000fe400078e02ff */
[----:B------:R-:W-:Y:S02]  /*09a0*/  IMAD.MOV.U32 R36, RZ, RZ, R16 ;  /* 0x000000ffff247224 */ /* 0x000fe400078e0010 */
[----:B------:R-:W-:-:S05]  /*09b0*/  IMAD.IADD R37, R17, 0x1, R19 ;  /* 0x0000000111257824 */ /* 0x000fca00078e0213 */
[----:B------:R-:W5:Y:S01]  /*09c0*/  LDG.E.64 R16, desc[UR10][R36.64] ;  /* 0x0000000a24107981 */ /* 0x000f62000c1e1b00 */
[----:B--2---:R-:W-:-:S04]  /*09d0*/  IMAD.WIDE.U32 R22, R27, R12, RZ ;  /* 0x0000000c1b167225 */ /* 0x004fc800078e00ff */
[----:B------:R-:W-:-:S04]  /*09e0*/  IMAD.WIDE.U32 R20, R26, R12, RZ ;  /* 0x0000000c1a147225 */ /* 0x000fc800078e00ff */
[----:B------:R-:W-:Y:S01]  /*09f0*/  IMAD.WIDE.U32 R22, P3, R26, R13, R22 ;  /* 0x0000000d1a167225 */ /* 0x000fe20007860016 */
[----:B------:R-:W-:-:S03]  /*0a00*/  IADD3 R26, P2, RZ, R20, RZ ;  /* 0x00000014ff1a7210 */ /* 0x000fc60007f5e0ff */
[----:B---3--:R-:W-:Y:S01]  /*0a10*/  IMAD.WIDE.U32 R18, R25, R12, RZ ;  /* 0x0000000c19127225 */ /* 0x008fe200078e00ff */
        /* <DEDUP_REMOVED lines=21> */
[----:B------:R-:W2:Y:S02]  /*0b70*/  LDG.E.64 R18, desc[UR10][R36.64+0x8] ;  /* 0x0000080a24127981 */ /* 0x000ea4000c1e1b00 */
[----:B------:R-:W-:Y:S01]  /*0b80*/  IMAD.WIDE.U32.X R22, R13, R25, R22, P1 ;  /* 0x000000190d167225 */ /* 0x000fe200008e0416 */
[----:B------:R-:W-:-:S04]  /*0b90*/  IADD3 R25, P2, RZ, R20, RZ ;  /* 0x00000014ff197210 */ /* 0x000fc80007f5e0ff */
[----:B------:R-:W-:Y:S01]  /*0ba0*/  ISETP.LT.U32.AND P1, PT, R25, R20, PT ;  /* 0x000000141900720c */ /* 0x000fe20003f21070 */
[----:B------:R-:W-:Y:S02]  /*0bb0*/  IMAD.X R26, R24, 0x1, R20, P2 ;  /* 0x00000001181a7824 */ /* 0x000fe400010e0614 */
[----:B------:R-:W3:Y:S03]  /*0bc0*/  LDG.E.64 R20, desc[UR10][R36.64+0x10] ;  /* 0x0000100a24147981 */ /* 0x000ee6000c1e1b00 */
        /* <DEDUP_REMOVED lines=25> */
[----:B------:R-:W-:Y:S02]  /*0d60*/  ISETP.LT.U32.AND.EX P1, PT, R15, R31, PT, P1 ;  /* 0x0000001f0f00720c */ /* 0x000fe40003f21110 */
[----:B-----5:R-:W-:Y:S02]  /*0d70*/  ISETP.GE.U32.AND P2, PT, R16, R32, PT ;  /* 0x000000201000720c */ /* 0x020fe40003f46070 */
[----:B------:R-:W-:Y:S02]  /*0d80*/  SEL R13, RZ, 0x1, !P1 ;  /* 0x00000001ff0d7807 */ /* 0x000fe40004800000 */
[----:B------:R-:W-:Y:S02]  /*0d90*/  ISETP.GE.U32.AND.EX P2, PT, R17, R33, PT, P2 ;  /* 0x000000211100720c */ /* 0x000fe40003f46120 */
[----:B------:R-:W-:Y:S02]  /*0da0*/  IADD3 R22, P3, P5, R13, R14, -R23 ;  /* 0x0000000e0d167210 */ /* 0x000fe40007d7e817 */
[----:B------:R-:W-:-:S02]  /*0db0*/  SEL R23, RZ, 0xffffffff, !P1 ;  /* 0xffffffffff177807 */ /* 0x000fc40004800000 */
[----:B------:R-:W-:Y:S02]  /*0dc0*/  SEL R13, RZ, 0x1, P2 ;  /* 0x00000001ff0d7807 */ /* 0x000fe40001000000 */
[----:B------:R-:W-:Y:S02]  /*0dd0*/  IADD3.X R23, R23, R15, ~R31, P3, P5 ;  /* 0x0000000f17177210 */ /* 0x000fe40001feac1f */
[----:B------:R-:W-:Y:S02]  /*0de0*/  IADD3 R25, P3, R16, R32, RZ ;  /* 0x0000002010197210 */ /* 0x000fe40007f7e0ff */
[----:B------:R-:W-:-:S03]  /*0df0*/  IADD3 R12, P6, P5, R13, R16, -R32 ;  /* 0x000000100d0c7210 */ /* 0x000fc60007dde820 */
[----:B------:R-:W-:Y:S01]  /*0e00*/  IMAD.X R16, R17, 0x1, R33, P3 ;  /* 0x0000000111107824 */ /* 0x000fe200018e0621 */
[----:B------:R-:W-:-:S04]  /*0e10*/  SEL R13, RZ, 0xffffffff, P2 ;  /* 0xffffffffff0d7807 */ /* 0x000fc80001000000 */
[----:B------:R-:W-:Y:S02]  /*0e20*/  IADD3.X R13, R13, R17, ~R33, P6, P5 ;  /* 0x000000110d0d7210 */ /* 0x000fe400037eac21 */
[C---:B------:R-:W-:Y:S02]  /*0e30*/  ISETP.GT.U32.AND P2, PT, R25.reuse, RZ, PT ;  /* 0x000000ff1900720c */ /* 0x040fe40003f44070 */
[----:B------:R-:W-:Y:S02]  /*0e40*/  ISETP.LT.U32.AND P1, PT, R25, R32, PT ;  /* 0x000000201900720c */ /* 0x000fe40003f21070 */
[----:B------:R-:W-:-:S04]  /*0e50*/  ISETP.GT.U32.AND.EX P2, PT, R16, -0x1, PT, P2 ;  /* 0xffffffff1000780c */ /* 0x000fc80003f44120 */
[----:B------:R-:W-:-:S04]  /*0e60*/  ISETP.LT.U32.OR.EX P1, PT, R16, R33, P2, P1 ;  /* 0x000000211000720c */ /* 0x000fc80001721510 */
[----:B------:R-:W-:Y:S02]  /*0e70*/  SEL R24, RZ, 0x1, !P1 ;  /* 0x00000001ff187807 */ /* 0x000fe40004800000 */
[CC--:B--2---:R-:W-:Y:S02]  /*0e80*/  ISETP.GE.U32.AND P3, PT, R18.reuse, R34.reuse, PT ;  /* 0x000000221200720c */ /* 0x0c4fe40003f66070 */
[----:B------:R-:W-:Y:S02]  /*0e90*/  IADD3 R17, P5, R18, R34, RZ ;  /* 0x0000002212117210 */ /* 0x000fe40007fbe0ff */
[----:B------:R-:W-:-:S04]  /*0ea0*/  ISETP.GE.U32.AND.EX P3, PT, R19, R35, PT, P3 ;  /* 0x000000231300720c */ /* 0x000fc80003f66130 */
[----:B------:R-:W-:Y:S01]  /*0eb0*/  SEL R15, RZ, 0x1, P3 ;  /* 0x00000001ff0f7807 */ /* 0x000fe20001800000 */
[----:B------:R-:W-:-:S03]  /*0ec0*/  IMAD.X R26, R19, 0x1, R35, P5 ;  /* 0x00000001131a7824 */ /* 0x000fc600028e0623 */
[----:B------:R-:W-:Y:S02]  /*0ed0*/  IADD3 R14, P6, P5, R15, R18, -R34 ;  /* 0x000000120f0e7210 */ /* 0x000fe40007dde822 */
[----:B------:R-:W-:Y:S02]  /*0ee0*/  SEL R18, RZ, 0xffffffff, P3 ;  /* 0xffffffffff127807 */ /* 0x000fe40001800000 */
[C---:B------:R-:W-:Y:S02]  /*0ef0*/  ISETP.GT.U32.AND P3, PT, R17.reuse, RZ, PT ;  /* 0x000000ff1100720c */ /* 0x040fe40003f64070 */
[----:B------:R-:W-:Y:S02]  /*0f00*/  IADD3.X R15, R18, R19, ~R35, P6, P5 ;  /* 0x00000013120f7210 */ /* 0x000fe400037eac23 */
[----:B---3--:R-:W-:Y:S02]  /*0f10*/  IADD3 R27, P5, R20, R22, RZ ;  /* 0x00000016141b7210 */ /* 0x008fe40007fbe0ff */
[----:B------:R-:W-:-:S02]  /*0f20*/  ISETP.LT.U32.AND P2, PT, R17, R34, PT ;  /* 0x000000221100720c */ /* 0x000fc40003f41070 */
[----:B------:R-:W-:Y:S01]  /*0f30*/  ISETP.GT.U32.AND.EX P3, PT, R26, -0x1, PT, P3 ;  /* 0xffffffff1a00780c */ /* 0x000fe20003f64130 */
[----:B------:R-:W-:Y:S01]  /*0f40*/  IMAD.X R32, R21, 0x1, R23, P5 ;  /* 0x0000000115207824 */ /* 0x000fe200028e0617 */
[----:B------:R-:W-:Y:S02]  /*0f50*/  IADD3 R24, P5, -R24, R25, RZ ;  /* 0x0000001918187210 */ /* 0x000fe40007fbe1ff */
[----:B------:R-:W-:Y:S02]  /*0f60*/  ISETP.LT.U32.OR.EX P2, PT, R26, R35, P3, P2 ;  /* 0x000000231a00720c */ /* 0x000fe40001f41520 */
[----:B------:R-:W-:Y:S02]  /*0f70*/  ISETP.GT.U32.AND P3, PT, R27, RZ, PT ;  /* 0x000000ff1b00720c */ /* 0x000fe40003f64070 */
[----:B------:R-:W-:Y:S02]  /*0f80*/  SEL R19, RZ, 0xffffffff, !P1 ;  /* 0xffffffffff137807 */ /* 0x000fe40004800000 */
[----:B------:R-:W-:-:S02]  /*0f90*/  SEL R18, RZ, 0x1, !P2 ;  /* 0x00000001ff127807 */ /* 0x000fc40005000000 */
[-C--:B------:R-:W-:Y:S02]  /*0fa0*/  ISETP.LT.U32.AND P6, PT, R27, R22.reuse, PT ;  /* 0x000000161b00720c */ /* 0x080fe40003fc1070 */
[----:B------:R-:W-:Y:S01]  /*0fb0*/  ISETP.GT.U32.AND.EX P1, PT, R32, -0x1, PT, P3 ;  /* 0xffffffff2000780c */ /* 0x000fe20003f24130 */
[----:B------:R-:W-:Y:S01]  /*0fc0*/  IMAD.X R25, R16, 0x1, ~R19, P5 ;  /* 0x0000000110197824 */ /* 0x000fe200028e0e13 */
[----:B------:R-:W-:Y:S02]  /*0fd0*/  ISETP.GE.U32.AND P3, PT, R20, R22, PT ;  /* 0x000000161400720c */ /* 0x000fe40003f66070 */
[----:B------:R-:W-:Y:S02]  /*0fe0*/  IADD3 R18, P5, -R18, R17, RZ ;  /* 0x0000001112127210 */ /* 0x000fe40007fbe1ff */
[----:B------:R-:W-:Y:S02]  /*0ff0*/  ISETP.LT.U32.OR.EX P1, PT, R32, R23, P1, P6 ;  /* 0x000000172000720c */ /* 0x000fe40000f21560 */
[----:B------:R-:W-:-:S02]  /*1000*/  SEL R17, RZ, 0xffffffff, !P2 ;  /* 0xffffffffff117807 */ /* 0x000fc40005000000 */
[----:B------:R-:W-:Y:S02]  /*1010*/  ISETP.GE.U32.AND.EX P2, PT, R21, R23, PT, P3 ;  /* 0x000000171500720c */ /* 0x000fe40003f46130 */
[----:B------:R-:W-:Y:S01]  /*1020*/  SEL R16, RZ, 0x1, !P1 ;  /* 0x00000001ff107807 */ /* 0x000fe20004800000 */
[----:B------:R-:W-:Y:S01]  /*1030*/  IMAD.X R19, R26, 0x1, ~R17, P5 ;  /* 0x000000011a137824 */ /* 0x000fe200028e0e11 */
[----:B------:R-:W-:Y:S02]  /*1040*/  SEL R17, RZ, 0x1, P2 ;  /* 0x00000001ff117807 */ /* 0x000fe40001000000 */
[----:B------:R-:W-:Y:S02]  /*1050*/  IADD3 R16, P3, -R16, R27, RZ ;  /* 0x0000001b10107210 */ /* 0x000fe40007f7e1ff */
[----:B------:R-:W-:Y:S02]  /*1060*/  SEL R27, RZ, 0xffffffff, !P1 ;  /* 0xffffffffff1b7807 */ /* 0x000fe40004800000 */
[----:B------:R-:W-:-:S02]  /*1070*/  IADD3 R22, P1, P5, R17, R20, -R22 ;  /* 0x0000001411167210 */ /* 0x000fc40007d3e816 */
[----:B------:R-:W-:Y:S01]  /*1080*/  SEL R20, RZ, 0xffffffff, P2 ;  /* 0xffffffffff147807 */ /* 0x000fe20001000000 */
[----:B------:R-:W-:-:S03]  /*1090*/  IMAD.X R17, R32, 0x1, ~R27, P3 ;  /* 0x0000000120117824 */ /* 0x000fc600018e0e1b */
[----:B------:R-:W-:Y:S02]  /*10a0*/  IADD3.X R23, R20, R21, ~R23, P1, P5 ;  /* 0x0000001514177210 */ /* 0x000fe40000feac17 */
[----:B------:R-:W-:Y:S01]  /*10b0*/  IADD3 R30, P1, R7, R30, RZ ;  /* 0x0000001e071e7210 */ /* 0x000fe20007f3e0ff */
[----:B------:R1:W-:Y:S04]  /*10c0*/  STG.E.64 desc[UR10][R36.64], R24 ;  /* 0x0000001824007986 */ /* 0x0003e8000c101b0a */
[----:B------:R1:W-:Y:S01]  /*10d0*/  STG.E.64 desc[UR10][R36.64+0x8], R18 ;  /* 0x0000081224007986 */ /* 0x0003e2000c101b0a */
[----:B------:R-:W-:Y:S01]  /*10e0*/  IMAD.X R29, RZ, RZ, R29, P1 ;  /* 0x000000ffff1d7224 */ /* 0x000fe200008e061d */
[----:B------:R-:W-:Y:S02]  /*10f0*/  ISETP.GE.U32.AND P1, PT, R30, R8, PT ;  /* 0x000000081e00720c */ /* 0x000fe40003f26070 */
[----:B------:R1:W-:Y:S04]  /*1100*/  STG.E.64 desc[UR10][R36.64+0x10], R16 ;  /* 0x0000101024007986 */ /* 0x0003e8000c101b0a */
[----:B------:R1:W-:Y:S04]  /*1110*/  STG.E.64 desc[UR10][R10.64], R12 ;  /* 0x0000000c0a007986 */ /* 0x0003e8000c101b0a */
[----:B------:R1:W-:Y:S04]  /*1120*/  STG.E.64 desc[UR10][R10.64+0x8], R14 ;  /* 0x0000080e0a007986 */ /* 0x0003e8000c101b0a */
[----:B------:R1:W-:Y:S01]  /*1130*/  STG.E.64 desc[UR10][R10.64+0x10], R22 ;  /* 0x000010160a007986 */ /* 0x0003e2000c101b0a */
[----:B------:R-:W-:-:S13]  /*1140*/  ISETP.GE.U32.AND.EX P1, PT, R29, R9, PT, P1 ;  /* 0x000000091d00720c */ /* 0x000fda0003f26110 */
[----:B-1----:R-:W-:Y:S05]  /*1150*/  @!P1 BRA `(.L_x_242) ;  /* 0xfffffff400809947 */ /* 0x002fea000383ffff */
.L_x_241:
[----:B------:R-:W-:Y:S05]  /*1160*/  BSYNC B0 ;  /* 0x0000000000007941 */ /* 0x000fea0003800000 */
.L_x_240:
[----:B------:R-:W-:-:S03]  /*1170*/  UMOV UR4, 0xffffffff ;  /* 0xffffffff00047882 */ /* 0x000fc60000000000 */
[----:B------:R-:W-:Y:S05]  /*1180*/  BRA.DIV UR4, `(.L_x_243) ;  /* 0x0000001a040c7947 */ /* 0x000fea000b800000 */
[----:B------:R-:W-:Y:S06]  /*1190*/  BAR.SYNC.DEFER_BLOCKING 0x0 ;  /* 0x0000000000007b1d */ /* 0x000fec0000010000 */
.L_x_266:
[----:B------:R-:W-:Y:S04]  /*11a0*/  BSSY B0, `(.L_x_244) ;  /* 0x0000029000007945 */ /* 0x000fe80003800000 */
[----:B------:R-:W-:Y:S05]  /*11b0*/  @P4 BRA `(.L_x_245) ;  /* 0x00000000009c4947 */ /* 0x000fea0003800000 */
[----:B------:R-:W-:Y:S01]  /*11c0*/  S2UR UR5, SR_CTAID.X ;  /* 0x00000000000579c3 */ /* 0x000fe20000002500 */
[----:B------:R-:W1:Y:S01]  /*11d0*/  S2R R9, SR_LANEID ;  /* 0x0000000000097919 */ /* 0x000e620000000000 */
[----:B------:R-:W-:Y:S01]  /*11e0*/  ULDC UR4, c[0x0][0xc] ;  /* 0x0000030000047ab9 */ /* 0x000fe20000000800 */
[----:B------:R-:W-:Y:S01]  /*11f0*/  VOTEU.ANY UR15, UPT, PT ;  /* 0x00000000000f7886 */ /* 0x000fe200038e0100 */
[----:B------:R-:W-:Y:S01]  /*1200*/  UIADD3 UR8, URZ, -UR4, URZ ;  /* 0x800000043f087290 */ /* 0x000fe2000fffe03f */
[----:B------:R-:W1:Y:S02]  /*1210*/  FLO.U32 R12, UR15 ;  /* 0x0000000f000c7d00 */ /* 0x000e6400080e0000 */
[----:B------:R-:W-:Y:S01]  /*1220*/  ULDC UR4, c[0x0][0x10] ;  /* 0x0000040000047ab9 */ /* 0x000fe20000000800 */
[----:B------:R-:W2:Y:S05]  /*1230*/  S2UR UR6, SR_CTAID.Y ;  /* 0x00000000000679c3 */ /* 0x000eaa0000002600 */
[----:B------:R-:W3:Y:S03]  /*1240*/  POPC R10, UR15 ;  /* 0x0000000f000a7d09 */ /* 0x000ee60008000000 */
[----:B------:R-:W4:Y:S01]  /*1250*/  S2UR UR7, SR_CTAID.Z ;  /* 0x00000000000779c3 */ /* 0x000f220000002700 */
[----:B--2---:R-:W-:Y:S01]  /*1260*/  UIADD3 UR6, UR5, UR6, URZ ;  /* 0x0000000605067290 */ /* 0x004fe2000fffe03f */
[----:B-1----:R-:W-:-:S02]  /*1270*/  ISETP.EQ.U32.AND P1, PT, R12, R9, PT ;  /* 0x000000090c00720c */ /* 0x002fc40003f22070 */
[----:B------:R-:W-:Y:S02]  /*1280*/  UMOV UR5, UR8 ;  /* 0x0000000800057c82 */ /* 0x000fe40008000000 */
[----:B------:R-:W-:Y:S02]  /*1290*/  UIMAD UR5, UR5, UR4, URZ ;  /* 0x00000004050572a4 */ /* 0x000fe4000f8e023f */
[----:B----4-:R-:W-:Y:S01]  /*12a0*/  UIADD3 UR7, -UR7, URZ, URZ ;  /* 0x0000003f07077290 */ /* 0x010fe2000fffe13f */
[----:B------:R-:W-:-:S03]  /*12b0*/  ULDC UR4, c[0x0][0x14] ;  /* 0x0000050000047ab9 */ /* 0x000fc60000000800 */
[----:B------:R-:W-:Y:S02]  /*12c0*/  UISETP.NE.AND UP0, UPT, UR6, UR7, UPT ;  /* 0x000000070600728c */ /* 0x000fe4000bf05270 */
[----:B------:R-:W-:Y:S01]  /*12d0*/  UIMAD UR4, UR4, UR5, -0x7fffffff ;  /* 0x80000001040474a4 */ /* 0x000fe2000f8e0205 */
[----:B------:R-:W-:Y:S02]  /*12e0*/  ULDC UR6, c[0x0][0x44] ;  /* 0x0000110000067ab9 */ /* 0x000fe40000000800 */
[----:B------:R-:W-:Y:S01]  /*12f0*/  ULDC UR5, c[0x0][0x48] ;  /* 0x0000120000057ab9 */ /* 0x000fe20000000800 */
[----:B------:R-:W-:Y:S01]  /*1300*/  USEL UR4, UR4, 0x1, !UP0 ;  /* 0x0000000104047887 */ /* 0x000fe2000c000000 */
[----:B------:R-:W-:Y:S02]  /*1310*/  IMAD.U32 R8, RZ, RZ, UR5 ;  /* 0x00000005ff087e24 */ /* 0x000fe4000f8e00ff */
[----:B------:R-:W-:-:S03]  /*1320*/  IMAD.U32 R9, RZ, RZ, UR6 ;  /* 0x00000006ff097e24 */ /* 0x000fc6000f8e00ff */
[----:B---3--:R-:W-:Y:S01]  /*1330*/  IMAD R11, R10, UR4, RZ ;  /* 0x000000040a0b7c24 */ /* 0x008fe2000f8e02ff */
[----:B------:R-:W-:Y:S06]  /*1340*/  @P1 MEMBAR.ALL.GPU ;  /* 0x0000000000001992 */ /* 0x000fec000000a000 */
[----:B------:R-:W-:-:S00]  /*1350*/  @P1 ERRBAR ;  /* 0x00000000000019ab */ /* 0x000fc00000000000 */
[----:B------:R-:W-:Y:S06]  /*1360*/  @P1 CGAERRBAR ;  /* 0x00000000000015ab */ /* 0x000fec0000000000 */
[----:B------:R-:W2:Y:S01]  /*1370*/  @P1 ATOM.E.ADD.STRONG.GPU PT, R11, desc[UR10][R8.64+0x4], R11 ;  /* 0x0000040b080b198a */ /* 0x000ea200081ee1ca */
[----:B------:R-:W1:Y:S02]  /*1380*/  S2R R13, SR_LTMASK ;  /* 0x00000000000d7919 */ /* 0x000e640000003900 */
[----:B-1----:R-:W-:-:S06]  /*1390*/  LOP3.LUT R13, R13, UR15, RZ, 0xc0, !PT ;  /* 0x0000000f0d0d7c12 */ /* 0x002fcc000f8ec0ff */
[----:B------:R-:W1:Y:S01]  /*13a0*/  POPC R13, R13 ;  /* 0x0000000d000d7309 */ /* 0x000e620000000000 */
[----:B--2---:R-:W1:Y:S02]  /*13b0*/  SHFL.IDX PT, R10, R11, R12, 0x1f ;  /* 0x00001f0c0b0a7589 */ /* 0x004e6400000e0000 */
[----:B-1----:R-:W-:-:S07]  /*13c0*/  IMAD R10, R13, UR4, R10 ;  /* 0x000000040d0a7c24 */ /* 0x002fce000f8e020a */
.L_x_246:
[----:B------:R-:W2:Y:S04]  /*13d0*/  LD.E.STRONG.GPU R11, desc[UR10][R8.64+0x4] ;  /* 0x0000040a080b7980 */ /* 0x000ea8000c10f900 */
[----:B--2---:R-:W-:Y:S01]  /*13e0*/  CCTL.IVALL ;  /* 0x00000000ff00798f */ /* 0x004fe20002000000 */
[----:B------:R-:W-:Y:S05]  /*13f0*/  YIELD ;  /* 0x0000000000007946 */ /* 0x000fea0003800000 */
[----:B------:R-:W-:-:S04]  /*1400*/  LOP3.LUT R11, R11, R10, RZ, 0x3c, !PT ;  /* 0x0000000a0b0b7212 */ /* 0x000fc800078e3cff */
[----:B------:R-:W-:-:S13]  /*1410*/  ISETP.GT.AND P1, PT, R11, -0x1, PT ;  /* 0xffffffff0b00780c */ /* 0x000fda0003f24270 */
[----:B------:R-:W-:Y:S05]  /*1420*/  @P1 BRA `(.L_x_246) ;  /* 0xfffffffc00e81947 */ /* 0x000fea000383ffff */
.L_x_245:
[----:B------:R-:W-:Y:S05]  /*1430*/  BSYNC B0 ;  /* 0x0000000000007941 */ /* 0x000fea0003800000 */
.L_x_244:
[----:B------:R-:W-:-:S03]  /*1440*/  UMOV UR4, 0xffffffff ;  /* 0xffffffff00047882 */ /* 0x000fc60000000000 */
[----:B------:R-:W-:Y:S05]  /*1450*/  BRA.DIV UR4, `(.L_x_247) ;  /* 0x0000001604887947 */ /* 0x000fea000b800000 */
[----:B------:R-:W-:Y:S06]  /*1460*/  BAR.SYNC.DEFER_BLOCKING 0x0 ;  /* 0x0000000000007b1d */ /* 0x000fec0000010000 */
.L_x_269:
[----:B------:R-:W1:Y:S01]  /*1470*/  LDC R8, c[0x0][0x224] ;  /* 0x00008900ff087b82 */ /* 0x000e620000000800 */
[----:B------:R-:W-:Y:S02]  /*1480*/  ULDC.64 UR4, c[0x0][0x240] ;  /* 0x0000900000047ab9 */ /* 0x000fe40000000a00 */
[----:B------:R-:W-:-:S04]  /*1490*/  UIADD3 UR4, UP0, UR4, -0x1, URZ ;  /* 0xffffffff04047890 */ /* 0x000fc8000ff1e03f */
[----:B------:R-:W-:Y:S02]  /*14a0*/  UIADD3.X UR5, UR5, -0x1, URZ, UP0, !UPT ;  /* 0xffffffff05057890 */ /* 0x000fe400087fe43f */
[----:B0-----:R-:W-:-:S04]  /*14b0*/  ISETP.NE.U32.AND P1, PT, R28, UR4, PT ;  /* 0x000000041c007c0c */ /* 0x001fc8000bf25070 */
[----:B-1----:R-:W-:-:S13]  /*14c0*/  ISETP.NE.AND.EX P1, PT, R8, UR5, PT, P1 ;  /* 0x0000000508007c0c */ /* 0x002fda000bf25310 */
[----:B------:R-:W-:Y:S05]  /*14d0*/  @P1 EXIT ;  /* 0x000000000000194d */ /* 0x000fea0003800000 */
[----:B------:R-:W-:Y:S01]  /*14e0*/  IMAD.MOV.U32 R11, RZ, RZ, 0x1 ;  /* 0x00000001ff0b7424 */ /* 0x000fe200078e00ff */
[----:B------:R-:W-:Y:S01]  /*14f0*/  BSSY B0, `(.L_x_248) ;  /* 0x0000059000007945 */ /* 0x000fe20003800000 */
[----:B------:R-:W-:-:S03]  /*1500*/  IMAD.MOV.U32 R8, RZ, RZ, -0x1 ;  /* 0xffffffffff087424 */ /* 0x000fc600078e00ff */
[----:B------:R-:W-:-:S04]  /*1510*/  IADD3 R11, P2, R11, 0x1, RZ ;  /* 0x000000010b0b7810 */ /* 0x000fc80007f5e0ff */
[----:B------:R-:W-:Y:S02]  /*1520*/  ISETP.GT.U32.AND P1, PT, R11, RZ, PT ;  /* 0x000000ff0b00720c */ /* 0x000fe40003f24070 */
[----:B------:R-:W-:-:S04]  /*1530*/  IADD3.X R9, R8, -0x1, RZ, P2, !PT ;  /* 0xffffffff08097810 */ /* 0x000fc800017fe4ff */
[----:B------:R-:W-:-:S04]  /*1540*/  ISETP.GT.U32.AND.EX P1, PT, R9, RZ, PT, P1 ;  /* 0x000000ff0900720c */ /* 0x000fc80003f24110 */
[----:B------:R-:W-:-:S04]  /*1550*/  SEL R10, RZ, 0x1, !P1 ;  /* 0x00000001ff0a7807 */ /* 0x000fc80004800000 */
[----:B------:R-:W-:Y:S02]  /*1560*/  IADD3 R10, P4, R10, -R11, RZ ;  /* 0x8000000b0a0a7210 */ /* 0x000fe40007f9e0ff */
[----:B------:R-:W-:Y:S01]  /*1570*/  SEL R11, RZ, 0xffffffff, !P1 ;  /* 0xffffffffff0b7807 */ /* 0x000fe20004800000 */
[----:B------:R-:W-:Y:S10]  /*1580*/  @P0 BRA `(.L_x_249) ;  /* 0x00000004003c0947 */ /* 0x000ff40003800000 */
[----:B------:R-:W-:Y:S02]  /*1590*/  IMAD.MOV.U32 R27, RZ, RZ, R0 ;  /* 0x000000ffff1b7224 */ /* 0x000fe400078e0000 */
[----:B------:R-:W-:-:S07]  /*15a0*/  IMAD.MOV.U32 R26, RZ, RZ, R6 ;  /* 0x000000ffff1a7224 */ /* 0x000fce00078e0006 */
.L_x_250:
[----:B------:R-:W0:Y:S01]  /*15b0*/  LDC.64 R12, c[0x0][0x210] ;  /* 0x00008400ff0c7b82 */ /* 0x000e220000000a00 */
[----:B------:R-:W-:Y:S01]  /*15c0*/  IMAD R15, R26, 0x18, RZ ;  /* 0x000000181a0f7824 */ /* 0x000fe200078e02ff */
[----:B------:R-:W-:Y:S01]  /*15d0*/  ULDC.64 UR4, c[0x0][0x248] ;  /* 0x0000920000047ab9 */ /* 0x000fe20000000a00 */
[----:B0-----:R-:W-:-:S04]  /*15e0*/  IMAD.WIDE.U32 R12, R27, 0x18, R12 ;  /* 0x000000181b0c7825 */ /* 0x001fc800078e000c */
[----:B------:R-:W-:-:S05]  /*15f0*/  IMAD.IADD R13, R13, 0x1, R15 ;  /* 0x000000010d0d7824 */ /* 0x000fca00078e020f */
[----:B------:R-:W2:Y:S04]  /*1600*/  LDG.E.64 R30, desc[UR10][R12.64] ;  /* 0x0000000a0c1e7981 */ /* 0x000ea8000c1e1b00 */
[----:B------:R-:W3:Y:S04]  /*1610*/  LDG.E.64 R14, desc[UR10][R12.64+0x8] ;  /* 0x0000080a0c0e7981 */ /* 0x000ee8000c1e1b00 */
[----:B------:R-:W4:Y:S01]  /*1620*/  LDG.E.64 R16, desc[UR10][R12.64+0x10] ;  /* 0x0000100a0c107981 */ /* 0x000f22000c1e1b00 */
[----:B--2---:R-:W-:-:S04]  /*1630*/  IMAD.WIDE.U32 R28, R31, UR4, RZ ;  /* 0x000000041f1c7c25 */ /* 0x004fc8000f8e00ff */
[----:B------:R-:W-:-:S04]  /*1640*/  IMAD.WIDE.U32 R24, R30, UR4, RZ ;  /* 0x000000041e187c25 */ /* 0x000fc8000f8e00ff */
[----:B------:R-:W-:Y:S01]  /*1650*/  IMAD.WIDE.U32 R28, P1, R30, UR5, R28 ;  /* 0x000000051e1c7c25 */ /* 0x000fe2000f82001c */
[----:B------:R-:W-:-:S03]  /*1660*/  IADD3 R30, P2, RZ, R24, RZ ;  /* 0x00000018ff1e7210 */ /* 0x000fc60007f5e0ff */
[----:B---3--:R-:W-:-:S04]  /*1670*/  IMAD.WIDE.U32 R18, R15, UR4, RZ ;  /* 0x000000040f127c25 */ /* 0x008fc8000f8e00ff */
[----:B------:R-:W-:Y:S01]  /*1680*/  IMAD.X R21, RZ, RZ, RZ, P1 ;  /* 0x000000ffff157224 */ /* 0x000fe200008e06ff */
[----:B------:R-:W-:Y:S01]  /*1690*/  IADD3 R33, P1, R25, R28, RZ ;  /* 0x0000001c19217210 */ /* 0x000fe20007f3e0ff */
[----:B------:R-:W-:-:S04]  /*16a0*/  IMAD.WIDE.U32 R22, R14, UR4, RZ ;  /* 0x000000040e167c25 */ /* 0x000fc8000f8e00ff */
[----:B------:R-:W-:Y:S01]  /*16b0*/  IMAD.WIDE.U32 R18, P3, R14, UR5, R18 ;  /* 0x000000050e127c25 */ /* 0x000fe2000f860012 */
[----:B------:R-:W-:-:S03]  /*16c0*/  IADD3 R28, P5, RZ, R22, RZ ;  /* 0x00000016ff1c7210 */ /* 0x000fc60007fbe0ff */
[----:B------:R-:W-:Y:S01]  /*16d0*/  IMAD.MOV.U32 R20, RZ, RZ, R29 ;  /* 0x000000ffff147224 */ /* 0x000fe200078e001d */
[----:B------:R-:W-:Y:S01]  /*16e0*/  IADD3 R32, P6, R23, R18, RZ ;  /* 0x0000001217207210 */ /* 0x000fe20007fde0ff */
[----:B------:R-:W-:Y:S01]  /*16f0*/  IMAD.X R29, R33, 0x1, R24, P2 ;  /* 0x00000001211d7824 */ /* 0x000fe200010e0618 */
[----:B------:R-:W-:Y:S01]  /*1700*/  ISETP.LT.U32.AND P2, PT, R28, R22, PT ;  /* 0x000000161c00720c */ /* 0x000fe20003f41070 */
[----:B------:R-:W-:Y:S01]  /*1710*/  IMAD.WIDE.U32.X R20, R31, UR5, R20, P1 ;  /* 0x000000051f147c25 */ /* 0x000fe200088e0414 */
[----:B------:R-:W-:-:S03]  /*1720*/  ISETP.LT.U32.AND P1, PT, R30, R24, PT ;  /* 0x000000181e00720c */ /* 0x000fc60003f21070 */
[----:B----4-:R-:W-:Y:S01]  /*1730*/  IMAD.WIDE.U32 R24, R17, UR4, RZ ;  /* 0x0000000411187c25 */ /* 0x010fe2000f8e00ff */
[----:B------:R-:W-:-:S03]  /*1740*/  ISETP.LT.U32.AND.EX P1, PT, R29, R33, PT, P1 ;  /* 0x000000211d00720c */ /* 0x000fc60003f21110 */
[----:B------:R-:W-:Y:S01]  /*1750*/  IMAD.X R31, R32, 0x1, R22, P5 ;  /* 0x00000001201f7824 */ /* 0x000fe200028e0616 */
[----:B------:R-:W-:Y:S01]  /*1760*/  SEL R33, RZ, 0x1, !P1 ;  /* 0x00000001ff217807 */ /* 0x000fe20004800000 */
[----:B------:R-:W-:Y:S02]  /*1770*/  IMAD.X R23, RZ, RZ, RZ, P3 ;  /* 0x000000ffff177224 */ /* 0x000fe400018e06ff */
[----:B------:R-:W-:Y:S01]  /*1780*/  IMAD.MOV.U32 R22, RZ, RZ, R19 ;  /* 0x000000ffff167224 */ /* 0x000fe200078e0013 */
[----:B------:R-:W-:Y:S01]  /*1790*/  ISETP.LT.U32.AND.EX P2, PT, R31, R32, PT, P2 ;  /* 0x000000201f00720c */ /* 0x000fe20003f41120 */
[----:B------:R-:W-:-:S04]  /*17a0*/  IMAD.WIDE.U32 R18, R16, UR4, RZ ;  /* 0x0000000410127c25 */ /* 0x000fc8000f8e00ff */
[----:B------:R-:W-:-:S04]  /*17b0*/  IMAD.WIDE.U32 R24, P3, R16, UR5, R24 ;  /* 0x0000000510187c25 */ /* 0x000fc8000f860018 */
[----:B------:R-:W-:Y:S01]  /*17c0*/  IMAD.WIDE.U32.X R14, R15, UR5, R22, P6 ;  /* 0x000000050f0e7c25 */ /* 0x000fe2000b0e0416 */
[----:B------:R-:W-:Y:S02]  /*17d0*/  IADD3 R23, P5, RZ, R18, RZ ;  /* 0x00000012ff177210 */ /* 0x000fe40007fbe0ff */
[----:B------:R-:W-:Y:S01]  /*17e0*/  IADD3 R35, P6, R19, R24, RZ ;  /* 0x0000001813237210 */ /* 0x000fe20007fde0ff */
[----:B------:R-:W-:Y:S01]  /*17f0*/  IMAD.X R19, RZ, RZ, RZ, P3 ;  /* 0x000000ffff137224 */ /* 0x000fe200018e06ff */
[----:B------:R-:W-:Y:S01]  /*1800*/  ISETP.LT.U32.AND P3, PT, R23, R18, PT ;  /* 0x000000121700720c */ /* 0x000fe20003f61070 */
[----:B------:R-:W-:Y:S02]  /*1810*/  IMAD.MOV.U32 R24, RZ, RZ, -0x1 ;  /* 0xffffffffff187424 */ /* 0x000fe400078e00ff */
[----:B------:R-:W-:Y:S01]  /*1820*/  IMAD.X R22, R35, 0x1, R18, P5 ;  /* 0x0000000123167824 */ /* 0x000fe200028e0612 */
[----:B------:R-:W-:Y:S01]  /*1830*/  IADD3 R33, P5, P1, -R33, R30, -R29 ;  /* 0x0000001e21217210 */ /* 0x000fe200079be91d */
[----:B------:R-:W-:Y:S01]  /*1840*/  IMAD.MOV.U32 R18, RZ, RZ, R25 ;  /* 0x000000ffff127224 */ /* 0x000fe200078e0019 */
[----:B------:R-:W-:-:S02]  /*1850*/  SEL R25, RZ, 0x1, !P2 ;  /* 0x00000001ff197807 */ /* 0x000fc40005000000 */
[----:B------:R-:W-:Y:S01]  /*1860*/  ISETP.LT.U32.AND.EX P3, PT, R22, R35, PT, P3 ;  /* 0x000000231600720c */ /* 0x000fe20003f61130 */
[----:B------:R-:W-:Y:S01]  /*1870*/  IMAD.WIDE.U32.X R16, R17, UR5, R18, P6 ;  /* 0x0000000511107c25 */ /* 0x000fe2000b0e0412 */
[----:B------:R-:W-:Y:S02]  /*1880*/  IADD3.X R19, R24, -0x1, R29, P5, P1 ;  /* 0xffffffff18137810 */ /* 0x000fe40002fe241d */
[----:B------:R-:W-:Y:S02]  /*1890*/  SEL R18, RZ, 0x1, !P3 ;  /* 0x00000001ff127807 */ /* 0x000fe40005800000 */
[----:B------:R-:W-:Y:S02]  /*18a0*/  ISETP.LT.U32.AND P1, PT, R20, R33, PT ;  /* 0x000000211400720c */ /* 0x000fe40003f21070 */
[----:B------:R-:W-:Y:S02]  /*18b0*/  IADD3 R25, P3, P2, -R25, R28, -R31 ;  /* 0x0000001c19197210 */ /* 0x000fe40007a7e91f */
[----:B------:R-:W-:-:S02]  /*18c0*/  IADD3 R29, P5, P6, -R18, R23, -R22 ;  /* 0x00000017121d7210 */ /* 0x000fc40007ebe916 */
[----:B------:R-:W-:Y:S02]  /*18d0*/  ISETP.LT.U32.AND.EX P1, PT, R21, R19, PT, P1 ;  /* 0x000000131500720c */ /* 0x000fe40003f21110 */
[C---:B------:R-:W-:Y:S02]  /*18e0*/  IADD3.X R31, R24.reuse, -0x1, R31, P3, P2 ;  /* 0xffffffff181f7810 */ /* 0x040fe40001fe441f */
[----:B------:R-:W-:Y:S02]  /*18f0*/  IADD3.X R23, R24, -0x1, R22, P5, P6 ;  /* 0xffffffff18177810 */ /* 0x000fe40002fec416 */
[----:B------:R-:W-:Y:S02]  /*1900*/  ISETP.LT.U32.AND P2, PT, R14, R25, PT ;  /* 0x000000190e00720c */ /* 0x000fe40003f41070 */
[----:B------:R-:W-:Y:S02]  /*1910*/  ISETP.LT.U32.AND P3, PT, R16, R29, PT ;  /* 0x0000001d1000720c */ /* 0x000fe40003f61070 */
[----:B------:R-:W-:-:S02]  /*1920*/  SEL R18, RZ, 0x1, !P1 ;  /* 0x00000001ff127807 */ /* 0x000fc40004800000 */
[----:B------:R-:W-:Y:S02]  /*1930*/  ISETP.LT.U32.AND.EX P2, PT, R15, R31, PT, P2 ;  /* 0x0000001f0f00720c */ /* 0x000fe40003f41120 */
[----:B------:R-:W-:Y:S02]  /*1940*/  ISETP.LT.U32.AND.EX P3, PT, R17, R23, PT, P3 ;  /* 0x000000171100720c */ /* 0x000fe40003f61130 */
[----:B------:R-:W-:Y:S02]  /*1950*/  IADD3 R18, P5, P6, R18, R20, -R33 ;  /* 0x0000001412127210 */ /* 0x000fe40007ebe821 */
[----:B------:R-:W-:Y:S02]  /*1960*/  SEL R24, RZ, 0xffffffff, !P1 ;  /* 0xffffffffff187807 */ /* 0x000fe40004800000 */
[----:B------:R-:W-:Y:S02]  /*1970*/  SEL R22, RZ, 0x1, !P2 ;  /* 0x00000001ff167807 */ /* 0x000fe40005000000 */
[----:B------:R-:W-:-:S02]  /*1980*/  SEL R20, RZ, 0x1, !P3 ;  /* 0x00000001ff147807 */ /* 0x000fc40005800000 */
[----:B------:R-:W-:Y:S02]  /*1990*/  IADD3.X R19, R24, R21, ~R19, P5, P6 ;  /* 0x0000001518137210 */ /* 0x000fe40002fecc13 */
[----:B------:R-:W-:Y:S02]  /*19a0*/  SEL R21, RZ, 0xffffffff, !P2 ;  /* 0xffffffffff157807 */ /* 0x000fe40005000000 */
[----:B------:R-:W-:Y:S01]  /*19b0*/  IADD3 R14, P1, P5, R22, R14, -R25 ;  /* 0x0000000e160e7210 */ /* 0x000fe20007d3e819 */
[----:B------:R0:W-:Y:S01]  /*19c0*/  STG.E.64 desc[UR10][R12.64], R18 ;  /* 0x000000120c007986 */ /* 0x0001e2000c101b0a */
[----:B------:R-:W-:Y:S02]  /*19d0*/  IADD3 R16, P2, P6, R20, R16, -R29 ;  /* 0x0000001014107210 */ /* 0x000fe40007e5e81d */
[----:B------:R-:W-:Y:S02]  /*19e0*/  SEL R20, RZ, 0xffffffff, !P3 ;  /* 0xffffffffff147807 */ /* 0x000fe40005800000 */
[----:B------:R-:W-:-:S02]  /*19f0*/  IADD3.X R15, R21, R15, ~R31, P1, P5 ;  /* 0x0000000f150f7210 */ /* 0x000fc40000feac1f */
[----:B------:R-:W-:Y:S02]  /*1a00*/  IADD3.X R17, R20, R17, ~R23, P2, P6 ;  /* 0x0000001114117210 */ /* 0x000fe400017ecc17 */
[----:B------:R-:W-:Y:S01]  /*1a10*/  IADD3 R27, P1, R7, R27, RZ ;  /* 0x0000001b071b7210 */ /* 0x000fe20007f3e0ff */
[----:B------:R0:W-:Y:S04]  /*1a20*/  STG.E.64 desc[UR10][R12.64+0x8], R14 ;  /* 0x0000080e0c007986 */ /* 0x0001e8000c101b0a */
[----:B------:R0:W-:Y:S01]  /*1a30*/  STG.E.64 desc[UR10][R12.64+0x10], R16 ;  /* 0x000010100c007986 */ /* 0x0001e2000c101b0a */
[----:B------:R-:W-:Y:S01]  /*1a40*/  IMAD.X R26, RZ, RZ, R26, P1 ;  /* 0x000000ffff1a7224 */ /* 0x000fe200008e061a */
[----:B------:R-:W-:-:S04]  /*1a50*/  ISETP.GE.U32.AND P1, PT, R27, R2, PT ;  /* 0x000000021b00720c */ /* 0x000fc80003f26070 */
[----:B------:R-:W-:-:S13]  /*1a60*/  ISETP.GE.U32.AND.EX P1, PT, R26, R3, PT, P1 ;  /* 0x000000031a00720c */ /* 0x000fda0003f26110 */
[----:B0-----:R-:W-:Y:S05]  /*1a70*/  @!P1 BRA `(.L_x_250) ;  /* 0xfffffff800cc9947 */ /* 0x001fea000383ffff */
.L_x_249:
[----:B------:R-:W-:Y:S05]  /*1a80*/  BSYNC B0 ;  /* 0x0000000000007941 */ /* 0x000fea0003800000 */
.L_x_248:
[----:B------:R-:W-:Y:S01]  /*1a90*/  ULDC.64 UR4, c[0x0][0x238] ;  /* 0x00008e0000047ab9 */ /* 0x000fe20000000a00 */
[----:B------:R-:W-:Y:S01]  /*1aa0*/  IMAD.X R2, R11, 0x1, ~R9, P4 ;  /* 0x000000010b027824 */ /* 0x000fe200020e0e09 */
[----:B------:R-:W-:-:S04]  /*1ab0*/  ISETP.NE.U32.AND P1, PT, R10, UR4, PT ;  /* 0x000000040a007c0c */ /* 0x000fc8000bf25070 */
[----:B------:R-:W-:-:S13]  /*1ac0*/  ISETP.NE.AND.EX P1, PT, R2, UR5, PT, P1 ;  /* 0x0000000502007c0c */ /* 0x000fda000bf25310 */
[----:B------:R-:W-:Y:S05]  /*1ad0*/  @!P1 EXIT ;  /* 0x000000000000994d */ /* 0x000fea0003800000 */
[----:B------:R-:W-:-:S13]  /*1ae0*/  ISETP.NE.AND P1, PT, R7, RZ, PT ;  /* 0x000000ff0700720c */ /* 0x000fda0003f25270 */
[----:B------:R-:W-:Y:S05]  /*1af0*/  @!P1 BRA `(.L_x_251) ;  /* 0x0000000000ec9947 */ /* 0x000fea0003800000 */
[----:B------:R-:W-:Y:S01]  /*1b00*/  ULDC.64 UR4, c[0x0][0x238] ;  /* 0x00008e0000047ab9 */ /* 0x000fe20000000a00 */
[----:B------:R-:W-:Y:S01]  /*1b10*/  BSSY B0, `(.L_x_251) ;  /* 0x0000039000007945 */ /* 0x000fe20003800000 */
[----:B------:R-:W-:Y:S02]  /*1b20*/  IMAD.MOV.U32 R14, RZ, RZ, R7 ;  /* 0x000000ffff0e7224 */ /* 0x000fe400078e0007 */
[----:B------:R-:W-:Y:S02]  /*1b30*/  IMAD.U32 R23, RZ, RZ, UR4 ;  /* 0x00000004ff177e24 */ /* 0x000fe4000f8e00ff */
[----:B------:R-:W-:Y:S02]  /*1b40*/  IMAD.U32 R9, RZ, RZ, UR5 ;  /* 0x00000005ff097e24 */ /* 0x000fe4000f8e00ff */
[----:B------:R-:W-:-:S07]  /*1b50*/  IMAD.MOV.U32 R3, RZ, RZ, RZ ;  /* 0x000000ffff037224 */ /* 0x000fce00078e00ff */
.L_x_254:
        /* <DEDUP_REMOVED lines=47> */
.L_x_253:
[----:B------:R-:W-:Y:S05]  /*1e50*/  BSYNC B1 ;  /* 0x0000000000017941 */ /* 0x000fea0003800000 */
.L_x_252:
[----:B------:R-:W-:Y:S02]  /*1e60*/  IADD3 R23, P3, P4, R20, R12, -R15 ;  /* 0x0000000c14177210 */ /* 0x000fe40007c7e80f */
[----:B------:R-:W-:-:S04]  /*1e70*/  SEL R9, RZ, 0xffffffff, !P2 ;  /* 0xffffffffff097807 */ /* 0x000fc80005000000 */
[----:B------:R-:W-:Y:S01]  /*1e80*/  IADD3.X R9, R9, R13, ~R21, P3, P4 ;  /* 0x0000000d09097210 */ /* 0x000fe20001fe8c15 */
[----:B------:R-:W-:Y:S06]  /*1e90*/  @P1 BRA `(.L_x_254) ;  /* 0xfffffffc00301947 */ /* 0x000fec000383ffff */
[----:B------:R-:W-:Y:S05]  /*1ea0*/  BSYNC B0 ;  /* 0x0000000000007941 */ /* 0x000fea0003800000 */
.L_x_251:
[----:B------:R-:W-:Y:S01]  /*1eb0*/  IMAD.MOV.U32 R3, RZ, RZ, 0x1 ;  /* 0x00000001ff037424 */ /* 0x000fe200078e00ff */
[----:B------:R-:W-:Y:S04]  /*1ec0*/  BSSY B0, `(.L_x_255) ;  /* 0x0000041000007945 */ /* 0x000fe80003800000 */
[----:B------:R-:W-:-:S04]  /*1ed0*/  IADD3 R3, P2, R3, 0x1, RZ ;  /* 0x0000000103037810 */ /* 0x000fc80007f5e0ff */
[----:B------:R-:W-:Y:S02]  /*1ee0*/  ISETP.GT.U32.AND P1, PT, R3, RZ, PT ;  /* 0x000000ff0300720c */ /* 0x000fe40003f24070 */
[----:B------:R-:W-:Y:S02]  /*1ef0*/  IADD3.X R11, R8, -0x1, RZ, P2, !PT ;  /* 0xffffffff080b7810 */ /* 0x000fe400017fe4ff */
[----:B------:R-:W-:Y:S02]  /*1f00*/  ISETP.NE.AND P2, PT, R0, RZ, PT ;  /* 0x000000ff0000720c */ /* 0x000fe40003f45270 */
[----:B------:R-:W-:-:S04]  /*1f10*/  ISETP.GT.U32.AND.EX P1, PT, R11, RZ, PT, P1 ;  /* 0x000000ff0b00720c */ /* 0x000fc80003f24110 */
[----:B------:R-:W-:Y:S02]  /*1f20*/  SEL R30, RZ, 0x1, !P1 ;  /* 0x00000001ff1e7807 */ /* 0x000fe40004800000 */
[----:B------:R-:W-:Y:S02]  /*1f30*/  SEL R12, RZ, 0xffffffff, !P1 ;  /* 0xffffffffff0c7807 */ /* 0x000fe40004800000 */
[----:B------:R-:W-:-:S05]  /*1f40*/  IADD3 R30, P3, R30, -R3, RZ ;  /* 0x800000031e1e7210 */ /* 0x000fca0007f7e0ff */
[----:B------:R-:W-:Y:S01]  /*1f50*/  IMAD.X R11, R12, 0x1, ~R11, P3 ;  /* 0x000000010c0b7824 */ /* 0x000fe200018e0e0b */
[----:B------:R-:W-:Y:S07]  /*1f60*/  @!P2 BRA `(.L_x_256) ;  /* 0x0000000000d8a947 */ /* 0x000fee0003800000 */
[----:B------:R-:W-:Y:S02]  /*1f70*/  IMAD.MOV.U32 R3, RZ, RZ, R0 ;  /* 0x000000ffff037224 */ /* 0x000fe400078e0000 */
[----:B------:R-:W-:-:S07]  /*1f80*/  IMAD.MOV.U32 R14, RZ, RZ, R6 ;  /* 0x000000ffff0e7224 */ /* 0x000fce00078e0006 */
.L_x_259:
        /* <DEDUP_REMOVED lines=47> */
.L_x_258:
[----:B------:R-:W-:Y:S05]  /*2280*/  BSYNC B1 ;  /* 0x0000000000017941 */ /* 0x000fea0003800000 */
.L_x_257:
[----:B------:R-:W-:Y:S02]  /*2290*/  IADD3 R4, P3, P4, R15, R12, -R9 ;  /* 0x0000000c0f047210 */ /* 0x000fe40007c7e809 */
[----:B------:R-:W-:-:S04]  /*22a0*/  SEL R5, RZ, 0xffffffff, !P2 ;  /* 0xffffffffff057807 */ /* 0x000fc80005000000 */
[----:B------:R-:W-:Y:S01]  /*22b0*/  IADD3.X R5, R5, R13, ~R21, P3, P4 ;  /* 0x0000000d05057210 */ /* 0x000fe20001fe8c15 */
[----:B------:R-:W-:Y:S06]  /*22c0*/  @P1 BRA `(.L_x_259) ;  /* 0xfffffffc00301947 */ /* 0x000fec000383ffff */
.L_x_256:
[----:B------:R-:W-:Y:S05]  /*22d0*/  BSYNC B0 ;  /* 0x0000000000007941 */ /* 0x000fea0003800000 */
.L_x_255:
[----:B------:R-:W-:Y:S05]  /*22e0*/  @P0 EXIT ;  /* 0x000000000000094d */ /* 0x000fea0003800000 */
.L_x_260:
        /* <DEDUP_REMOVED lines=8> */
[----:B--2---:R-:W-:-:S04]  /*2370*/  IMAD.WIDE.U32 R26, R17, R30, RZ ;  /* 0x0000001e111a7225 */ /* 0x004fc800078e00ff */
[----:B------:R-:W-:-:S04]  /*2380*/  IMAD.WIDE.U32 R20, R16, R30, RZ ;  /* 0x0000001e10147225 */ /* 0x000fc800078e00ff */
[----:B------:R-:W-:-:S04]  /*2390*/  IMAD.WIDE.U32 R26, P0, R16, R11, R26 ;  /* 0x0000000b101a7225 */ /* 0x000fc8000780001a */
[----:B---3--:R-:W-:Y:S01]  /*23a0*/  IMAD.WIDE.U32 R12, R25, R30, RZ ;  /* 0x0000001e190c7225 */ /* 0x008fe200078e00ff */
[----:B------:R-:W-:-:S03]  /*23b0*/  IADD3 R3, P3, R21, R26, RZ ;  /* 0x0000001a15037210 */ /* 0x000fc60007f7e0ff */
[----:B------:R-:W-:Y:S01]  /*23c0*/  IMAD.X R19, RZ, RZ, RZ, P0 ;  /* 0x000000ffff137224 */ /* 0x000fe200000e06ff */
[-C--:B------:R-:W-:Y:S01]  /*23d0*/  IADD3 R4, P0, RZ, R20.reuse, RZ ;  /* 0x00000014ff047210 */ /* 0x080fe20007f1e0ff */
[----:B------:R-:W-:Y:S02]  /*23e0*/  IMAD.MOV.U32 R18, RZ, RZ, R27 ;  /* 0x000000ffff127224 */ /* 0x000fe400078e001b */
[----:B------:R-:W-:Y:S01]  /*23f0*/  IMAD.WIDE.U32 R12, P1, R24, R11, R12 ;  /* 0x0000000b180c7225 */ /* 0x000fe2000782000c */
[----:B------:R-:W-:-:S03]  /*2400*/  ISETP.LT.U32.AND P2, PT, R4, R20, PT ;  /* 0x000000140400720c */ /* 0x000fc60003f41070 */
[----:B------:R-:W-:Y:S02]  /*2410*/  IMAD.X R9, R3, 0x1, R20, P0 ;  /* 0x0000000103097824 */ /* 0x000fe400000e0614 */
[----:B------:R-:W-:-:S03]  /*2420*/  IMAD.WIDE.U32 R26, R24, R30, RZ ;  /* 0x0000001e181a7225 */ /* 0x000fc600078e00ff */
[----:B------:R-:W-:Y:S01]  /*2430*/  ISETP.LT.U32.AND.EX P2, PT, R9, R3, PT, P2 ;  /* 0x000000030900720c */ /* 0x000fe20003f41120 */
[----:B----4-:R-:W-:Y:S01]  /*2440*/  IMAD.WIDE.U32 R28, R23, R30, RZ ;  /* 0x0000001e171c7225 */ /* 0x010fe200078e00ff */
[----:B------:R-:W-:-:S03]  /*2450*/  IADD3 R3, P0, RZ, R26, RZ ;  /* 0x0000001aff037210 */ /* 0x000fc60007f1e0ff */
[----:B------:R-:W-:Y:S01]  /*2460*/  IMAD.WIDE.U32.X R16, R17, R11, R18, P3 ;  /* 0x0000000b11107225 */ /* 0x000fe200018e0412 */
[----:B------:R-:W-:-:S03]  /*2470*/  IADD3 R5, P3, R27, R12, RZ ;  /* 0x0000000c1b057210 */ /* 0x000fc60007f7e0ff */
[----:B------:R-:W-:Y:S02]  /*2480*/  IMAD.MOV.U32 R20, RZ, RZ, R13 ;  /* 0x000000ffff147224 */ /* 0x000fe400078e000d */
[----:B------:R-:W-:Y:S01]  /*2490*/  IMAD.X R21, RZ, RZ, RZ, P1 ;  /* 0x000000ffff157224 */ /* 0x000fe200008e06ff */
[----:B------:R-:W-:Y:S01]  /*24a0*/  ISETP.LT.U32.AND P1, PT, R3, R26, PT ;  /* 0x0000001a0300720c */ /* 0x000fe20003f21070 */
[----:B------:R-:W-:-:S04]  /*24b0*/  IMAD.WIDE.U32 R12, R11, R10, RZ ;  /* 0x0000000a0b0c7225 */ /* 0x000fc800078e00ff */
[----:B------:R-:W-:-:S04]  /*24c0*/  IMAD.WIDE.U32 R18, R22, R30, RZ ;  /* 0x0000001e16127225 */ /* 0x000fc800078e00ff */
[----:B------:R-:W-:Y:S01]  /*24d0*/  IMAD.WIDE.U32 R28, P5, R22, R11, R28 ;  /* 0x0000000b161c7225 */ /* 0x000fe200078a001c */
[----:B------:R-:W-:-:S03]  /*24e0*/  IADD3 R27, P6, RZ, R18, RZ ;  /* 0x00000012ff1b7210 */ /* 0x000fc60007fde0ff */
[----:B------:R-:W-:Y:S01]  /*24f0*/  IMAD.WIDE.U32.X R20, R25, R11, R20, P3 ;  /* 0x0000000b19147225 */ /* 0x000fe200018e0414 */
[----:B------:R-:W-:Y:S02]  /*2500*/  IADD3 R33, P3, R19, R28, RZ ;  /* 0x0000001c13217210 */ /* 0x000fe40007f7e0ff */
[----:B------:R-:W-:Y:S01]  /*2510*/  SEL R28, RZ, 0x1, !P2 ;  /* 0x00000001ff1c7807 */ /* 0x000fe20005000000 */
[----:B------:R-:W-:Y:S01]  /*2520*/  IMAD.X R26, R5, 0x1, R26, P0 ;  /* 0x00000001051a7824 */ /* 0x000fe200000e061a */
[----:B------:R-:W-:Y:S01]  /*2530*/  ISETP.LT.U32.AND P4, PT, R27, R18, PT ;  /* 0x000000121b00720c */ /* 0x000fe20003f81070 */
[----:B------:R-:W-:-:S03]  /*2540*/  IMAD.WIDE.U32 R12, P0, R2, R30, R12 ;  /* 0x0000001e020c7225 */ /* 0x000fc6000780000c */
[----:B------:R-:W-:Y:S01]  /*2550*/  ISETP.LT.U32.AND.EX P1, PT, R26, R5, PT, P1 ;  /* 0x000000051a00720c */ /* 0x000fe20003f21110 */
[----:B------:R-:W-:-:S03]  /*2560*/  IMAD.WIDE.U32 R24, R30, R10, RZ ;  /* 0x0000000a1e187225 */ /* 0x000fc600078e00ff */
[----:B------:R-:W-:Y:S01]  /*2570*/  SEL R30, RZ, 0x1, !P1 ;  /* 0x00000001ff1e7807 */ /* 0x000fe20004800000 */
[----:B------:R-:W-:Y:S01]  /*2580*/  IMAD.X R22, R33, 0x1, R18, P6 ;  /* 0x0000000121167824 */ /* 0x000fe200030e0612 */
[----:B------:R-:W-:Y:S01]  /*2590*/  IADD3 R31, P6, RZ, R24, RZ ;  /* 0x00000018ff1f7210 */ /* 0x000fe20007fde0ff */
[----:B------:R-:W-:Y:S01]  /*25a0*/  IMAD.X R19, RZ, RZ, RZ, P0 ;  /* 0x000000ffff137224 */ /* 0x000fe200000e06ff */
[----:B------:R-:W-:Y:S01]  /*25b0*/  IADD3 R25, P2, R25, R12, RZ ;  /* 0x0000000c19197210 */ /* 0x000fe20007f5e0ff */
[----:B------:R-:W-:Y:S01]  /*25c0*/  IMAD.MOV.U32 R18, RZ, RZ, R13 ;  /* 0x000000ffff127224 */ /* 0x000fe200078e000d */
[----:B------:R-:W-:Y:S01]  /*25d0*/  ISETP.LT.U32.AND P0, PT, R31, R24, PT ;  /* 0x000000181f00720c */ /* 0x000fe20003f01070 */
[----:B------:R-:W-:Y:S01]  /*25e0*/  IMAD.X R5, RZ, RZ, RZ, P5 ;  /* 0x000000ffff057224 */ /* 0x000fe200028e06ff */
[----:B------:R-:W-:Y:S01]  /*25f0*/  ISETP.LT.U32.AND.EX P4, PT, R22, R33, PT, P4 ;  /* 0x000000211600720c */ /* 0x000fe20003f81140 */
[----:B------:R-:W-:Y:S01]  /*2600*/  IMAD.X R24, R25, 0x1, R24, P6 ;  /* 0x0000000119187824 */ /* 0x000fe200030e0618 */
[----:B------:R-:W-:Y:S01]  /*2610*/  IADD3 R13, P1, P6, -R28, R4, -R9 ;  /* 0x000000041c0d7210 */ /* 0x000fe20007e3e909 */
[----:B------:R-:W-:Y:S01]  /*2620*/  IMAD.MOV.U32 R4, RZ, RZ, R29 ;  /* 0x000000ffff047224 */ /* 0x000fe200078e001d */
[----:B------:R-:W-:Y:S01]  /*2630*/  SEL R12, RZ, 0x1, !P4 ;  /* 0x00000001ff0c7807 */ /* 0x000fe20006000000 */
[----:B------:R-:W-:Y:S01]  /*2640*/  IMAD.WIDE.U32.X R18, R2, R11, R18, P2 ;  /* 0x0000000b02127225 */ /* 0x000fe200010e0412 */
[----:B------:R-:W-:-:S02]  /*2650*/  IADD3.X R9, R8, -0x1, R9, P1, P6 ;  /* 0xffffffff08097810 */ /* 0x000fc40000fec409 */
[----:B------:R-:W-:Y:S01]  /*2660*/  IADD3 R3, P4, P5, -R30, R3, -R26 ;  /* 0x000000031e037210 */ /* 0x000fe20007d9e91a */
[----:B------:R-:W-:Y:S01]  /*2670*/  IMAD.WIDE.U32.X R4, R23, R11, R4, P3 ;  /* 0x0000000b17047225 */ /* 0x000fe200018e0404 */
[----:B------:R-:W-:Y:S02]  /*2680*/  ISETP.LT.U32.AND P1, PT, R16, R13, PT ;  /* 0x0000000d1000720c */ /* 0x000fe40003f21070 */
[----:B------:R-:W-:Y:S02]  /*2690*/  IADD3.X R23, R8, -0x1, R26, P4, P5 ;  /* 0xffffffff08177810 */ /* 0x000fe400027ea41a */
[----:B------:R-:W-:Y:S02]  /*26a0*/  ISETP.LT.U32.AND.EX P1, PT, R17, R9, PT, P1 ;  /* 0x000000091100720c */ /* 0x000fe40003f21110 */
[----:B------:R-:W-:Y:S02]  /*26b0*/  IADD3 R27, P3, P6, -R12, R27, -R22 ;  /* 0x0000001b0c1b7210 */ /* 0x000fe40007e7e916 */
[----:B------:R-:W-:-:S02]  /*26c0*/  ISETP.LT.U32.AND P4, PT, R20, R3, PT ;  /* 0x000000031400720c */ /* 0x000fc40003f81070 */
[----:B------:R-:W-:Y:S02]  /*26d0*/  SEL R12, RZ, 0x1, !P1 ;  /* 0x00000001ff0c7807 */ /* 0x000fe40004800000 */
[----:B------:R-:W-:Y:S02]  /*26e0*/  IADD3.X R11, R8, -0x1, R22, P3, P6 ;  /* 0xffffffff080b7810 */ /* 0x000fe40001fec416 */
[----:B------:R-:W-:Y:S02]  /*26f0*/  ISETP.LT.U32.AND.EX P2, PT, R21, R23, PT, P4 ;  /* 0x000000171500720c */ /* 0x000fe40003f41140 */
[----:B------:R-:W-:Y:S02]  /*2700*/  ISETP.LT.U32.AND P3, PT, R4, R27, PT ;  /* 0x0000001b0400720c */ /* 0x000fe40003f61070 */
[----:B------:R-:W-:Y:S02]  /*2710*/  IADD3 R12, P4, P5, R12, R16, -R13 ;  /* 0x000000100c0c7210 */ /* 0x000fe40007d9e80d */
[----:B------:R-:W-:-:S02]  /*2720*/  SEL R16, RZ, 0x1, !P2 ;  /* 0x00000001ff107807 */ /* 0x000fc40005000000 */
[----:B------:R-:W-:Y:S02]  /*2730*/  ISETP.LT.U32.AND.EX P3, PT, R5, R11, PT, P3 ;  /* 0x0000000b0500720c */ /* 0x000fe40003f61130 */
[----:B------:R-:W-:Y:S02]  /*2740*/  SEL R13, RZ, 0xffffffff, !P1 ;  /* 0xffffffffff0d7807 */ /* 0x000fe40004800000 */
[----:B------:R-:W-:Y:S02]  /*2750*/  SEL R22, RZ, 0xffffffff, !P2 ;  /* 0xffffffffff167807 */ /* 0x000fe40005000000 */
[----:B------:R-:W-:Y:S02]  /*2760*/  ISETP.LT.U32.AND.EX P0, PT, R24, R25, PT, P0 ;  /* 0x000000191800720c */ /* 0x000fe40003f01100 */
[----:B------:R-:W-:Y:S02]  /*2770*/  IADD3 R16, P1, P2, R16, R20, -R3 ;  /* 0x0000001410107210 */ /* 0x000fe40007a3e803 */
[----:B------:R-:W-:-:S02]  /*2780*/  SEL R20, RZ, 0x1, !P3 ;  /* 0x00000001ff147807 */ /* 0x000fc40005800000 */
[----:B------:R-:W-:Y:S02]  /*2790*/  IADD3.X R13, R13, R17, ~R9, P4, P5 ;  /* 0x000000110d0d7210 */ /* 0x000fe400027eac09 */
[----:B------:R-:W-:Y:S02]  /*27a0*/  SEL R3, RZ, 0x1, !P0 ;  /* 0x00000001ff037807 */ /* 0x000fe40004000000 */
[----:B------:R-:W-:Y:S01]  /*27b0*/  IADD3.X R17, R22, R21, ~R23, P1, P2 ;  /* 0x0000001516117210 */ /* 0x000fe20000fe4c17 */
[----:B------:R0:W-:Y:S01]  /*27c0*/  STG.E.64 desc[UR10][R14.64+0x8], R12 ;  /* 0x0000080c0e007986 */ /* 0x0001e2000c101b0a */
[----:B------:R-:W-:Y:S02]  /*27d0*/  IADD3 R4, P0, P1, R20, R4, -R27 ;  /* 0x0000000414047210 */ /* 0x000fe4000791e81b */
[----:B------:R-:W-:Y:S01]  /*27e0*/  SEL R9, RZ, 0xffffffff, !P3 ;  /* 0xffffffffff097807 */ /* 0x000fe20005800000 */
[----:B------:R0:W-:Y:S01]  /*27f0*/  STG.E.64 desc[UR10][R14.64], R16 ;  /* 0x000000100e007986 */ /* 0x0001e2000c101b0a */
[----:B------:R-:W-:-:S02]  /*2800*/  IADD3 R31, P2, P3, -R3, R31, -R24 ;  /* 0x0000001f031f7210 */ /* 0x000fc40007b5e918 */
[----:B------:R-:W-:Y:S02]  /*2810*/  IADD3.X R5, R9, R5, ~R11, P0, P1 ;  /* 0x0000000509057210 */ /* 0x000fe400007e2c0b */
[----:B------:R-:W-:Y:S02]  /*2820*/  IADD3 R0, P1, R7, R0, RZ ;  /* 0x0000000007007210 */ /* 0x000fe40007f3e0ff */
[----:B------:R-:W-:Y:S01]  /*2830*/  IADD3.X R9, R8, -0x1, R24, P2, P3 ;  /* 0xffffffff08097810 */ /* 0x000fe200017e6418 */
[----:B------:R0:W-:Y:S01]  /*2840*/  STG.E.64 desc[UR10][R14.64+0x10], R4 ;  /* 0x000010040e007986 */ /* 0x0001e2000c101b0a */
[----:B------:R-:W-:Y:S01]  /*2850*/  ISETP.LT.U32.AND P0, PT, R18, R31, PT ;  /* 0x0000001f1200720c */ /* 0x000fe20003f01070 */
[----:B------:R-:W-:Y:S01]  /*2860*/  IMAD.X R6, RZ, RZ, R6, P1 ;  /* 0x000000ffff067224 */ /* 0x000fe200008e0606 */
[----:B------:R-:W-:Y:S02]  /*2870*/  ISETP.GE.U32.AND P1, PT, R0, UR4, PT ;  /* 0x0000000400007c0c */ /* 0x000fe4000bf26070 */
[----:B------:R-:W-:-:S02]  /*2880*/  ISETP.LT.U32.AND.EX P0, PT, R19, R9, PT, P0 ;  /* 0x000000091300720c */ /* 0x000fc40003f01100 */
[----:B------:R-:W-:Y:S02]  /*2890*/  ISETP.GE.U32.AND.EX P1, PT, R6, UR5, PT, P1 ;  /* 0x0000000506007c0c */ /* 0x000fe4000bf26110 */
[----:B------:R-:W-:Y:S02]  /*28a0*/  SEL R3, RZ, 0x1, !P0 ;  /* 0x00000001ff037807 */ /* 0x000fe40004000000 */
[----:B------:R-:W-:Y:S02]  /*28b0*/  SEL R11, RZ, 0xffffffff, !P0 ;  /* 0xffffffffff0b7807 */ /* 0x000fe40004000000 */
[----:B------:R-:W-:-:S04]  /*28c0*/  IADD3 R30, P2, P3, R3, R18, -R31 ;  /* 0x00000012031e7210 */ /* 0x000fc80007b5e81f */
[----:B------:R-:W-:-:S03]  /*28d0*/  IADD3.X R11, R11, R19, ~R9, P2, P3 ;  /* 0x000000130b0b7210 */ /* 0x000fc600017e6c09 */
[----:B0-----:R-:W-:Y:S06]  /*28e0*/  @!P1 BRA `(.L_x_260) ;  /* 0xfffffff800809947 */ /* 0x001fec000383ffff */
[----:B------:R-:W-:Y:S05]  /*28f0*/  EXIT ;  /* 0x000000000000794d */ /* 0x000fea0003800000 */
.L_x_239:
[----:B------:R-:W-:Y:S01]  /*2900*/  BSSY B0, `(.L_x_261) ;  /* 0x000000a000007945 */ /* 0x000fe20003800000 */
[----:B------:R-:W-:Y:S02]  /*2910*/  IMAD.MOV.U32 R9, RZ, RZ, 0x0 ;  /* 0x00000000ff097424 */ /* 0x000fe400078e00ff */
[----:B------:R-:W-:Y:S02]  /*2920*/  IMAD.MOV.U32 R10, RZ, RZ, 0x0 ;  /* 0x00000000ff0a7424 */ /* 0x000fe400078e00ff */
[----:B------:R-:W-:-:S07]  /*2930*/  IMAD.MOV.U32 R8, RZ, RZ, -0x1 ;  /* 0xffffffffff087424 */ /* 0x000fce00078e00ff */
[----:B------:R-:W-:Y:S05]  /*2940*/  WARPSYNC.COLLECTIVE.ALL `(.L_x_262) ;  /* 0x0000000000147948 */ /* 0x000fea0003c00000 */
[----:B------:R-:W-:-:S04]  /*2950*/  SHF.L.U32 R10, R10, 0x10, RZ ;  /* 0x000000100a0a7819 */ /* 0x000fc800000006ff */
[----:B------:R-:W-:-:S05]  /*2960*/  LOP3.LUT R10, R10, 0xf, R9, 0xf8, !PT ;  /* 0x0000000f0a0a7812 */ /* 0x000fca00078ef809 */
[----:B------:R0:W-:Y:S02]  /*2970*/  BAR.SYNC.DEFER_BLOCKING R10, R10 ;  /* 0x0000000a0000731d */ /* 0x0001e40000010000 */
[----:B0-----:R-:W-:-:S04]  /*2980*/  SHF.R.U32 R10, R10, 0x10, RZ ;  /* 0x000000100a0a7819 */ /* 0x001fc800000016ff */
[----:B------:R-:W-:Y:S03]  /*2990*/  ENDCOLLECTIVE ;  /* 0x000000000000791b */ /* 0x000fe60003800000 */
.L_x_262:
[----:B------:R-:W-:Y:S05]  /*29a0*/  BSYNC B0 ;  /* 0x0000000000007941 */ /* 0x000fea0003800000 */
.L_x_261:
[----:B------:R-:W-:Y:S05]  /*29b0*/  BRA `(.L_x_263) ;  /* 0xffffffdc00447947 */ /* 0x000fea000383ffff */
.L_x_243:
[----:B------:R-:W-:Y:S01]  /*29c0*/  BSSY B0, `(.L_x_264) ;  /* 0x000000a000007945 */ /* 0x000fe20003800000 */
[----:B------:R-:W-:Y:S02]  /*29d0*/  IMAD.MOV.U32 R9, RZ, RZ, 0x0 ;  /* 0x00000000ff097424 */ /* 0x000fe400078e00ff */
[----:B------:R-:W-:Y:S02]  /*29e0*/  IMAD.MOV.U32 R10, RZ, RZ, 0x0 ;  /* 0x00000000ff0a7424 */ /* 0x000fe400078e00ff */
[----:B------:R-:W-:-:S07]  /*29f0*/  IMAD.MOV.U32 R8, RZ, RZ, -0x1 ;  /* 0xffffffffff087424 */ /* 0x000fce00078e00ff */
[----:B0-----:R-:W-:Y:S05]  /*2a00*/  WARPSYNC.COLLECTIVE.ALL `(.L_x_265) ;  /* 0x0000000000147948 */ /* 0x001fea0003c00000 */
[----:B------:R-:W-:-:S04]  /*2a10*/  SHF.L.U32 R10, R10, 0x10, RZ ;  /* 0x000000100a0a7819 */ /* 0x000fc800000006ff */
[----:B------:R-:W-:-:S05]  /*2a20*/  LOP3.LUT R10, R10, 0xf, R9, 0xf8, !PT ;  /* 0x0000000f0a0a7812 */ /* 0x000fca00078ef809 */
[----:B------:R1:W-:Y:S02]  /*2a30*/  BAR.SYNC.DEFER_BLOCKING R10, R10 ;  /* 0x0000000a0000731d */ /* 0x0003e40000010000 */
[----:B-1----:R-:W-:-:S04]  /*2a40*/  SHF.R.U32 R10, R10, 0x10, RZ ;  /* 0x000000100a0a7819 */ /* 0x002fc800000016ff */
[----:B0-----:R-:W-:Y:S03]  /*2a50*/  ENDCOLLECTIVE ;  /* 0x000000000000791b */ /* 0x001fe60003800000 */
.L_x_265:
[----:B------:R-:W-:Y:S05]  /*2a60*/  BSYNC B0 ;  /* 0x0000000000007941 */ /* 0x000fea0003800000 */
.L_x_264:
[----:B------:R-:W-:Y:S05]  /*2a70*/  BRA `(.L_x_266) ;  /* 0xffffffe400c87947 */ /* 0x000fea000383ffff */
.L_x_247:
        /* <DEDUP_REMOVED lines=10> */
.L_x_268:
[----:B------:R-:W-:Y:S05]  /*2b20*/  BSYNC B0 ;  /* 0x0000000000007941 */ /* 0x000fea0003800000 */
.L_x_267:
[----:B------:R-:W-:Y:S05]  /*2b30*/  BRA `(.L_x_269) ;  /* 0xffffffe8004c7947 */ /* 0x000fea000383ffff */
.L_x_270:
        /* <DEDUP_REMOVED lines=12> */
.L_x_959:


//--------------------- .text.ntt_xfield_fused_coset_single --------------------------
	.section	.text.ntt_xfield_fused_coset_single,"ax",@progbits
	.align	128
        .global         ntt_xfield_fused_coset_single
        .type           ntt_xfield_fused_coset_single,@function
        .size           ntt_xfield_fused_coset_single,(.L_x_960 - ntt_xfield_fused_coset_single)
        .other          ntt_xfield_fused_coset_single,@"STO_CUDA_ENTRY STV_DEFAULT"
ntt_xfield_fused_coset_single:
.text.ntt_xfield_fused_coset_single:
[----:B------:R-:W-:Y:S01]  /*0000*/  LDC R1, c[0x0][0x28] ;  /* 0x00000a00ff017b82 */ /* 0x000fe20000000800 */
[----:B------:R-:W0:Y:S07]  /*0010*/  S2R R0, SR_TID.X ;  /* 0x0000000000007919 */ /* 0x000e2e0000002100 */
[----:B------:R-:W0:Y:S01]  /*0020*/  S2UR UR9, SR_CTAID.X ;  /* 0x00000000000979c3 */ /* 0x000e220000002500 */
[----:B------:R-:W-:Y:S01]  /*0030*/  ULDC.64 UR4, c[0x0][0x220] ;  /* 0x0000880000047ab9 */ /* 0x000fe20000000a00 */
[----:B------:R-:W-:Y:S01]  /*0040*/  ULDC.64 UR10, c[0x0][0x208] ;  /* 0x00008200000a7ab9 */ /* 0x000fe20000000a00 */
[----:B------:R-:W-:Y:S01]  /*0050*/  ISETP.NE.U32.AND P0, PT, RZ, UR4, PT ;  /* 0x00000004ff007c0c */ /* 0x000fe2000bf05070 */
[----:B------:R-:W-:Y:S01]  /*0060*/  ULDC UR4, c[0x0][0x48] ;  /* 0x0000120000047ab9 */ /* 0x000fe20000000800 */
[----:B------:R-:W-:-:S02]  /*0070*/  IMAD.MOV.U32 R3, RZ, RZ, RZ ;  /* 0x000000ffff037224 */ /* 0x000fc400078e00ff */
[----:B------:R-:W-:Y:S01]  /*0080*/  ISETP.NE.AND.EX P0, PT, RZ, UR5, PT, P0 ;  /* 0x00000005ff007c0c */ /* 0x000fe2000bf05300 */
[----:B------:R-:W0:Y:S01]  /*0090*/  LDC R7, c[0x0][RZ] ;  /* 0x00000000ff077b82 */ /* 0x000e220000000800 */
[----:B------:R-:W-:Y:S01]  /*00a0*/  ULDC UR5, c[0x0][0x44] ;  /* 0x0000110000057ab9 */ /* 0x000fe20000000800 */
[----:B------:R-:W-:Y:S01]  /*00b0*/  ULDC UR12, c[0x0][0xc] ;  /* 0x00000300000c7ab9 */ /* 0x000fe20000000800 */
[----:B------:R-:W-:Y:S02]  /*00c0*/  IMAD.U32 R8, RZ, RZ, UR4 ;  /* 0x00000004ff087e24 */ /* 0x000fe4000f8e00ff */
[----:B------:R-:W-:Y:S02]  /*00d0*/  IMAD.U32 R9, RZ, RZ, UR5 ;  /* 0x00000005ff097e24 */ /* 0x000fe4000f8e00ff */
[C---:B0-----:R-:W-:Y:S02]  /*00e0*/  IMAD R5, R7.reuse, UR9, R0 ;  /* 0x0000000907057c24 */ /* 0x041fe4000f8e0200 */
[----:B------:R-:W-:-:S03]  /*00f0*/  IMAD R2, R7, UR12, RZ ;  /* 0x0000000c07027c24 */ /* 0x000fc6000f8e02ff */
[----:B------:R-:W-:Y:S05]  /*0100*/  @P0 BRA `(.L_x_271) ;  /* 0x0000000c00c80947 */ /* 0x000fea0003800000 */
[----:B------:R-:W-:Y:S01]  /*0110*/  IMAD.MOV.U32 R11, RZ, RZ, 0x1 ;  /* 0x00000001ff0b7424 */ /* 0x000fe200078e00ff */
[----:B------:R-:W-:Y:S01]  /*0120*/  ULDC.64 UR6, c[0x0][0x238] ;  /* 0x00008e0000067ab9 */ /* 0x000fe20000000a00 */
[----:B------:R-:W-:-:S03]  /*0130*/  IMAD.MOV.U32 R4, RZ, RZ, -0x1 ;  /* 0xffffffffff047424 */ /* 0x000fc600078e00ff */
        /* <DEDUP_REMOVED lines=11> */
[----:B------:R-:W0:Y:S01]  /*01f0*/  LDC R18, c[0x0][0x238] ;  /* 0x00008e00ff127b82 */ /* 0x000e220000000800 */
[----:B------:R-:W-:-:S07]  /*0200*/  ISETP.NE.AND P0, PT, R2, RZ, PT ;  /* 0x000000ff0200720c */ /* 0x000fce0003f05270 */
[----:B------:R-:W1:Y:S01]  /*0210*/  LDC R10, c[0x0][0x23c] ;  /* 0x00008f00ff0a7b82 */ /* 0x000e620000000800 */
[----:B0-----:R-:W-:-:S05]  /*0220*/  IMAD.MOV.U32 R19, RZ, RZ, R18 ;  /* 0x000000ffff137224 */ /* 0x001fca00078e0012 */
[----:B------:R-:W-:Y:S05]  /*0230*/  @!P0 BRA `(.L_x_272) ;  /* 0x0000000000d48947 */ /* 0x000fea0003800000 */
[----:B-1----:R-:W-:Y:S02]  /*0240*/  IMAD.MOV.U32 R11, RZ, RZ, R10 ;  /* 0x000000ffff0b7224 */ /* 0x002fe400078e000a */
[----:B------:R-:W-:Y:S02]  /*0250*/  IMAD.MOV.U32 R12, RZ, RZ, R2 ;  /* 0x000000ffff0c7224 */ /* 0x000fe400078e0002 */
[----:B------:R-:W-:-:S07]  /*0260*/  IMAD.MOV.U32 R13, RZ, RZ, RZ ;  /* 0x000000ffff0d7224 */ /* 0x000fce00078e00ff */
.L_x_274:
[----:B------:R-:W-:-:S04]  /*0270*/  IMAD.WIDE.U32 R16, R11, R18, RZ ;  /* 0x000000120b107225 */ /* 0x000fc800078e00ff */
[----:B------:R-:W-:-:S04]  /*0280*/  IMAD.WIDE.U32 R14, R18, R18, RZ ;  /* 0x00000012120e7225 */ /* 0x000fc800078e00ff */
[----:B------:R-:W-:Y:S01]  /*0290*/  IMAD.WIDE.U32 R16, P1, R18, R11, R16 ;  /* 0x0000000b12107225 */ /* 0x000fe20007820010 */
[----:B------:R-:W-:Y:S02]  /*02a0*/  IADD3 R20, P3, RZ, R14, RZ ;  /* 0x0000000eff147210 */ /* 0x000fe40007f7e0ff */
[----:B------:R-:W-:Y:S02]  /*02b0*/  IADD3 R15, P2, R15, R16, RZ ;  /* 0x000000100f0f7210 */ /* 0x000fe40007f5e0ff */
[----:B------:R-:W-:Y:S02]  /*02c0*/  ISETP.LT.U32.AND P0, PT, R20, R14, PT ;  /* 0x0000000e1400720c */ /* 0x000fe40003f01070 */
[----:B------:R-:W-:Y:S01]  /*02d0*/  LOP3.LUT R16, R12, 0x1, RZ, 0xc0, !PT ;  /* 0x000000010c107812 */ /* 0x000fe200078ec0ff */
[----:B------:R-:W-:Y:S01]  /*02e0*/  IMAD.X R27, R14, 0x1, R15, P3 ;  /* 0x000000010e1b7824 */ /* 0x000fe200018e060f */
[----:B------:R-:W-:Y:S01]  /*02f0*/  SHF.R.U64 R12, R12, 0x1, R13 ;  /* 0x000000010c0c7819 */ /* 0x000fe2000000120d */
[----:B------:R-:W-:Y:S01]  /*0300*/  IMAD.MOV.U32 R14, RZ, RZ, R17 ;  /* 0x000000ffff0e7224 */ /* 0x000fe200078e0011 */
[----:B------:R-:W-:-:S02]  /*0310*/  SHF.R.U32.HI R13, RZ, 0x1, R13 ;  /* 0x00000001ff0d7819 */ /* 0x000fc4000001160d */
        /* <DEDUP_REMOVED lines=23> */
[----:B------:R-:W-:Y:S01]  /*0490*/  IMAD.MOV.U32 R17, RZ, RZ, -0x1 ;  /* 0xffffffffff117424 */ /* 0x000fe200078e00ff */
        /* <DEDUP_REMOVED lines=11> */
.L_x_273:
[----:B------:R-:W-:Y:S02]  /*0550*/  IADD3 R18, P2, P3, R23, R14, -R25 ;  /* 0x0000000e17127210 */ /* 0x000fe40007b5e819 */
[----:B------:R-:W-:-:S04]  /*0560*/  SEL R14, RZ, 0xffffffff, !P1 ;  /* 0xffffffffff0e7807 */ /* 0x000fc80004800000 */
[----:B------:R-:W-:Y:S01]  /*0570*/  IADD3.X R11, R14, R15, ~R27, P2, P3 ;  /* 0x0000000f0e0b7210 */ /* 0x000fe200017e6c1b */
[----:B------:R-:W-:Y:S06]  /*0580*/  @P0 BRA `(.L_x_274) ;  /* 0xfffffffc00380947 */ /* 0x000fec000383ffff */
.L_x_272:
[----:B------:R-:W-:Y:S01]  /*0590*/  IMAD.MOV.U32 R11, RZ, RZ, 0x1 ;  /* 0x00000001ff0b7424 */ /* 0x000fe200078e00ff */
[----:B------:R-:W-:Y:S04]  /*05a0*/  BSSY B0, `(.L_x_275) ;  /* 0x0000041000007945 */ /* 0x000fe80003800000 */
        /* <DEDUP_REMOVED lines=11> */
[----:B------:R-:W-:-:S07]  /*0660*/  IMAD.MOV.U32 R18, RZ, RZ, R3 ;  /* 0x000000ffff127224 */ /* 0x000fce00078e0003 */
.L_x_279:
[-C--:B-1----:R-:W-:Y:S01]  /*0670*/  IMAD.WIDE.U32 R14, R10, R19.reuse, RZ ;  /* 0x000000130a0e7225 */ /* 0x082fe200078e00ff */
[----:B------:R-:W-:Y:S03]  /*0680*/  BSSY B1, `(.L_x_277) ;  /* 0x000002e000017945 */ /* 0x000fe60003800000 */
[----:B------:R-:W-:-:S04]  /*0690*/  IMAD.WIDE.U32 R12, R19, R19, RZ ;  /* 0x00000013130c7225 */ /* 0x000fc800078e00ff */
[----:B------:R-:W-:Y:S01]  /*06a0*/  IMAD.WIDE.U32 R14, P1, R19, R10, R14 ;  /* 0x0000000a130e7225 */ /* 0x000fe2000782000e */
[----:B------:R-:W-:Y:S02]  /*06b0*/  IADD3 R16, P3, RZ, R12, RZ ;  /* 0x0000000cff107210 */ /* 0x000fe40007f7e0ff */
[----:B------:R-:W-:Y:S02]  /*06c0*/  IADD3 R13, P2, R13, R14, RZ ;  /* 0x0000000e0d0d7210 */ /* 0x000fe40007f5e0ff */
[----:B------:R-:W-:Y:S02]  /*06d0*/  ISETP.LT.U32.AND P0, PT, R16, R12, PT ;  /* 0x0000000c1000720c */ /* 0x000fe40003f01070 */
[C---:B------:R-:W-:Y:S01]  /*06e0*/  LOP3.LUT R14, R11.reuse, 0x1, RZ, 0xc0, !PT ;  /* 0x000000010b0e7812 */ /* 0x040fe200078ec0ff */
[----:B------:R-:W-:Y:S01]  /*06f0*/  IMAD.X R27, R12, 0x1, R13, P3 ;  /* 0x000000010c1b7824 */ /* 0x000fe200018e060d */
[--C-:B------:R-:W-:Y:S01]  /*0700*/  SHF.R.U64 R11, R11, 0x1, R18.reuse ;  /* 0x000000010b0b7819 */ /* 0x100fe20000001212 */
        /* <DEDUP_REMOVED lines=36> */
[----:B------:R-:W-:-:S09]  /*0950*/  IADD3.X R25, R25, R15, ~R17, P3, P4 ;  /* 0x0000000f19197210 */ /* 0x000fd20001fe8c11 */
.L_x_278:
[----:B------:R-:W-:Y:S05]  /*0960*/  BSYNC B1 ;  /* 0x0000000000017941 */ /* 0x000fea0003800000 */
.L_x_277:
[----:B------:R-:W-:Y:S02]  /*0970*/  IADD3 R19, P2, P3, R21, R12, -R23 ;  /* 0x0000000c15137210 */ /* 0x000fe40007b5e817 */
[----:B------:R-:W-:-:S04]  /*0980*/  SEL R12, RZ, 0xffffffff, !P1 ;  /* 0xffffffffff0c7807 */ /* 0x000fc80004800000 */
[----:B------:R-:W-:Y:S01]  /*0990*/  IADD3.X R10, R12, R13, ~R27, P2, P3 ;  /* 0x0000000d0c0a7210 */ /* 0x000fe200017e6c1b */
[----:B------:R-:W-:Y:S06]  /*09a0*/  @P0 BRA `(.L_x_279) ;  /* 0xfffffffc00300947 */ /* 0x000fec000383ffff */
.L_x_276:
[----:B------:R-:W-:Y:S05]  /*09b0*/  BSYNC B0 ;  /* 0x0000000000007941 */ /* 0x000fea0003800000 */
.L_x_275:
[----:B------:R-:W-:Y:S01]  /*09c0*/  ULDC.64 UR6, c[0x0][0x218] ;  /* 0x0000860000067ab9 */ /* 0x000fe20000000a00 */
[----:B------:R-:W-:Y:S01]  /*09d0*/  BSSY B0, `(.L_x_271) ;  /* 0x0000065000007945 */ /* 0x000fe20003800000 */
[----:B------:R-:W-:-:S04]  /*09e0*/  ISETP.GE.U32.AND P0, PT, R5, UR6, PT ;  /* 0x0000000605007c0c */ /* 0x000fc8000bf06070 */
[----:B------:R-:W-:-:S13]  /*09f0*/  ISETP.GE.U32.AND.EX P0, PT, R3, UR7, PT, P0 ;  /* 0x0000000703007c0c */ /* 0x000fda000bf06100 */
[----:B------:R-:W-:Y:S05]  /*0a00*/  @P0 BRA `(.L_x_280) ;  /* 0x0000000400840947 */ /* 0x000fea0003800000 */
[----:B------:R-:W-:Y:S02]  /*0a10*/  IMAD.MOV.U32 R27, RZ, RZ, R5 ;  /* 0x000000ffff1b7224 */ /* 0x000fe400078e0005 */
[----:B------:R-:W-:-:S07]  /*0a20*/  IMAD.MOV.U32 R24, RZ, RZ, R3 ;  /* 0x000000ffff187224 */ /* 0x000fce00078e0003 */
.L_x_281:
[----:B------:R-:W0:Y:S01]  /*0a30*/  LDC.64 R12, c[0x0][0x210] ;  /* 0x00008400ff0c7b82 */ /* 0x000e220000000a00 */
[----:B------:R-:W-:Y:S02]  /*0a40*/  IMAD R11, R24, 0x18, RZ ;  /* 0x00000018180b7824 */ /* 0x000fe400078e02ff */
[----:B0-----:R-:W-:-:S04]  /*0a50*/  IMAD.WIDE.U32 R12, R27, 0x18, R12 ;  /* 0x000000181b0c7825 */ /* 0x001fc800078e000c */
[----:B------:R-:W-:-:S05]  /*0a60*/  IMAD.IADD R13, R13, 0x1, R11 ;  /* 0x000000010d0d7824 */ /* 0x000fca00078e020b */
[----:B------:R-:W2:Y:S04]  /*0a70*/  LDG.E.64 R20, desc[UR10][R12.64+0x8] ;  /* 0x0000080a0c147981 */ /* 0x000ea8000c1e1b00 */
[----:B------:R-:W3:Y:S04]  /*0a80*/  LDG.E.64 R18, desc[UR10][R12.64] ;  /* 0x0000000a0c127981 */ /* 0x000ee8000c1e1b00 */
[----:B------:R-:W4:Y:S01]  /*0a90*/  LDG.E.64 R14, desc[UR10][R12.64+0x10] ;  /* 0x0000100a0c0e7981 */ /* 0x000f22000c1e1b00 */
[----:B--2---:R-:W-:-:S04]  /*0aa0*/  IMAD.WIDE.U32 R16, R21, R29, RZ ;  /* 0x0000001d15107225 */ /* 0x004fc800078e00ff */
[----:B-1----:R-:W-:-:S04]  /*0ab0*/  IMAD.WIDE.U32 R10, R20, R29, RZ ;  /* 0x0000001d140a7225 */ /* 0x002fc800078e00ff */
        /* <DEDUP_REMOVED lines=11> */
[----:B------:R-:W-:Y:S01]  /*0b70*/  IADD3.X R22, R4, -0x1, R16, P0, P1 ;  /* 0xffffffff04167810 */ /* 0x000fe200007e2410 */
[----:B---3--:R-:W-:Y:S01]  /*0b80*/  IMAD.WIDE.U32 R16, R19, R29, RZ ;  /* 0x0000001d13107225 */ /* 0x008fe200078e00ff */
        /* <DEDUP_REMOVED lines=8> */
[----:B------:R-:W-:Y:S01]  /*0c10*/  IADD3 R23, P1, RZ, R10, RZ ;  /* 0x0000000aff177210 */ /* 0x000fe20007f3e0ff */
[----:B------:R0:W-:Y:S01]  /*0c20*/  STG.E.64 desc[UR10][R12.64+0x8], R20 ;  /* 0x000008140c007986 */ /* 0x0001e2000c101b0a */
        /* <DEDUP_REMOVED lines=9> */
[----:B------:R-:W-:Y:S01]  /*0cc0*/  IADD3.X R16, R4, -0x1, R18, P0, P1 ;  /* 0xffffffff04107810 */ /* 0x000fe200007e2412 */
[----:B----4-:R-:W-:Y:S01]  /*0cd0*/  IMAD.WIDE.U32 R18, R15, R29, RZ ;  /* 0x0000001d0f127225 */ /* 0x010fe200078e00ff */
        /* <DEDUP_REMOVED lines=8> */
[----:B------:R-:W-:Y:S01]  /*0d60*/  IMAD.MOV.U32 R22, RZ, RZ, R19 ;  /* 0x000000ffff167224 */ /* 0x000fe200078e0013 */
[----:B------:R-:W-:Y:S01]  /*0d70*/  IADD3 R14, P1, RZ, R16, RZ ;  /* 0x00000010ff0e7210 */ /* 0x000fe20007f3e0ff */
[----:B------:R-:W-:Y:S01]  /*0d80*/  IMAD.X R23, RZ, RZ, RZ, P0 ;  /* 0x000000ffff177224 */ /* 0x000fe200000e06ff */
[----:B------:R-:W-:Y:S01]  /*0d90*/  IADD3 R17, P2, R17, R18, RZ ;  /* 0x0000001211117210 */ /* 0x000fe20007f5e0ff */
[----:B------:R2:W-:Y:S01]  /*0da0*/  STG.E.64 desc[UR10][R12.64], R10 ;  /* 0x0000000a0c007986 */ /* 0x0005e2000c101b0a */
[----:B------:R-:W-:-:S03]  /*0db0*/  ISETP.LT.U32.AND P0, PT, R14, R16, PT ;  /* 0x000000100e00720c */ /* 0x000fc60003f01070 */
[----:B------:R-:W-:Y:S02]  /*0dc0*/  IMAD.X R19, R17, 0x1, R16, P1 ;  /* 0x0000000111137824 */ /* 0x000fe400008e0610 */
[----:B------:R-:W-:-:S03]  /*0dd0*/  IMAD.WIDE.U32.X R22, R15, R25, R22, P2 ;  /* 0x000000190f167225 */ /* 0x000fc600010e0416 */
[----:B------:R-:W-:-:S04]  /*0de0*/  ISETP.LT.U32.AND.EX P0, PT, R19, R17, PT, P0 ;  /* 0x000000111300720c */ /* 0x000fc80003f01100 */
[----:B------:R-:W-:-:S04]  /*0df0*/  SEL R17, RZ, 0x1, !P0 ;  /* 0x00000001ff117807 */ /* 0x000fc80004000000 */
[----:B------:R-:W-:Y:S01]  /*0e00*/  IADD3 R16, P0, P1, -R17, R14, -R19 ;  /* 0x0000000e11107210 */ /* 0x000fe2000791e913 */
[----:B------:R-:W-:-:S03]  /*0e10*/  IMAD.WIDE.U32 R14, R25, R6, RZ ;  /* 0x00000006190e7225 */ /* 0x000fc600078e00ff */
[----:B------:R-:W-:Y:S02]  /*0e20*/  IADD3.X R17, R4, -0x1, R19, P0, P1 ;  /* 0xffffffff04117810 */ /* 0x000fe400007e2413 */
[----:B------:R-:W-:Y:S01]  /*0e30*/  ISETP.LT.U32.AND P0, PT, R22, R16, PT ;  /* 0x000000101600720c */ /* 0x000fe20003f01070 */
[----:B------:R-:W-:-:S03]  /*0e40*/  IMAD.WIDE.U32 R14, P1, R7, R29, R14 ;  /* 0x0000001d070e7225 */ /* 0x000fc6000782000e */
[----:B------:R-:W-:-:S04]  /*0e50*/  ISETP.LT.U32.AND.EX P0, PT, R23, R17, PT, P0 ;  /* 0x000000111700720c */ /* 0x000fc80003f01100 */
[----:B------:R-:W-:-:S04]  /*0e60*/  SEL R19, RZ, 0x1, !P0 ;  /* 0x00000001ff137807 */ /* 0x000fc80004000000 */
[----:B------:R-:W-:Y:S01]  /*0e70*/  IADD3 R16, P2, P3, R19, R22, -R16 ;  /* 0x0000001613107210 */ /* 0x000fe20007b5e810 */
[----:B------:R-:W-:Y:S01]  /*0e80*/  IMAD.WIDE.U32 R18, R29, R6, RZ ;  /* 0x000000061d127225 */ /* 0x000fe200078e00ff */
[----:B------:R-:W-:-:S04]  /*0e90*/  SEL R22, RZ, 0xffffffff, !P0 ;  /* 0xffffffffff167807 */ /* 0x000fc80004000000 */
[----:B------:R-:W-:Y:S02]  /*0ea0*/  IADD3.X R17, R22, R23, ~R17, P2, P3 ;  /* 0x0000001716117210 */ /* 0x000fe400017e6c11 */
[----:B0-----:R-:W-:Y:S02]  /*0eb0*/  IADD3 R21, P2, RZ, R18, RZ ;  /* 0x00000012ff157210 */ /* 0x001fe40007f5e0ff */
[----:B------:R-:W-:Y:S01]  /*0ec0*/  IADD3 R14, P3, R19, R14, RZ ;  /* 0x0000000e130e7210 */ /* 0x000fe20007f7e0ff */
[----:B------:R-:W-:Y:S01]  /*0ed0*/  IMAD.X R19, RZ, RZ, RZ, P1 ;  /* 0x000000ffff137224 */ /* 0x000fe200008e06ff */
[----:B------:R-:W-:Y:S01]  /*0ee0*/  ISETP.LT.U32.AND P0, PT, R21, R18, PT ;  /* 0x000000121500720c */ /* 0x000fe20003f01070 */
[----:B------:R2:W-:Y:S02]  /*0ef0*/  STG.E.64 desc[UR10][R12.64+0x10], R16 ;  /* 0x000010100c007986 */ /* 0x0005e4000c101b0a */
[----:B------:R-:W-:Y:S02]  /*0f00*/  IMAD.X R23, R14, 0x1, R18, P2 ;  /* 0x000000010e177824 */ /* 0x000fe400010e0612 */
[----:B------:R-:W-:-:S03]  /*0f10*/  IMAD.MOV.U32 R18, RZ, RZ, R15 ;  /* 0x000000ffff127224 */ /* 0x000fc600078e000f */
[----:B------:R-:W-:Y:S01]  /*0f20*/  ISETP.LT.U32.AND.EX P0, PT, R23, R14, PT, P0 ;  /* 0x0000000e1700720c */ /* 0x000fe20003f01100 */
[----:B------:R-:W-:-:S03]  /*0f30*/  IMAD.WIDE.U32.X R18, R7, R25, R18, P3 ;  /* 0x0000001907127225 */ /* 0x000fc600018e0412 */
[----:B------:R-:W-:-:S04]  /*0f40*/  SEL R14, RZ, 0x1, !P0 ;  /* 0x00000001ff0e7807 */ /* 0x000fc80004000000 */
[----:B------:R-:W-:-:S04]  /*0f50*/  IADD3 R21, P0, P1, -R14, R21, -R23 ;  /* 0x000000150e157210 */ /* 0x000fc8000791e917 */
[----:B------:R-:W-:Y:S02]  /*0f60*/  IADD3.X R15, R4, -0x1, R23, P0, P1 ;  /* 0xffffffff040f7810 */ /* 0x000fe400007e2417 */
[----:B------:R-:W-:Y:S02]  /*0f70*/  IADD3 R27, P1, R2, R27, RZ ;  /* 0x0000001b021b7210 */ /* 0x000fe40007f3e0ff */
[----:B------:R-:W-:-:S03]  /*0f80*/  ISETP.LT.U32.AND P0, PT, R18, R21, PT ;  /* 0x000000151200720c */ /* 0x000fc60003f01070 */
[----:B------:R-:W-:Y:S01]  /*0f90*/  IMAD.X R24, RZ, RZ, R24, P1 ;  /* 0x000000ffff187224 */ /* 0x000fe200008e0618 */
[----:B------:R-:W-:Y:S02]  /*0fa0*/  ISETP.GE.U32.AND P1, PT, R27, UR6, PT ;  /* 0x000000061b007c0c */ /* 0x000fe4000bf26070 */
[----:B------:R-:W-:Y:S02]  /*0fb0*/  ISETP.LT.U32.AND.EX P0, PT, R19, R15, PT, P0 ;  /* 0x0000000f1300720c */ /* 0x000fe40003f01100 */
[----:B------:R-:W-:Y:S02]  /*0fc0*/  ISETP.GE.U32.AND.EX P1, PT, R24, UR7, PT, P1 ;  /* 0x0000000718007c0c */ /* 0x000fe4000bf26110 */
[----:B------:R-:W-:Y:S02]  /*0fd0*/  SEL R29, RZ, 0x1, !P0 ;  /* 0x00000001ff1d7807 */ /* 0x000fe40004000000 */
[----:B------:R-:W-:Y:S02]  /*0fe0*/  SEL R25, RZ, 0xffffffff, !P0 ;  /* 0xffffffffff197807 */ /* 0x000fe40004000000 */
[----:B------:R-:W-:-:S04]  /*0ff0*/  IADD3 R29, P2, P3, R29, R18, -R21 ;  /* 0x000000121d1d7210 */ /* 0x000fc80007b5e815 */
[----:B------:R-:W-:-:S03]  /*1000*/  IADD3.X R25, R25, R19, ~R15, P2, P3 ;  /* 0x0000001319197210 */ /* 0x000fc600017e6c0f */
[----:B--2---:R-:W-:Y:S06]  /*1010*/  @!P1 BRA `(.L_x_281) ;  /* 0xfffffff800849947 */ /* 0x004fec000383ffff */
.L_x_280:
[----:B------:R-:W-:Y:S05]  /*1020*/  BSYNC B0 ;  /* 0x0000000000007941 */ /* 0x000fea0003800000 */
.L_x_271:
[----:B------:R-:W-:-:S04]  /*1030*/  ISETP.NE.U32.AND P0, PT, RZ, UR4, PT ;  /* 0x00000004ff007c0c */ /* 0x000fc8000bf05070 */
[----:B------:R-:W-:-:S13]  /*1040*/  ISETP.NE.AND.EX P0, PT, RZ, UR5, PT, P0 ;  /* 0x00000005ff007c0c */ /* 0x000fda000bf05300 */
[----:B------:R-:W-:Y:S05]  /*1050*/  @P0 BRA `(.L_x_282) ;  /* 0x0000000000040947 */ /* 0x000fea0003800000 */
[----:B------:R-:W-:Y:S01]  /*1060*/  BPT.TRAP 0x1 ;  /* 0x000000040000795c */ /* 0x000fe20000300000 */
.L_x_282:
[----:B------:R-:W0:Y:S01]  /*1070*/  S2R R7, SR_TID.Y ;  /* 0x0000000000077919 */ /* 0x000e220000002200 */
[----:B------:R-:W-:Y:S01]  /*1080*/  BSSY B0, `(.L_x_283) ;  /* 0x0000027000007945 */ /* 0x000fe20003800000 */
[----:B------:R-:W2:Y:S01]  /*1090*/  S2R R4, SR_TID.Z ;  /* 0x0000000000047919 */ /* 0x000ea20000002300 */
[----:B------:R-:W-:Y:S01]  /*10a0*/  BAR.SYNC.DEFER_BLOCKING 0x0 ;  /* 0x0000000000007b1d */ /* 0x000fe20000010000 */
[----:B0-----:R-:W-:Y:S02]  /*10b0*/  IMAD.IADD R0, R0, 0x1, R7 ;  /* 0x0000000100007824 */ /* 0x001fe400078e0207 */
[----:B--2---:R-:W-:-:S05]  /*10c0*/  IMAD.MOV R7, RZ, RZ, -R4 ;  /* 0x000000ffff077224 */ /* 0x004fca00078e0a04 */
[----:B------:R-:W-:-:S13]  /*10d0*/  ISETP.NE.AND P1, PT, R0, R7, PT ;  /* 0x000000070000720c */ /* 0x000fda0003f25270 */
[----:B------:R-:W-:Y:S05]  /*10e0*/  @P1 BRA `(.L_x_284) ;  /* 0x0000000000801947 */ /* 0x000fea0003800000 */
[----:B------:R-:W0:Y:S01]  /*10f0*/  S2UR UR4, SR_CTAID.Y ;  /* 0x00000000000479c3 */ /* 0x000e220000002600 */
[----:B------:R-:W2:Y:S01]  /*1100*/  S2R R7, SR_LANEID ;  /* 0x0000000000077919 */ /* 0x000ea20000000000 */
[----:B------:R-:W-:Y:S01]  /*1110*/  VOTEU.ANY UR8, UPT, PT ;  /* 0x0000000000087886 */ /* 0x000fe200038e0100 */
[----:B------:R-:W-:Y:S01]  /*1120*/  UIADD3 UR7, URZ, -UR12, URZ ;  /* 0x8000000c3f077290 */ /* 0x000fe2000fffe03f */
[----:B------:R-:W2:Y:S01]  /*1130*/  FLO.U32 R4, UR8 ;  /* 0x0000000800047d00 */ /* 0x000ea200080e0000 */
[----:B------:R-:W-:Y:S02]  /*1140*/  ULDC UR5, c[0x0][0x10] ;  /* 0x0000040000057ab9 */ /* 0x000fe40000000800 */
[----:B------:R-:W-:Y:S01]  /*1150*/  UIMAD UR7, UR7, UR5, URZ ;  /* 0x00000005070772a4 */ /* 0x000fe2000f8e023f */
[----:B------:R-:W3:Y:S02]  /*1160*/  S2UR UR6, SR_CTAID.Z ;  /* 0x00000000000679c3 */ /* 0x000ee40000002700 */
[----:B------:R-:W-:-:S02]  /*1170*/  ULDC UR5, c[0x0][0x14] ;  /* 0x0000050000057ab9 */ /* 0x000fc40000000800 */
[----:B------:R-:W4:Y:S01]  /*1180*/  POPC R0, UR8 ;  /* 0x0000000800007d09 */ /* 0x000f220008000000 */
[----:B0-----:R-:W-:Y:S02]  /*1190*/  UIADD3 UR4, UR9, UR4, URZ ;  /* 0x0000000409047290 */ /* 0x001fe4000fffe03f */
[----:B---3--:R-:W-:Y:S01]  /*11a0*/  UIADD3 UR6, -UR6, URZ, URZ ;  /* 0x0000003f06067290 */ /* 0x008fe2000fffe13f */
[----:B--2---:R-:W-:-:S03]  /*11b0*/  ISETP.EQ.U32.AND P0, PT, R4, R7, PT ;  /* 0x000000070400720c */ /* 0x004fc60003f02070 */
[----:B------:R-:W-:Y:S02]  /*11c0*/  UISETP.NE.AND UP0, UPT, UR4, UR6, UPT ;  /* 0x000000060400728c */ /* 0x000fe4000bf05270 */
[----:B------:R-:W-:-:S04]  /*11d0*/  UIMAD UR4, UR5, UR7, -0x7fffffff ;  /* 0x80000001050474a4 */ /* 0x000fc8000f8e0207 */
[----:B------:R-:W-:-:S06]  /*11e0*/  USEL UR4, UR4, 0x1, !UP0 ;  /* 0x0000000104047887 */ /* 0x000fcc000c000000 */
[----:B----4-:R-:W-:Y:S01]  /*11f0*/  IMAD R7, R0, UR4, RZ ;  /* 0x0000000400077c24 */ /* 0x010fe2000f8e02ff */
[----:B------:R-:W-:Y:S06]  /*1200*/  @P0 MEMBAR.ALL.GPU ;  /* 0x0000000000000992 */ /* 0x000fec000000a000 */
[----:B------:R-:W-:-:S00]  /*1210*/  @P0 ERRBAR ;  /* 0x00000000000009ab */ /* 0x000fc00000000000 */
[----:B------:R-:W-:Y:S06]  /*1220*/  @P0 CGAERRBAR ;  /* 0x00000000000005ab */ /* 0x000fec0000000000 */
[----:B------:R-:W2:Y:S01]  /*1230*/  @P0 ATOM.E.ADD.STRONG.GPU PT, R7, desc[UR10][R8.64+0x4], R7 ;  /* 0x000004070807098a */ /* 0x000ea200081ee1ca */
[----:B------:R-:W0:Y:S02]  /*1240*/  S2R R6, SR_LTMASK ;  /* 0x0000000000067919 */ /* 0x000e240000003900 */
[----:B0-----:R-:W-:-:S04]  /*1250*/  LOP3.LUT R6, R6, UR8, RZ, 0xc0, !PT ;  /* 0x0000000806067c12 */ /* 0x001fc8000f8ec0ff */
[----:B------:R-:W0:Y:S01]  /*1260*/  POPC R11, R6 ;  /* 0x00000006000b7309 */ /* 0x000e220000000000 */
[----:B--2---:R-:W0:Y:S02]  /*1270*/  SHFL.IDX PT, R0, R7, R4, 0x1f ;  /* 0x00001f0407007589 */ /* 0x004e2400000e0000 */
[----:B0-----:R-:W-:-:S07]  /*1280*/  IMAD R0, R11, UR4, R0 ;  /* 0x000000040b007c24 */ /* 0x001fce000f8e0200 */
.L_x_285:
[----:B------:R-:W2:Y:S04]  /*1290*/  LD.E.STRONG.GPU R7, desc[UR10][R8.64+0x4] ;  /* 0x0000040a08077980 */ /* 0x000ea8000c10f900 */
[----:B--2---:R-:W-:Y:S01]  /*12a0*/  CCTL.IVALL ;  /* 0x00000000ff00798f */ /* 0x004fe20002000000 */
[----:B------:R-:W-:Y:S05]  /*12b0*/  YIELD ;  /* 0x0000000000007946 */ /* 0x000fea0003800000 */
[----:B------:R-:W-:-:S04]  /*12c0*/  LOP3.LUT R7, R7, R0, RZ, 0x3c, !PT ;  /* 0x0000000007077212 */ /* 0x000fc800078e3cff */
[----:B------:R-:W-:-:S13]  /*12d0*/  ISETP.GT.AND P0, PT, R7, -0x1, PT ;  /* 0xffffffff0700780c */ /* 0x000fda0003f04270 */
[----:B------:R-:W-:Y:S05]  /*12e0*/  @P0 BRA `(.L_x_285) ;  /* 0xfffffffc00e80947 */ /* 0x000fea000383ffff */
.L_x_284:
[----:B------:R-:W-:Y:S05]  /*12f0*/  BSYNC B0 ;  /* 0x0000000000007941 */ /* 0x000fea0003800000 */
.L_x_283:
[----:B------:R-:W-:-:S03]  /*1300*/  UMOV UR4, 0xffffffff ;  /* 0xffffffff00047882 */ /* 0x000fc60000000000 */
[----:B------:R-:W-:Y:S05]  /*1310*/  BRA.DIV UR4, `(.L_x_286) ;  /* 0x0000001204047947 */ /* 0x000fea000b800000 */
[----:B------:R-:W-:Y:S06]  /*1320*/  BAR.SYNC.DEFER_BLOCKING 0x0 ;  /* 0x0000000000007b1d */ /* 0x000fec0000010000 */
.L_x_298:
[----:B------:R-:W-:Y:S01]  /*1330*/  ULDC.64 UR4, c[0x0][0x218] ;  /* 0x0000860000047ab9 */ /* 0x000fe20000000a00 */
[----:B------:R-:W-:Y:S01]  /*1340*/  BSSY B0, `(.L_x_287) ;  /* 0x000002c000007945 */ /* 0x000fe20003800000 */
[----:B------:R-:W-:Y:S02]  /*1350*/  IMAD.U32 R18, RZ, RZ, UR4 ;  /* 0x00000004ff127e24 */ /* 0x000fe4000f8e00ff */
[----:B------:R-:W-:Y:S01]  /*1360*/  IMAD.U32 R21, RZ, RZ, UR5 ;  /* 0x00000005ff157e24 */ /* 0x000fe2000f8e00ff */
[----:B------:R-:W-:Y:S02]  /*1370*/  ULDC.64 UR4, c[0x0][0x220] ;  /* 0x0000880000047ab9 */ /* 0x000fe40000000a00 */
[----:B------:R-:W-:Y:S02]  /*1380*/  ISETP.GE.U32.AND P0, PT, R5, R18, PT ;  /* 0x000000120500720c */ /* 0x000fe40003f06070 */
[----:B------:R-:W-:Y:S02]  /*1390*/  ISETP.NE.U32.AND P2, PT, RZ, UR4, PT ;  /* 0x00000004ff007c0c */ /* 0x000fe4000bf45070 */
[----:B------:R-:W-:-:S04]  /*13a0*/  ISETP.GE.U32.AND.EX P0, PT, R3, R21, PT, P0 ;  /* 0x000000150300720c */ /* 0x000fc80003f06100 */
[----:B------:R-:W-:-:S13]  /*13b0*/  ISETP.NE.OR.EX P0, PT, RZ, UR5, P0, P2 ;  /* 0x00000005ff007c0c */ /* 0x000fda0008705720 */
[----:B------:R-:W-:Y:S05]  /*13c0*/  @P0 BRA `(.L_x_288) ;  /* 0x00000000008c0947 */ /* 0x000fea0003800000 */
[----:B------:R-:W0:Y:S01]  /*13d0*/  LDC R0, c[0x0][0x240] ;  /* 0x00009000ff007b82 */ /* 0x000e220000000800 */
[----:B------:R-:W-:Y:S02]  /*13e0*/  IMAD.MOV.U32 R19, RZ, RZ, R5 ;  /* 0x000000ffff137224 */ /* 0x000fe400078e0005 */
[----:B------:R-:W-:-:S05]  /*13f0*/  IMAD.MOV.U32 R4, RZ, RZ, R3 ;  /* 0x000000ffff047224 */ /* 0x000fca00078e0003 */
[----:B------:R-:W2:Y:S01]  /*1400*/  LDC.64 R6, c[0x0][0x218] ;  /* 0x00008600ff067b82 */ /* 0x000ea20000000a00 */
[----:B0-----:R-:W-:-:S07]  /*1410*/  IADD3 R0, -R0, 0x20, RZ ;  /* 0x0000002000007810 */ /* 0x001fce0007ffe1ff */
.L_x_289:
[----:B------:R-:W0:Y:S02]  /*1420*/  BREV R11, R19 ;  /* 0x00000013000b7301 */ /* 0x000e240000000000 */
[----:B0-----:R-:W-:-:S04]  /*1430*/  SHF.R.U32.HI R11, RZ, R0, R11 ;  /* 0x00000000ff0b7219 */ /* 0x001fc8000001160b */
[----:B------:R-:W-:-:S04]  /*1440*/  ISETP.GE.U32.AND P0, PT, R19, R11, PT ;  /* 0x0000000b1300720c */ /* 0x000fc80003f06070 */
[----:B------:R-:W-:-:S13]  /*1450*/  ISETP.GE.U32.AND.EX P0, PT, R4, RZ, PT, P0 ;  /* 0x000000ff0400720c */ /* 0x000fda0003f06100 */
[----:B------:R-:W1:Y:S01]  /*1460*/  @!P0 LDC.64 R12, c[0x0][0x210] ;  /* 0x00008400ff0c8b82 */ /* 0x000e620000000a00 */
[----:B------:R-:W-:Y:S02]  /*1470*/  @!P0 IMAD.MOV.U32 R15, RZ, RZ, RZ ;  /* 0x000000ffff0f8224 */ /* 0x000fe400078e00ff */
[----:B-1----:R-:W-:-:S04]  /*1480*/  @!P0 IMAD.WIDE.U32 R10, R11, 0x18, R12 ;  /* 0x000000180b0a8825 */ /* 0x002fc800078e000c */
[----:B------:R-:W-:-:S05]  /*1490*/  @!P0 IMAD.IADD R11, R11, 0x1, R15 ;  /* 0x000000010b0b8824 */ /* 0x000fca00078e020f */
[----:B------:R-:W3:Y:S01]  /*14a0*/  @!P0 LDG.E.64 R20, desc[UR10][R10.64] ;  /* 0x0000000a0a148981 */ /* 0x000ee2000c1e1b00 */
[----:B------:R-:W-:Y:S02]  /*14b0*/  @!P0 IMAD R15, R4, 0x18, RZ ;  /* 0x00000018040f8824 */ /* 0x000fe400078e02ff */
[----:B------:R-:W-:-:S04]  /*14c0*/  @!P0 IMAD.WIDE.U32 R12, R19, 0x18, R12 ;  /* 0x00000018130c8825 */ /* 0x000fc800078e000c */
[----:B------:R-:W-:-:S05]  /*14d0*/  @!P0 IMAD.IADD R13, R13, 0x1, R15 ;  /* 0x000000010d0d8824 */ /* 0x000fca00078e020f */
[----:B------:R-:W4:Y:S04]  /*14e0*/  @!P0 LDG.E.64 R14, desc[UR10][R12.64] ;  /* 0x0000000a0c0e8981 */ /* 0x000f28000c1e1b00 */
[----:B------:R-:W5:Y:S04]  /*14f0*/  @!P0 LDG.E.64 R16, desc[UR10][R12.64+0x8] ;  /* 0x0000080a0c108981 */ /* 0x000f68000c1e1b00 */
[----:B------:R-:W5:Y:S04]  /*1500*/  @!P0 LDG.E.64 R22, desc[UR10][R12.64+0x10] ;  /* 0x0000100a0c168981 */ /* 0x000f68000c1e1b00 */
[----:B---3--:R0:W-:Y:S04]  /*1510*/  @!P0 STG.E.64 desc[UR10][R12.64], R20 ;  /* 0x000000140c008986 */ /* 0x0081e8000c101b0a */
[----:B------:R-:W3:Y:S04]  /*1520*/  @!P0 LDG.E.64 R24, desc[UR10][R10.64+0x8] ;  /* 0x0000080a0a188981 */ /* 0x000ee8000c1e1b00 */
[----:B---3--:R3:W-:Y:S04]  /*1530*/  @!P0 STG.E.64 desc[UR10][R12.64+0x8], R24 ;  /* 0x000008180c008986 */ /* 0x0087e8000c101b0a */
[----:B------:R-:W4:Y:S01]  /*1540*/  @!P0 LDG.E.64 R26, desc[UR10][R10.64+0x10] ;  /* 0x0000100a0a1a8981 */ /* 0x000f22000c1e1b00 */
[----:B--2---:R-:W-:-:S02]  /*1550*/  IMAD.MOV.U32 R18, RZ, RZ, R6 ;  /* 0x000000ffff127224 */ /* 0x004fc400078e0006 */
[----:B0-----:R-:W-:Y:S01]  /*1560*/  IMAD.MOV.U32 R21, RZ, RZ, R7 ;  /* 0x000000ffff157224 */ /* 0x001fe200078e0007 */
[----:B----4-:R3:W-:Y:S04]  /*1570*/  @!P0 STG.E.64 desc[UR10][R12.64+0x10], R26 ;  /* 0x0000101a0c008986 */ /* 0x0107e8000c101b0a */
[----:B------:R3:W-:Y:S04]  /*1580*/  @!P0 STG.E.64 desc[UR10][R10.64], R14 ;  /* 0x0000000e0a008986 */ /* 0x0007e8000c101b0a */
[----:B-----5:R3:W-:Y:S04]  /*1590*/  @!P0 STG.E.64 desc[UR10][R10.64+0x8], R16 ;  /* 0x000008100a008986 */ /* 0x0207e8000c101b0a */
[----:B------:R3:W-:Y:S01]  /*15a0*/  @!P0 STG.E.64 desc[UR10][R10.64+0x10], R22 ;  /* 0x000010160a008986 */ /* 0x0007e2000c101b0a */
[----:B------:R-:W-:-:S05]  /*15b0*/  IADD3 R19, P0, R2, R19, RZ ;  /* 0x0000001302137210 */ /* 0x000fca0007f1e0ff */
[----:B------:R-:W-:Y:S01]  /*15c0*/  IMAD.X R4, RZ, RZ, R4, P0 ;  /* 0x000000ffff047224 */ /* 0x000fe200000e0604 */
[----:B------:R-:W-:-:S04]  /*15d0*/  ISETP.GE.U32.AND P0, PT, R19, R18, PT ;  /* 0x000000121300720c */ /* 0x000fc80003f06070 */
[----:B------:R-:W-:-:S13]  /*15e0*/  ISETP.GE.U32.AND.EX P0, PT, R4, R21, PT, P0 ;  /* 0x000000150400720c */ /* 0x000fda0003f06100 */
[----:B---3--:R-:W-:Y:S05]  /*15f0*/  @!P0 BRA `(.L_x_289) ;  /* 0xfffffffc00888947 */ /* 0x008fea000383ffff */
.L_x_288:
[----:B------:R-:W-:Y:S05]  /*1600*/  BSYNC B0 ;  /* 0x0000000000007941 */ /* 0x000fea0003800000 */
.L_x_287:
[----:B------:R-:W-:-:S03]  /*1610*/  UMOV UR4, 0xffffffff ;  /* 0xffffffff00047882 */ /* 0x000fc60000000000 */
[----:B------:R-:W-:Y:S05]  /*1620*/  BRA.DIV UR4, `(.L_x_290) ;  /* 0x0000000e04707947 */ /* 0x000fea000b800000 */
[----:B------:R-:W-:Y:S06]  /*1630*/  BAR.SYNC.DEFER_BLOCKING 0x0 ;  /* 0x0000000000007b1d */ /* 0x000fec0000010000 */
.L_x_301:
[----:B------:R-:W-:Y:S04]  /*1640*/  BSSY B0, `(.L_x_291) ;  /* 0x0000023000007945 */ /* 0x000fe80003800000 */
[----:B------:R-:W-:Y:S05]  /*1650*/  @P1 BRA `(.L_x_292) ;  /* 0x0000000000841947 */ /* 0x000fea0003800000 */
[----:B------:R-:W0:Y:S01]  /*1660*/  S2UR UR5, SR_CTAID.Y ;  /* 0x00000000000579c3 */ /* 0x000e220000002600 */
[----:B------:R-:W2:Y:S01]  /*1670*/  S2R R7, SR_LANEID ;  /* 0x0000000000077919 */ /* 0x000ea20000000000 */
[----:B------:R-:W-:Y:S01]  /*1680*/  VOTEU.ANY UR13, UPT, PT ;  /* 0x00000000000d7886 */ /* 0x000fe200038e0100 */
[----:B------:R-:W-:Y:S01]  /*1690*/  UIADD3 UR8, URZ, -UR12, URZ ;  /* 0x8000000c3f087290 */ /* 0x000fe2000fffe03f */
[----:B------:R-:W2:Y:S01]  /*16a0*/  FLO.U32 R4, UR13 ;  /* 0x0000000d00047d00 */ /* 0x000ea200080e0000 */
[----:B------:R-:W-:-:S03]  /*16b0*/  ULDC UR4, c[0x0][0x10] ;  /* 0x0000040000047ab9 */ /* 0x000fc60000000800 */
[----:B------:R-:W3:Y:S04]  /*16c0*/  S2UR UR7, SR_CTAID.Z ;  /* 0x00000000000779c3 */ /* 0x000ee80000002700 */
[----:B------:R-:W4:Y:S01]  /*16d0*/  POPC R0, UR13 ;  /* 0x0000000d00007d09 */ /* 0x000f220008000000 */
[----:B0-----:R-:W-:-:S03]  /*16e0*/  UIADD3 UR6, UR9, UR5, URZ ;  /* 0x0000000509067290 */ /* 0x001fc6000fffe03f */
[----:B------:R-:W-:Y:S02]  /*16f0*/  UMOV UR5, UR8 ;  /* 0x0000000800057c82 */ /* 0x000fe40008000000 */
[----:B------:R-:W-:Y:S02]  /*1700*/  UIMAD UR5, UR5, UR4, URZ ;  /* 0x00000004050572a4 */ /* 0x000fe4000f8e023f */
[----:B---3--:R-:W-:Y:S01]  /*1710*/  UIADD3 UR7, -UR7, URZ, URZ ;  /* 0x0000003f07077290 */ /* 0x008fe2000fffe13f */
[----:B--2---:R-:W-:Y:S01]  /*1720*/  ISETP.EQ.U32.AND P0, PT, R4, R7, PT ;  /* 0x000000070400720c */ /* 0x004fe20003f02070 */
[----:B------:R-:W-:Y:S02]  /*1730*/  ULDC UR4, c[0x0][0x14] ;  /* 0x0000050000047ab9 */ /* 0x000fe40000000800 */
        /* <DEDUP_REMOVED lines=13> */
.L_x_293:
[----:B------:R-:W2:Y:S04]  /*1810*/  LD.E.STRONG.GPU R7, desc[UR10][R8.64+0x4] ;  /* 0x0000040a08077980 */ /* 0x000ea8000c10f900 */
[----:B--2---:R-:W-:Y:S01]  /*1820*/  CCTL.IVALL ;  /* 0x00000000ff00798f */ /* 0x004fe20002000000 */
[----:B------:R-:W-:Y:S05]  /*1830*/  YIELD ;  /* 0x0000000000007946 */ /* 0x000fea0003800000 */
[----:B------:R-:W-:-:S04]  /*1840*/  LOP3.LUT R7, R7, R0, RZ, 0x3c, !PT ;  /* 0x0000000007077212 */ /* 0x000fc800078e3cff */
[----:B------:R-:W-:-:S13]  /*1850*/  ISETP.GT.AND P0, PT, R7, -0x1, PT ;  /* 0xffffffff0700780c */ /* 0x000fda0003f04270 */
[----:B------:R-:W-:Y:S05]  /*1860*/  @P0 BRA `(.L_x_293) ;  /* 0xfffffffc00e80947 */ /* 0x000fea000383ffff */
.L_x_292:
[----:B------:R-:W-:Y:S05]  /*1870*/  BSYNC B0 ;  /* 0x0000000000007941 */ /* 0x000fea0003800000 */
.L_x_291:
[----:B------:R-:W-:-:S03]  /*1880*/  UMOV UR4, 0xffffffff ;  /* 0xffffffff00047882 */ /* 0x000fc60000000000 */
[----:B------:R-:W-:Y:S05]  /*1890*/  BRA.DIV UR4, `(.L_x_294) ;  /* 0x0000000e04047947 */ /* 0x000fea000b800000 */
[----:B------:R-:W-:Y:S06]  /*18a0*/  BAR.SYNC.DEFER_BLOCKING 0x0 ;  /* 0x0000000000007b1d */ /* 0x000fec0000010000 */
.L_x_304:
[--C-:B------:R-:W-:Y:S02]  /*18b0*/  SHF.R.U64 R4, R18, 0x1, R21.reuse ;  /* 0x0000000112047819 */ /* 0x100fe40000001215 */
[----:B------:R-:W-:Y:S02]  /*18c0*/  SHF.R.U32.HI R6, RZ, 0x1, R21 ;  /* 0x00000001ff067819 */ /* 0x000fe40000011615 */
[----:B------:R-:W-:-:S04]  /*18d0*/  ISETP.GT.U32.AND P0, PT, R4, R5, PT ;  /* 0x000000050400720c */ /* 0x000fc80003f04070 */
[----:B------:R-:W-:-:S13]  /*18e0*/  ISETP.GT.U32.AND.EX P0, PT, R6, R3, PT, P0 ;  /* 0x000000030600720c */ /* 0x000fda0003f04100 */
[----:B------:R-:W-:Y:S05]  /*18f0*/  @!P0 EXIT ;  /* 0x000000000000894d */ /* 0x000fea0003800000 */
[----:B------:R-:W0:Y:S02]  /*1900*/  LDC R0, c[0x0][0x220] ;  /* 0x00008800ff007b82 */ /* 0x000e240000000800 */
.L_x_295:
[----:B--2---:R-:W-:Y:S01]  /*1910*/  IMAD.MOV.U32 R9, RZ, RZ, 0x1 ;  /* 0x00000001ff097424 */ /* 0x004fe200078e00ff */
[-CC-:B0-----:R-:W-:Y:S01]  /*1920*/  SHF.R.U64 R11, R5, R0.reuse, R3.reuse ;  /* 0x00000000050b7219 */ /* 0x181fe20000001203 */
[----:B------:R-:W-:Y:S01]  /*1930*/  IMAD.MOV.U32 R7, RZ, RZ, -0x1 ;  /* 0xffffffffff077424 */ /* 0x000fe200078e00ff */
[-C--:B-1----:R-:W-:Y:S01]  /*1940*/  SHF.R.U32.HI R10, RZ, R0.reuse, R3 ;  /* 0x00000000ff0a7219 */ /* 0x082fe20000011603 */
[----:B------:R-:W-:Y:S01]  /*1950*/  ULDC.64 UR4, c[0x0][0x230] ;  /* 0x00008c0000047ab9 */ /* 0x000fe20000000a00 */
[CC--:B------:R-:W-:Y:S02]  /*1960*/  SHF.L.U32 R17, R9.reuse, R0.reuse, RZ ;  /* 0x0000000009117219 */ /* 0x0c0fe400000006ff */
[----:B------:R-:W-:Y:S02]  /*1970*/  SHF.L.U64.HI R14, R9, R0, RZ ;  /* 0x00000000090e7219 */ /* 0x000fe400000102ff */
[C---:B------:R-:W-:Y:S01]  /*1980*/  IADD3 R12, P0, R17.reuse, -0x1, RZ ;  /* 0xffffffff110c7810 */ /* 0x040fe20007f1e0ff */
[----:B------:R-:W0:Y:S01]  /*1990*/  LDC.64 R8, c[0x0][0x210] ;  /* 0x00008400ff087b82 */ /* 0x000e220000000a00 */
[C---:B------:R-:W-:Y:S01]  /*19a0*/  SHF.L.U64.HI R16, R17.reuse, 0x1, R14 ;  /* 0x0000000111107819 */ /* 0x040fe2000001020e */
[----:B------:R-:W-:Y:S01]  /*19b0*/  IMAD.SHL.U32 R18, R17, 0x2, RZ ;  /* 0x0000000211127824 */ /* 0x000fe200078e00ff */
[----:B------:R-:W-:-:S02]  /*19c0*/  IADD3.X R20, R14, -0x1, RZ, P0, !PT ;  /* 0xffffffff0e147810 */ /* 0x000fc400007fe4ff */
[----:B------:R-:W-:Y:S01]  /*19d0*/  LOP3.LUT R12, R5, R12, RZ, 0xc0, !PT ;  /* 0x0000000c050c7212 */ /* 0x000fe200078ec0ff */
[----:B------:R-:W-:Y:S01]  /*19e0*/  IMAD R15, R16, R11, RZ ;  /* 0x0000000b100f7224 */ /* 0x000fe200078e02ff */
[----:B------:R-:W-:Y:S02]  /*19f0*/  LOP3.LUT R13, R3, R20, RZ, 0xc0, !PT ;  /* 0x00000014030d7212 */ /* 0x000fe400078ec0ff */
[----:B------:R-:W-:Y:S01]  /*1a00*/  SHF.L.U32 R16, R7, R0, RZ ;  /* 0x0000000007107219 */ /* 0x000fe200000006ff */
[-C--:B------:R-:W-:Y:S02]  /*1a10*/  IMAD R15, R10, R18.reuse, R15 ;  /* 0x000000120a0f7224 */ /* 0x080fe400078e020f */
[----:B------:R-:W-:Y:S01]  /*1a20*/  IMAD.WIDE.U32 R10, R11, R18, R12 ;  /* 0x000000120b0a7225 */ /* 0x000fe200078e000c */
[----:B------:R-:W-:Y:S02]  /*1a30*/  LOP3.LUT R19, RZ, R16, RZ, 0x33, !PT ;  /* 0x00000010ff137212 */ /* 0x000fe400078e33ff */
[----:B------:R-:W-:Y:S01]  /*1a40*/  SHF.L.U64.HI R18, R7, R0, 0xffffffff ;  /* 0xffffffff07127419 */ /* 0x000fe20000010200 */
[----:B------:R-:W-:Y:S01]  /*1a50*/  IMAD.IADD R27, R11, 0x1, R15 ;  /* 0x000000010b1b7824 */ /* 0x000fe200078e020f */
[----:B------:R-:W-:-:S02]  /*1a60*/  IADD3 R11, P1, R17, R10, RZ ;  /* 0x0000000a110b7210 */ /* 0x000fc40007f3e0ff */
[----:B------:R-:W-:Y:S02]  /*1a70*/  IADD3 R16, P0, R12, R19, RZ ;  /* 0x000000130c107210 */ /* 0x000fe40007f1e0ff */
[----:B------:R-:W-:Y:S01]  /*1a80*/  LOP3.LUT R17, RZ, R18, RZ, 0x33, !PT ;  /* 0x00000012ff117212 */ /* 0x000fe200078e33ff */
[----:B------:R-:W-:-:S04]  /*1a90*/  IMAD.X R15, R27, 0x1, R14, P1 ;  /* 0x000000011b0f7824 */ /* 0x000fc800008e060e */
[----:B------:R-:W-:Y:S01]  /*1aa0*/  IMAD.X R17, R13, 0x1, R17, P0 ;  /* 0x000000010d117824 */ /* 0x000fe200000e0611 */
[----:B------:R-:W-:Y:S01]  /*1ab0*/  LEA R14, P0, R16, UR4, 0x3 ;  /* 0x00000004100e7c11 */ /* 0x000fe2000f8018ff */
[----:B0-----:R-:W-:-:S04]  /*1ac0*/  IMAD.WIDE.U32 R12, R11, 0x18, R8 ;  /* 0x000000180b0c7825 */ /* 0x001fc800078e0008 */
[----:B------:R-:W-:Y:S01]  /*1ad0*/  IMAD R11, R15, 0x18, RZ ;  /* 0x000000180f0b7824 */ /* 0x000fe200078e02ff */
[----:B------:R-:W-:-:S03]  /*1ae0*/  LEA.HI.X R15, R16, UR5, R17, 0x3, P0 ;  /* 0x00000005100f7c11 */ /* 0x000fc600080f1c11 */
[----:B------:R-:W-:-:S03]  /*1af0*/  IMAD.IADD R13, R13, 0x1, R11 ;  /* 0x000000010d0d7824 */ /* 0x000fc600078e020b */
[----:B------:R-:W2:Y:S04]  /*1b00*/  LDG.E.64 R14, desc[UR10][R14.64] ;  /* 0x0000000a0e0e7981 */ /* 0x000ea8000c1e1b00 */
[----:B------:R-:W2:Y:S04]  /*1b10*/  LDG.E.64 R24, desc[UR10][R12.64] ;  /* 0x0000000a0c187981 */ /* 0x000ea8000c1e1b00 */
[----:B------:R-:W3:Y:S04]  /*1b20*/  LDG.E.64 R16, desc[UR10][R12.64+0x8] ;  /* 0x0000080a0c107981 */ /* 0x000ee8000c1e1b00 */
[----:B------:R-:W4:Y:S01]  /*1b30*/  LDG.E.64 R18, desc[UR10][R12.64+0x10] ;  /* 0x0000100a0c127981 */ /* 0x000f22000c1e1b00 */
[----:B------:R-:W-:-:S04]  /*1b40*/  IMAD.WIDE.U32 R8, R10, 0x18, R8 ;  /* 0x000000180a087825 */ /* 0x000fc800078e0008 */
[----:B------:R-:W-:Y:S02]  /*1b50*/  IMAD R27, R27, 0x18, RZ ;  /* 0x000000181b1b7824 */ /* 0x000fe400078e02ff */
        /* <DEDUP_REMOVED lines=17> */
[----:B------:R-:W-:Y:S01]  /*1c70*/  IADD3 R11, P1, P2, R11, R20, -R23 ;  /* 0x000000140b0b7210 */ /* 0x000fe20007a3e817 */
[----:B---3--:R-:W-:Y:S01]  /*1c80*/  IMAD.WIDE.U32 R22, R16, R14, RZ ;  /* 0x0000000e10167225 */ /* 0x008fe200078e00ff */
[----:B------:R-:W-:-:S04]  /*1c90*/  SEL R20, RZ, 0xffffffff, !P0 ;  /* 0xffffffffff147807 */ /* 0x000fc80004000000 */
[----:B------:R-:W-:Y:S01]  /*1ca0*/  IADD3.X R26, R20, R21, ~R25, P1, P2 ;  /* 0x00000015141a7210 */ /* 0x000fe20000fe4c19 */
[----:B------:R-:W-:-:S04]  /*1cb0*/  IMAD.WIDE.U32 R20, R17, R14, RZ ;  /* 0x0000000e11147225 */ /* 0x000fc800078e00ff */
[----:B------:R-:W-:-:S04]  /*1cc0*/  IMAD.WIDE.U32 R20, P0, R15, R16, R20 ;  /* 0x000000100f147225 */ /* 0x000fc80007800014 */
[----:B------:R-:W-:Y:S01]  /*1cd0*/  IMAD.X R25, RZ, RZ, RZ, P0 ;  /* 0x000000ffff197224 */ /* 0x000fe200000e06ff */
[----:B------:R-:W-:Y:S01]  /*1ce0*/  IADD3 R23, P0, R23, R20, RZ ;  /* 0x0000001417177210 */ /* 0x000fe20007f1e0ff */
[----:B------:R-:W-:Y:S01]  /*1cf0*/  IMAD.MOV.U32 R24, RZ, RZ, R21 ;  /* 0x000000ffff187224 */ /* 0x000fe200078e0015 */
[----:B------:R-:W-:-:S03]  /*1d00*/  IADD3 R20, P1, RZ, R22, RZ ;  /* 0x00000016ff147210 */ /* 0x000fc60007f3e0ff */
[----:B------:R-:W-:Y:S01]  /*1d10*/  IMAD.WIDE.U32.X R16, R15, R17, R24, P0 ;  /* 0x000000110f107225 */ /* 0x000fe200000e0418 */
[----:B------:R-:W-:-:S03]  /*1d20*/  ISETP.LT.U32.AND P0, PT, R20, R22, PT ;  /* 0x000000161400720c */ /* 0x000fc60003f01070 */
[----:B------:R-:W-:-:S05]  /*1d30*/  IMAD.X R22, R23, 0x1, R22, P1 ;  /* 0x0000000117167824 */ /* 0x000fca00008e0616 */
[----:B------:R-:W-:-:S04]  /*1d40*/  ISETP.LT.U32.AND.EX P0, PT, R22, R23, PT, P0 ;  /* 0x000000171600720c */ /* 0x000fc80003f01100 */
[----:B------:R-:W-:-:S04]  /*1d50*/  SEL R25, RZ, 0x1, !P0 ;  /* 0x00000001ff197807 */ /* 0x000fc80004000000 */
[----:B------:R-:W-:Y:S01]  /*1d60*/  IADD3 R25, P0, P1, -R25, R20, -R22 ;  /* 0x0000001419197210 */ /* 0x000fe2000791e916 */
[----:B----4-:R-:W-:-:S03]  /*1d70*/  IMAD.WIDE.U32 R20, R19, R14, RZ ;  /* 0x0000000e13147225 */ /* 0x010fc600078e00ff */
[----:B------:R-:W-:Y:S01]  /*1d80*/  IADD3.X R23, R7, -0x1, R22, P0, P1 ;  /* 0xffffffff07177810 */ /* 0x000fe200007e2416 */
[----:B------:R-:W-:Y:S01]  /*1d90*/  IMAD.MOV.U32 R22, RZ, RZ, R8 ;  /* 0x000000ffff167224 */ /* 0x000fe200078e0008 */
        /* <DEDUP_REMOVED lines=8> */
[----:B------:R-:W-:Y:S02]  /*1e20*/  IMAD.IADD R23, R9, 0x1, R27 ;  /* 0x0000000109177824 */ /* 0x000fe400078e021b */
[----:B------:R-:W-:Y:S01]  /*1e30*/  IMAD.X R9, RZ, RZ, RZ, P0 ;  /* 0x000000ffff097224 */ /* 0x000fe200000e06ff */
[----:B------:R-:W-:Y:S01]  /*1e40*/  IADD3 R17, P0, R17, R20, RZ ;  /* 0x0000001411117210 */ /* 0x000fe20007f1e0ff */
[----:B------:R-:W-:Y:S02]  /*1e50*/  IMAD.MOV.U32 R8, RZ, RZ, R21 ;  /* 0x000000ffff087224 */ /* 0x000fe400078e0015 */
[----:B------:R-:W2:Y:S02]  /*1e60*/  LDG.E.64 R20, desc[UR10][R22.64] ;  /* 0x0000000a16147981 */ /* 0x000ea4000c1e1b00 */
[----:B------:R-:W-:Y:S02]  /*1e70*/  IMAD.WIDE.U32.X R8, R15, R19, R8, P0 ;  /* 0x000000130f087225 */ /* 0x000fe400000e0408 */
[----:B------:R-:W3:Y:S04]  /*1e80*/  LDG.E.64 R18, desc[UR10][R22.64+0x8] ;  /* 0x0000080a16127981 */ /* 0x000ee8000c1e1b00 */
[----:B------:R-:W4:Y:S01]  /*1e90*/  LDG.E.64 R14, desc[UR10][R22.64+0x10] ;  /* 0x0000100a160e7981 */ /* 0x000f22000c1e1b00 */
        /* <DEDUP_REMOVED lines=13> */
[----:B--2---:R-:W-:-:S04]  /*1f70*/  ISETP.GE.U32.AND P1, PT, R20, R11, PT ;  /* 0x0000000b1400720c */ /* 0x004fc80003f26070 */
[----:B------:R-:W-:-:S04]  /*1f80*/  ISETP.GE.U32.AND.EX P0, PT, R21, R26, PT, P1 ;  /* 0x0000001a1500720c */ /* 0x000fc80003f06110 */
[----:B------:R-:W-:Y:S02]  /*1f90*/  SEL R8, RZ, 0x1, P0 ;  /* 0x00000001ff087807 */ /* 0x000fe40000000000 */
[----:B------:R-:W-:Y:S02]  /*1fa0*/  SEL R9, RZ, 0xffffffff, P0 ;  /* 0xffffffffff097807 */ /* 0x000fe40000000000 */
[----:B------:R-:W-:Y:S02]  /*1fb0*/  IADD3 R8, P1, P2, R8, R20, -R11 ;  /* 0x0000001408087210 */ /* 0x000fe40007a3e80b */
[----:B------:R-:W-:Y:S02]  /*1fc0*/  IADD3 R16, P0, R20, R11, RZ ;  /* 0x0000000b14107210 */ /* 0x000fe40007f1e0ff */
[--C-:B------:R-:W-:Y:S02]  /*1fd0*/  IADD3.X R9, R9, R21, ~R26.reuse, P1, P2 ;  /* 0x0000001509097210 */ /* 0x100fe40000fe4c1a */
[C---:B------:R-:W-:Y:S01]  /*1fe0*/  ISETP.GT.U32.AND P1, PT, R16.reuse, RZ, PT ;  /* 0x000000ff1000720c */ /* 0x040fe20003f24070 */
[----:B------:R-:W-:Y:S01]  /*1ff0*/  IMAD.X R21, R21, 0x1, R26, P0 ;  /* 0x0000000115157824 */ /* 0x000fe200000e061a */
[----:B------:R-:W-:-:S02]  /*2000*/  ISETP.LT.U32.AND P0, PT, R16, R11, PT ;  /* 0x0000000b1000720c */ /* 0x000fc40003f01070 */
[----:B---3--:R-:W-:Y:S02]  /*2010*/  ISETP.GE.U32.AND P2, PT, R18, R10, PT ;  /* 0x0000000a1200720c */ /* 0x008fe40003f46070 */
[----:B------:R-:W-:-:S04]  /*2020*/  ISETP.GT.U32.AND.EX P1, PT, R21, -0x1, PT, P1 ;  /* 0xffffffff1500780c */ /* 0x000fc80003f24110 */
[----:B------:R-:W-:Y:S02]  /*2030*/  ISETP.LT.U32.OR.EX P1, PT, R21, R26, P1, P0 ;  /* 0x0000001a1500720c */ /* 0x000fe40000f21500 */
[----:B------:R-:W-:Y:S02]  /*2040*/  ISETP.GE.U32.AND.EX P0, PT, R19, R24, PT, P2 ;  /* 0x000000181300720c */ /* 0x000fe40003f06120 */
[----:B------:R-:W-:Y:S02]  /*2050*/  SEL R20, RZ, 0x1, !P1 ;  /* 0x00000001ff147807 */ /* 0x000fe40004800000 */
[----:B------:R-:W-:Y:S02]  /*2060*/  SEL R17, RZ, 0x1, P0 ;  /* 0x00000001ff117807 */ /* 0x000fe40000000000 */
[----:B------:R-:W-:Y:S02]  /*2070*/  IADD3 R20, P2, -R20, R16, RZ ;  /* 0x0000001014147210 */ /* 0x000fe40007f5e1ff */
[----:B------:R-:W-:-:S02]  /*2080*/  SEL R27, RZ, 0xffffffff, P0 ;  /* 0xffffffffff1b7807 */ /* 0x000fc40000000000 */
[----:B------:R-:W-:Y:S02]  /*2090*/  IADD3 R16, P3, P4, R17, R18, -R10 ;  /* 0x0000001211107210 */ /* 0x000fe40007c7e80a */
[-C--:B------:R-:W-:Y:S02]  /*20a0*/  IADD3 R11, P0, R18, R10.reuse, RZ ;  /* 0x0000000a120b7210 */ /* 0x080fe40007f1e0ff */
[--C-:B------:R-:W-:Y:S02]  /*20b0*/  IADD3.X R17, R27, R19, ~R24.reuse, P3, P4 ;  /* 0x000000131b117210 */ /* 0x100fe40001fe8c18 */
[----:B------:R-:W-:Y:S01]  /*20c0*/  SEL R18, RZ, 0xffffffff, !P1 ;  /* 0xffffffffff127807 */ /* 0x000fe20004800000 */
[----:B------:R-:W-:Y:S01]  /*20d0*/  IMAD.X R19, R19, 0x1, R24, P0 ;  /* 0x0000000113137824 */ /* 0x000fe200000e0618 */
[----:B------:R-:W-:Y:S02]  /*20e0*/  ISETP.LT.U32.AND P0, PT, R11, R10, PT ;  /* 0x0000000a0b00720c */ /* 0x000fe40003f01070 */
[----:B----4-:R-:W-:Y:S01]  /*20f0*/  IADD3 R10, P1, R14, R7, RZ ;  /* 0x000000070e0a7210 */ /* 0x010fe20007f3e0ff */
[----:B------:R-:W-:Y:S01]  /*2100*/  IMAD.X R21, R21, 0x1, ~R18, P2 ;  /* 0x0000000115157824 */ /* 0x000fe200010e0e12 */
[----:B------:R-:W-:-:S02]  /*2110*/  ISETP.GT.U32.AND P2, PT, R11, RZ, PT ;  /* 0x000000ff0b00720c */ /* 0x000fc40003f44070 */
[C---:B------:R-:W-:Y:S01]  /*2120*/  ISETP.GT.U32.AND P3, PT, R10.reuse, RZ, PT ;  /* 0x000000ff0a00720c */ /* 0x040fe20003f64070 */
[----:B------:R-:W-:Y:S01]  /*2130*/  IMAD.X R26, R15, 0x1, R25, P1 ;  /* 0x000000010f1a7824 */ /* 0x000fe200008e0619 */
[----:B------:R-:W-:Y:S01]  /*2140*/  ISETP.LT.U32.AND P1, PT, R10, R7, PT ;  /* 0x000000070a00720c */ /* 0x000fe20003f21070 */
[----:B------:R2:W-:Y:S01]  /*2150*/  STG.E.64 desc[UR10][R22.64], R20 ;  /* 0x0000001416007986 */ /* 0x0005e2000c101b0a */
[C---:B------:R-:W-:Y:S02]  /*2160*/  ISETP.GT.U32.AND.EX P2, PT, R19.reuse, -0x1, PT, P2 ;  /* 0xffffffff1300780c */ /* 0x040fe40003f44120 */
[C---:B------:R-:W-:Y:S02]  /*2170*/  ISETP.GT.U32.AND.EX P3, PT, R26.reuse, -0x1, PT, P3 ;  /* 0xffffffff1a00780c */ /* 0x040fe40003f64130 */
[----:B------:R-:W-:Y:S02]  /*2180*/  ISETP.LT.U32.OR.EX P0, PT, R19, R24, P2, P0 ;  /* 0x000000181300720c */ /* 0x000fe40001701500 */
[----:B------:R-:W-:-:S02]  /*2190*/  ISETP.LT.U32.OR.EX P3, PT, R26, R25, P3, P1 ;  /* 0x000000191a00720c */ /* 0x000fc40001f61510 */
[----:B------:R-:W-:Y:S02]  /*21a0*/  ISETP.GE.U32.AND P1, PT, R14, R7, PT ;  /* 0x000000070e00720c */ /* 0x000fe40003f26070 */
[----:B------:R-:W-:Y:S02]  /*21b0*/  SEL R18, RZ, 0x1, !P0 ;  /* 0x00000001ff127807 */ /* 0x000fe40004000000 */
[----:B------:R-:W-:Y:S02]  /*21c0*/  ISETP.GE.U32.AND.EX P1, PT, R15, R25, PT, P1 ;  /* 0x000000190f00720c */ /* 0x000fe40003f26110 */
[----:B------:R-:W-:Y:S02]  /*21d0*/  SEL R27, RZ, 0x1, !P3 ;  /* 0x00000001ff1b7807 */ /* 0x000fe40005800000 */
[----:B------:R-:W-:Y:S02]  /*21e0*/  IADD3 R18, P4, -R18, R11, RZ ;  /* 0x0000000b12127210 */ /* 0x000fe40007f9e1ff */
[----:B------:R-:W-:-:S02]  /*21f0*/  SEL R11, RZ, 0x1, P1 ;  /* 0x00000001ff0b7807 */ /* 0x000fc40000800000 */
        /* <DEDUP_REMOVED lines=8> */
[----:B------:R2:W-:Y:S01]  /*2280*/  STG.E.64 desc[UR10][R22.64+0x8], R18 ;  /* 0x0000081216007986 */ /* 0x0005e2000c101b0a */
[----:B------:R-:W-:-:S03]  /*2290*/  IADD3 R5, P0, R2, R5, RZ ;  /* 0x0000000502057210 */ /* 0x000fc60007f1e0ff */
[----:B------:R2:W-:Y:S02]  /*22a0*/  STG.E.64 desc[UR10][R22.64+0x10], R10 ;  /* 0x0000100a16007986 */ /* 0x0005e4000c101b0a */
[----:B------:R-:W-:Y:S01]  /*22b0*/  IMAD.X R3, RZ, RZ, R3, P0 ;  /* 0x000000ffff037224 */ /* 0x000fe200000e0603 */
[----:B------:R-:W-:Y:S01]  /*22c0*/  ISETP.GE.U32.AND P0, PT, R5, R4, PT ;  /* 0x000000040500720c */ /* 0x000fe20003f06070 */
[----:B------:R2:W-:Y:S03]  /*22d0*/  STG.E.64 desc[UR10][R12.64], R8 ;  /* 0x000000080c007986 */ /* 0x0005e6000c101b0a */
[----:B------:R-:W-:Y:S01]  /*22e0*/  ISETP.GE.U32.AND.EX P0, PT, R3, R6, PT, P0 ;  /* 0x000000060300720c */ /* 0x000fe20003f06100 */
[----:B------:R2:W-:Y:S04]  /*22f0*/  STG.E.64 desc[UR10][R12.64+0x8], R16 ;  /* 0x000008100c007986 */ /* 0x0005e8000c101b0a */
[----:B------:R2:W-:Y:S08]  /*2300*/  STG.E.64 desc[UR10][R12.64+0x10], R14 ;  /* 0x0000100e0c007986 */ /* 0x0005f0000c101b0a */
[----:B------:R-:W-:Y:S05]  /*2310*/  @!P0 BRA `(.L_x_295) ;  /* 0xfffffff4007c8947 */ /* 0x000fea000383ffff */
[----:B------:R-:W-:Y:S05]  /*2320*/  EXIT ;  /* 0x000000000000794d */ /* 0x000fea0003800000 */
.L_x_286:
[----:B------:R-:W-:Y:S01]  /*2330*/  BSSY B0, `(.L_x_296) ;  /* 0x000000a000007945 */ /* 0x000fe20003800000 */
[----:B------:R-:W-:Y:S02]  /*2340*/  IMAD.MOV.U32 R7, RZ, RZ, 0x0 ;  /* 0x00000000ff077424 */ /* 0x000fe400078e00ff */
[----:B------:R-:W-:Y:S02]  /*2350*/  IMAD.MOV.U32 R4, RZ, RZ, 0x0 ;  /* 0x00000000ff047424 */ /* 0x000fe400078e00ff */
[----:B------:R-:W-:-:S07]  /*2360*/  IMAD.MOV.U32 R0, RZ, RZ, -0x1 ;  /* 0xffffffffff007424 */ /* 0x000fce00078e00ff */
[----:B-1----:R-:W-:Y:S05]  /*2370*/  WARPSYNC.COLLECTIVE.ALL `(.L_x_297) ;  /* 0x0000000000147948 */ /* 0x002fea0003c00000 */
[----:B------:R-:W-:-:S04]  /*2380*/  SHF.L.U32 R4, R4, 0x10, RZ ;  /* 0x0000001004047819 */ /* 0x000fc800000006ff */
[----:B------:R-:W-:-:S05]  /*2390*/  LOP3.LUT R4, R4, 0xf, R7, 0xf8, !PT ;  /* 0x0000000f04047812 */ /* 0x000fca00078ef807 */
[----:B------:R0:W-:Y:S02]  /*23a0*/  BAR.SYNC.DEFER_BLOCKING R4, R4 ;  /* 0x000000040000731d */ /* 0x0001e40000010000 */
[----:B0-----:R-:W-:-:S04]  /*23b0*/  SHF.R.U32 R4, R4, 0x10, RZ ;  /* 0x0000001004047819 */ /* 0x001fc800000016ff */
[----:B-1----:R-:W-:Y:S03]  /*23c0*/  ENDCOLLECTIVE ;  /* 0x000000000000791b */ /* 0x002fe60003800000 */
.L_x_297:
[----:B------:R-:W-:Y:S05]  /*23d0*/  BSYNC B0 ;  /* 0x0000000000007941 */ /* 0x000fea0003800000 */
.L_x_296:
[----:B------:R-:W-:Y:S05]  /*23e0*/  BRA `(.L_x_298) ;  /* 0xffffffec00d07947 */ /* 0x000fea000383ffff */
.L_x_290:
        /* <DEDUP_REMOVED lines=10> */
.L_x_300:
[----:B------:R-:W-:Y:S05]  /*2490*/  BSYNC B0 ;  /* 0x0000000000007941 */ /* 0x000fea0003800000 */
.L_x_299:
[----:B------:R-:W-:Y:S05]  /*24a0*/  BRA `(.L_x_301) ;  /* 0xfffffff000647947 */ /* 0x000fea000383ffff */
.L_x_294:
        /* <DEDUP_REMOVED lines=10> */
.L_x_303:
[----:B------:R-:W-:Y:S05]  /*2550*/  BSYNC B0 ;  /* 0x0000000000007941 */ /* 0x000fea0003800000 */
.L_x_302:
[----:B------:R-:W-:Y:S05]  /*2560*/  BRA `(.L_x_304) ;  /* 0xfffffff000d07947 */ /* 0x000fea000383ffff */
.L_x_305:
        /* <DEDUP_REMOVED lines=9> */
.L_x_960:


//--------------------- .text.ntt_xfield_init_omegas --------------------------
	.section	.text.ntt_xfield_init_omegas,"ax",@progbits
	.align	128
        .global         ntt_xfield_init_omegas
        .type           ntt_xfield_init_omegas,@function
        .size           ntt_xfield_init_omegas,(.L_x_961 - ntt_xfield_init_omegas)
        .other          ntt_xfield_init_omegas,@"STO_CUDA_ENTRY STV_DEFAULT"
ntt_xfield_init_omegas:
.text.ntt_xfield_init_omegas:
[----:B------:R-:W-:Y:S01]  /*0000*/  LDC R1, c[0x0][0x28] ;  /* 0x00000a00ff017b82 */ /* 0x000fe20000000800 */
[----:B------:R-:W0:Y:S01]  /*0010*/  S2R R0, SR_CTAID.X ;  /* 0x0000000000007919 */ /* 0x000e220000002500 */
[----:B------:R-:W-:Y:S01]  /*0020*/  ULDC.64 UR10, c[0x0][0x208] ;  /* 0x00008200000a7ab9 */ /* 0x000fe20000000a00 */
[----:B------:R-:W-:Y:S01]  /*0030*/  UMOV UR5, URZ ;  /* 0x0000003f00057c82 */ /* 0x000fe20008000000 */
[----:B------:R-:W-:Y:S01]  /*0040*/  UMOV UR6, URZ ;  /* 0x0000003f00067c82 */ /* 0x000fe20008000000 */
[----:B0-----:R-:W-:-:S13]  /*0050*/  ISETP.NE.AND P0, PT, R0, RZ, PT ;  /* 0x000000ff0000720c */ /* 0x001fda0003f05270 */
[----:B------:R-:W-:Y:S05]  /*0060*/  @!P0 BRA `(.L_x_306) ;  /* 0x0000000800088947 */ /* 0x000fea0003800000 */
[----:B------:R-:W-:Y:S01]  /*0070*/  IADD3 R2, P1, R0, -0x1, RZ ;  /* 0xffffffff00027810 */ /* 0x000fe20007f3e0ff */
[----:B------:R-:W-:Y:S01]  /*0080*/  UMOV UR5, URZ ;  /* 0x0000003f00057c82 */ /* 0x000fe20008000000 */
[----:B------:R-:W-:Y:S01]  /*0090*/  UMOV UR6, URZ ;  /* 0x0000003f00067c82 */ /* 0x000fe20008000000 */
[----:B------:R-:W-:Y:S01]  /*00a0*/  UMOV UR9, 0x1 ;  /* 0x0000000100097882 */ /* 0x000fe20000000000 */
[----:B------:R-:W-:Y:S01]  /*00b0*/  ISETP.GE.U32.AND P0, PT, R2, 0x3, PT ;  /* 0x000000030200780c */ /* 0x000fe20003f06070 */
[----:B------:R-:W-:Y:S01]  /*00c0*/  IMAD.X R2, RZ, RZ, -0x1, P1 ;  /* 0xffffffffff027424 */ /* 0x000fe200008e06ff */
[----:B------:R-:W-:Y:S01]  /*00d0*/  UMOV UR4, URZ ;  /* 0x0000003f00047c82 */ /* 0x000fe20008000000 */
[----:B------:R-:W-:-:S03]  /*00e0*/  LOP3.LUT R3, R0, 0x3, RZ, 0xc0, !PT ;  /* 0x0000000300037812 */ /* 0x000fc600078ec0ff */
[----:B------:R-:W-:-:S13]  /*00f0*/  ISETP.GE.U32.AND.EX P0, PT, R2, RZ, PT, P0 ;  /* 0x000000ff0200720c */ /* 0x000fda0003f06100 */
[----:B------:R-:W-:Y:S05]  /*0100*/  @!P0 BRA `(.L_x_307) ;  /* 0x0000000400a88947 */ /* 0x000fea0003800000 */
[----:B------:R-:W-:Y:S01]  /*0110*/  IADD3 R2, P0, -R0, R3, RZ ;  /* 0x0000000300027210 */ /* 0x000fe20007f1e1ff */
[----:B------:R-:W-:Y:S01]  /*0120*/  UMOV UR5, URZ ;  /* 0x0000003f00057c82 */ /* 0x000fe20008000000 */
[----:B------:R-:W-:Y:S01]  /*0130*/  UMOV UR6, URZ ;  /* 0x0000003f00067c82 */ /* 0x000fe20008000000 */
[----:B------:R-:W-:Y:S01]  /*0140*/  UMOV UR9, 0x1 ;  /* 0x0000000100097882 */ /* 0x000fe20000000000 */
[----:B------:R-:W-:Y:S01]  /*0150*/  UMOV UR4, URZ ;  /* 0x0000003f00047c82 */ /* 0x000fe20008000000 */
[----:B------:R-:W-:-:S05]  /*0160*/  IMAD.X R4, RZ, RZ, -0x1, P0 ;  /* 0xffffffffff047424 */ /* 0x000fca00000e06ff */
[----:B------:R-:W-:-:S13]  /*0170*/  ISETP.GE.AND P0, PT, R4, RZ, PT ;  /* 0x000000ff0400720c */ /* 0x000fda0003f06270 */
[----:B------:R-:W-:Y:S05]  /*0180*/  @P0 BRA `(.L_x_308) ;  /* 0x00000004004c0947 */ /* 0x000fea0003800000 */
[----:B------:R-:W-:-:S04]  /*0190*/  IADD3 R5, P0, RZ, -R2, RZ ;  /* 0x80000002ff057210 */ /* 0x000fc80007f1e0ff */
[----:B------:R-:W-:Y:S01]  /*01a0*/  ISETP.GT.U32.AND P1, PT, R5, 0xc, PT ;  /* 0x0000000c0500780c */ /* 0x000fe20003f24070 */
[----:B------:R-:W-:Y:S01]  /*01b0*/  IMAD.X R5, RZ, RZ, ~R4, P0 ;  /* 0x000000ffff057224 */ /* 0x000fe200000e0e04 */
[----:B------:R-:W-:-:S04]  /*01c0*/  PLOP3.LUT P0, PT, PT, PT, PT, 0x80, 0x0 ;  /* 0x000000000000781c */ /* 0x000fc80003f0f070 */
[----:B------:R-:W-:-:S13]  /*01d0*/  ISETP.GT.AND.EX P1, PT, R5, RZ, PT, P1 ;  /* 0x000000ff0500720c */ /* 0x000fda0003f24310 */
[----:B------:R-:W-:Y:S05]  /*01e0*/  @!P1 BRA `(.L_x_309) ;  /* 0x0000000000b89947 */ /* 0x000fea0003800000 */
[----:B------:R-:W-:-:S13]  /*01f0*/  PLOP3.LUT P0, PT, PT, PT, PT, 0x8, 0x0 ;  /* 0x000000000000781c */ /* 0x000fda0003f0e170 */
.L_x_310:
[----:B------:R-:W-:Y:S01]  /*0200*/  UIADD3 UR5, UP0, UR5, UR9, URZ ;  /* 0x0000000905057290 */ /* 0x000fe2000ff1e03f */
[----:B------:R-:W-:Y:S01]  /*0210*/  IADD3 R2, P1, R2, 0x10, RZ ;  /* 0x0000001002027810 */ /* 0x000fe20007f3e0ff */
[----:B------:R-:W-:Y:S02]  /*0220*/  USHF.L.U32 UR7, UR9, 0x4, URZ ;  /* 0x0000000409077899 */ /* 0x000fe4000800063f */
[----:B------:R-:W-:Y:S02]  /*0230*/  UIADD3.X UR6, UR6, UR4, URZ, UP0, !UPT ;  /* 0x0000000406067290 */ /* 0x000fe400087fe43f */
[----:B------:R-:W-:Y:S01]  /*0240*/  ULEA UR5, UP0, UR9, UR5, 0x1 ;  /* 0x0000000509057291 */ /* 0x000fe2000f80083f */
[----:B------:R-:W-:Y:S01]  /*0250*/  IMAD.X R4, RZ, RZ, R4, P1 ;  /* 0x000000ffff047224 */ /* 0x000fe200008e0604 */
[----:B------:R-:W-:Y:S01]  /*0260*/  USHF.L.U64.HI UR8, UR9, 0x4, UR4 ;  /* 0x0000000409087899 */ /* 0x000fe20008010204 */
[----:B------:R-:W-:Y:S01]  /*0270*/  ISETP.GE.U32.AND P1, PT, R2, -0xc, PT ;  /* 0xfffffff40200780c */ /* 0x000fe20003f26070 */
[----:B------:R-:W-:-:S02]  /*0280*/  ULEA.HI.X UR6, UR9, UR6, UR4, 0x1, UP0 ;  /* 0x0000000609067291 */ /* 0x000fc400080f0c04 */
[----:B------:R-:W-:Y:S01]  /*0290*/  ULEA UR5, UP0, UR9, UR5, 0x2 ;  /* 0x0000000509057291 */ /* 0x000fe2000f80103f */
[----:B------:R-:W-:-:S03]  /*02a0*/  ISETP.GE.AND.EX P1, PT, R4, -0x1, PT, P1 ;  /* 0xffffffff0400780c */ /* 0x000fc60003f26310 */
[----:B------:R-:W-:Y:S02]  /*02b0*/  ULEA.HI.X UR6, UR9, UR6, UR4, 0x2, UP0 ;  /* 0x0000000609067291 */ /* 0x000fe400080f1404 */
[----:B------:R-:W-:-:S04]  /*02c0*/  ULEA UR5, UP0, UR9, UR5, 0x3 ;  /* 0x0000000509057291 */ /* 0x000fc8000f80183f */
[----:B------:R-:W-:Y:S02]  /*02d0*/  ULEA.HI.X UR6, UR9, UR6, UR4, 0x3, UP0 ;  /* 0x0000000609067291 */ /* 0x000fe400080f1c04 */
[----:B------:R-:W-:Y:S02]  /*02e0*/  UIADD3 UR5, UP0, UR7, UR5, URZ ;  /* 0x0000000507057290 */ /* 0x000fe4000ff1e03f */
[----:B------:R-:W-:Y:S02]  /*02f0*/  USHF.L.U32 UR4, UR7, 0x4, URZ ;  /* 0x0000000407047899 */ /* 0x000fe4000800063f */
[----:B------:R-:W-:Y:S02]  /*0300*/  UIADD3.X UR6, UR8, UR6, URZ, UP0, !UPT ;  /* 0x0000000608067290 */ /* 0x000fe400087fe43f */
[----:B------:R-:W-:Y:S02]  /*0310*/  ULEA UR5, UP0, UR7, UR5, 0x1 ;  /* 0x0000000507057291 */ /* 0x000fe4000f80083f */
[----:B------:R-:W-:-:S02]  /*0320*/  USHF.L.U64.HI UR9, UR7, 0x4, UR8 ;  /* 0x0000000407097899 */ /* 0x000fc40008010208 */
[----:B------:R-:W-:Y:S02]  /*0330*/  ULEA.HI.X UR6, UR7, UR6, UR8, 0x1, UP0 ;  /* 0x0000000607067291 */ /* 0x000fe400080f0c08 */
[----:B------:R-:W-:-:S04]  /*0340*/  ULEA UR5, UP0, UR7, UR5, 0x2 ;  /* 0x0000000507057291 */ /* 0x000fc8000f80103f */
        /* <DEDUP_REMOVED lines=14> */
[----:B------:R-:W-:Y:S02]  /*0430*/  USHF.L.U64.HI UR4, UR7, 0x4, UR8 ;  /* 0x0000000407047899 */ /* 0x000fe40008010208 */
[----:B------:R-:W-:Y:S02]  /*0440*/  UIADD3.X UR6, UR8, UR6, URZ, UP0, !UPT ;  /* 0x0000000608067290 */ /* 0x000fe400087fe43f */
[----:B------:R-:W-:Y:S02]  /*0450*/  ULEA UR5, UP0, UR7, UR5, 0x1 ;  /* 0x0000000507057291 */ /* 0x000fe4000f80083f */
[----:B------:R-:W-:-:S02]  /*0460*/  USHF.L.U32 UR9, UR7, 0x4, URZ ;  /* 0x0000000407097899 */ /* 0x000fc4000800063f */
[----:B------:R-:W-:Y:S02]  /*0470*/  ULEA.HI.X UR6, UR7, UR6, UR8, 0x1, UP0 ;  /* 0x0000000607067291 */ /* 0x000fe400080f0c08 */
[----:B------:R-:W-:-:S04]  /*0480*/  ULEA UR5, UP0, UR7, UR5, 0x2 ;  /* 0x0000000507057291 */ /* 0x000fc8000f80103f */
[----:B------:R-:W-:Y:S02]  /*0490*/  ULEA.HI.X UR6, UR7, UR6, UR8, 0x2, UP0 ;  /* 0x0000000607067291 */ /* 0x000fe400080f1408 */
[----:B------:R-:W-:-:S04]  /*04a0*/  ULEA UR5, UP0, UR7, UR5, 0x3 ;  /* 0x0000000507057291 */ /* 0x000fc8000f80183f */
[----:B------:R-:W-:Y:S01]  /*04b0*/  ULEA.HI.X UR6, UR7, UR6, UR8, 0x3, UP0 ;  /* 0x0000000607067291 */ /* 0x000fe200080f1c08 */
[----:B------:R-:W-:Y:S11]  /*04c0*/  @!P1 BRA `(.L_x_310) ;  /* 0xfffffffc004c9947 */ /* 0x000ff6000383ffff */
.L_x_309:
[----:B------:R-:W-:-:S04]  /*04d0*/  IADD3 R5, P2, RZ, -R2, RZ ;  /* 0x80000002ff057210 */ /* 0x000fc80007f5e0ff */
[----:B------:R-:W-:Y:S01]  /*04e0*/  ISETP.GT.U32.AND P1, PT, R5, 0x4, PT ;  /* 0x000000040500780c */ /* 0x000fe20003f24070 */
[----:B------:R-:W-:-:S05]  /*04f0*/  IMAD.X R5, RZ, RZ, ~R4, P2 ;  /* 0x000000ffff057224 */ /* 0x000fca00010e0e04 */
[----:B------:R-:W-:-:S13]  /*0500*/  ISETP.GT.AND.EX P1, PT, R5, RZ, PT, P1 ;  /* 0x000000ff0500720c */ /* 0x000fda0003f24310 */
[----:B------:R-:W-:Y:S05]  /*0510*/  @!P1 BRA `(.L_x_311) ;  /* 0x00000000005c9947 */ /* 0x000fea0003800000 */
[----:B------:R-:W-:Y:S01]  /*0520*/  UIADD3 UR5, UP0, UR9, UR5, URZ ;  /* 0x0000000509057290 */ /* 0x000fe2000ff1e03f */
[----:B------:R-:W-:Y:S01]  /*0530*/  IADD3 R2, P1, R2, 0x8, RZ ;  /* 0x0000000802027810 */ /* 0x000fe20007f3e0ff */
[----:B------:R-:W-:Y:S01]  /*0540*/  USHF.L.U32 UR7, UR9, 0x4, URZ ;  /* 0x0000000409077899 */ /* 0x000fe2000800063f */
[----:B------:R-:W-:Y:S01]  /*0550*/  PLOP3.LUT P0, PT, PT, PT, PT, 0x8, 0x0 ;  /* 0x000000000000781c */ /* 0x000fe20003f0e170 */
[----:B------:R-:W-:Y:S02]  /*0560*/  UIADD3.X UR6, UR4, UR6, URZ, UP0, !UPT ;  /* 0x0000000604067290 */ /* 0x000fe400087fe43f */
[----:B------:R-:W-:Y:S01]  /*0570*/  ULEA UR5, UP0, UR9, UR5, 0x1 ;  /* 0x0000000509057291 */ /* 0x000fe2000f80083f */
[----:B------:R-:W-:Y:S01]  /*0580*/  IMAD.X R4, RZ, RZ, R4, P1 ;  /* 0x000000ffff047224 */ /* 0x000fe200008e0604 */
[----:B------:R-:W-:Y:S02]  /*0590*/  USHF.L.U64.HI UR8, UR9, 0x4, UR4 ;  /* 0x0000000409087899 */ /* 0x000fe40008010204 */
[----:B------:R-:W-:-:S02]  /*05a0*/  ULEA.HI.X UR6, UR9, UR6, UR4, 0x1, UP0 ;  /* 0x0000000609067291 */ /* 0x000fc400080f0c04 */
        /* <DEDUP_REMOVED lines=13> */
[----:B------:R-:W-:-:S12]  /*0680*/  ULEA.HI.X UR6, UR7, UR6, UR8, 0x3, UP0 ;  /* 0x0000000607067291 */ /* 0x000fd800080f1c08 */
.L_x_311:
[----:B------:R-:W-:-:S04]  /*0690*/  ISETP.NE.U32.AND P1, PT, R2, RZ, PT ;  /* 0x000000ff0200720c */ /* 0x000fc80003f25070 */
[----:B------:R-:W-:-:S13]  /*06a0*/  ISETP.NE.OR.EX P0, PT, R4, RZ, P0, P1 ;  /* 0x000000ff0400720c */ /* 0x000fda0000705710 */
[----:B------:R-:W-:Y:S05]  /*06b0*/  @!P0 BRA `(.L_x_307) ;  /* 0x00000000003c8947 */ /* 0x000fea0003800000 */
.L_x_308:
[----:B------:R-:W-:Y:S01]  /*06c0*/  IADD3 R2, P0, R2, 0x4, RZ ;  /* 0x0000000402027810 */ /* 0x000fe20007f1e0ff */
[----:B------:R-:W-:-:S04]  /*06d0*/  UIADD3 UR5, UP0, UR5, UR9, URZ ;  /* 0x0000000905057290 */ /* 0x000fc8000ff1e03f */
[----:B------:R-:W-:Y:S01]  /*06e0*/  UIADD3.X UR6, UR6, UR4, URZ, UP0, !UPT ;  /* 0x0000000406067290 */ /* 0x000fe200087fe43f */
[----:B------:R-:W-:Y:S01]  /*06f0*/  IMAD.X R4, RZ, RZ, R4, P0 ;  /* 0x000000ffff047224 */ /* 0x000fe200000e0604 */
[----:B------:R-:W-:Y:S01]  /*0700*/  ULEA UR5, UP0, UR9, UR5, 0x1 ;  /* 0x0000000509057291 */ /* 0x000fe2000f80083f */
[----:B------:R-:W-:-:S03]  /*0710*/  ISETP.NE.U32.AND P0, PT, R2, RZ, PT ;  /* 0x000000ff0200720c */ /* 0x000fc60003f05070 */
[----:B------:R-:W-:Y:S01]  /*0720*/  ULEA.HI.X UR6, UR9, UR6, UR4, 0x1, UP0 ;  /* 0x0000000609067291 */ /* 0x000fe200080f0c04 */
[----:B------:R-:W-:Y:S01]  /*0730*/  ISETP.NE.AND.EX P0, PT, R4, RZ, PT, P0 ;  /* 0x000000ff0400720c */ /* 0x000fe20003f05300 */
[----:B------:R-:W-:-:S04]  /*0740*/  ULEA UR5, UP0, UR9, UR5, 0x2 ;  /* 0x0000000509057291 */ /* 0x000fc8000f80103f */
[----:B------:R-:W-:Y:S02]  /*0750*/  ULEA.HI.X UR6, UR9, UR6, UR4, 0x2, UP0 ;  /* 0x0000000609067291 */ /* 0x000fe400080f1404 */
[----:B------:R-:W-:-:S04]  /*0760*/  ULEA UR5, UP0, UR9, UR5, 0x3 ;  /* 0x0000000509057291 */ /* 0x000fc8000f80183f */
[----:B------:R-:W-:Y:S02]  /*0770*/  ULEA.HI.X UR6, UR9, UR6, UR4, 0x3, UP0 ;  /* 0x0000000609067291 */ /* 0x000fe400080f1c04 */
[----:B------:R-:W-:Y:S02]  /*0780*/  USHF.L.U64.HI UR4, UR9, 0x4, UR4 ;  /* 0x0000000409047899 */ /* 0x000fe40008010204 */
[----:B------:R-:W-:Y:S01]  /*0790*/  USHF.L.U32 UR9, UR9, 0x4, URZ ;  /* 0x0000000409097899 */ /* 0x000fe2000800063f */
[----:B------:R-:W-:Y:S11]  /*07a0*/  @P0 BRA `(.L_x_308) ;  /* 0xfffffffc00c40947 */ /* 0x000ff6000383ffff */
.L_x_307:
[----:B------:R-:W-:-:S04]  /*07b0*/  ISETP.NE.U32.AND P0, PT, R3, RZ, PT ;  /* 0x000000ff0300720c */ /* 0x000fc80003f05070 */
[----:B------:R-:W-:-:S13]  /*07c0*/  ISETP.NE.AND.EX P0, PT, RZ, RZ, PT, P0 ;  /* 0x000000ffff00720c */ /* 0x000fda0003f05300 */
[----:B------:R-:W-:Y:S05]  /*07d0*/  @!P0 BRA `(.L_x_306) ;  /* 0x00000000002c8947 */ /* 0x000fea0003800000 */
[----:B------:R-:W-:-:S05]  /*07e0*/  IADD3 R2, P0, RZ, -R3, RZ ;  /* 0x80000003ff027210 */ /* 0x000fca0007f1e0ff */
[----:B------:R-:W-:-:S08]  /*07f0*/  IMAD.X R3, RZ, RZ, -0x1, P0 ;  /* 0xffffffffff037424 */ /* 0x000fd000000e06ff */
.L_x_312:
[----:B------:R-:W-:Y:S01]  /*0800*/  IADD3 R2, P0, R2, 0x1, RZ ;  /* 0x0000000102027810 */ /* 0x000fe20007f1e0ff */
[----:B------:R-:W-:-:S04]  /*0810*/  UIADD3 UR5, UP0, UR5, UR9, URZ ;  /* 0x0000000905057290 */ /* 0x000fc8000ff1e03f */
[----:B------:R-:W-:Y:S01]  /*0820*/  IMAD.X R3, RZ, RZ, R3, P0 ;  /* 0x000000ffff037224 */ /* 0x000fe200000e0603 */
[----:B------:R-:W-:Y:S01]  /*0830*/  ISETP.NE.U32.AND P0, PT, R2, RZ, PT ;  /* 0x000000ff0200720c */ /* 0x000fe20003f05070 */
[----:B------:R-:W-:Y:S02]  /*0840*/  UIADD3.X UR6, UR6, UR4, URZ, UP0, !UPT ;  /* 0x0000000406067290 */ /* 0x000fe400087fe43f */
[----:B------:R-:W-:Y:S01]  /*0850*/  USHF.L.U64.HI UR4, UR9, 0x1, UR4 ;  /* 0x0000000109047899 */ /* 0x000fe20008010204 */
[----:B------:R-:W-:Y:S01]  /*0860*/  ISETP.NE.AND.EX P0, PT, R3, RZ, PT, P0 ;  /* 0x000000ff0300720c */ /* 0x000fe20003f05300 */
[----:B------:R-:W-:-:S12]  /*0870*/  USHF.L.U32 UR9, UR9, 0x1, URZ ;  /* 0x0000000109097899 */ /* 0x000fd8000800063f */
[----:B------:R-:W-:Y:S05]  /*0880*/  @P0 BRA `(.L_x_312) ;  /* 0xfffffffc00dc0947 */ /* 0x000fea000383ffff */
.L_x_306:
[----:B------:R-:W0:Y:S02]  /*0890*/  LDC.64 R2, c[0x0][0x218] ;  /* 0x00008600ff027b82 */ /* 0x000e240000000a00 */
[----:B0-----:R-:W-:-:S04]  /*08a0*/  LEA R2, P0, R0, R2, 0x3 ;  /* 0x0000000200027211 */ /* 0x001fc800078018ff */
[----:B------:R-:W-:-:S06]  /*08b0*/  LEA.HI.X R3, R0, R3, RZ, 0x3, P0 ;  /* 0x0000000300037211 */ /* 0x000fcc00000f1cff */
[----:B------:R-:W5:Y:S01]  /*08c0*/  LDG.E.64 R2, desc[UR10][R2.64] ;  /* 0x0000000a02027981 */ /* 0x000f62000c1e1b00 */
[----:B------:R-:W-:Y:S01]  /*08d0*/  IMAD.MOV.U32 R5, RZ, RZ, 0x1 ;  /* 0x00000001ff057424 */ /* 0x000fe200078e00ff */
[----:B------:R-:W-:Y:S01]  /*08e0*/  BSSY B0, `(.L_x_313) ;  /* 0x0000047000007945 */ /* 0x000fe20003800000 */
[----:B------:R-:W-:Y:S01]  /*08f0*/  IMAD.MOV.U32 R7, RZ, RZ, -0x1 ;  /* 0xffffffffff077424 */ /* 0x000fe200078e00ff */
[----:B------:R-:W0:Y:S02]  /*0900*/  S2R R9, SR_TID.X ;  /* 0x0000000000097919 */ /* 0x000e240000002100 */
[C---:B------:R-:W-:Y:S02]  /*0910*/  IADD3 R4, P1, R5.reuse, 0x1, RZ ;  /* 0x0000000105047810 */ /* 0x040fe40007f3e0ff */
[----:B------:R-:W-:Y:S02]  /*0920*/  SHF.L.U64.HI R6, R5, R0, RZ ;  /* 0x0000000005067219 */ /* 0x000fe400000102ff */
[----:B------:R-:W-:-:S02]  /*0930*/  ISETP.GT.U32.AND P0, PT, R4, RZ, PT ;  /* 0x000000ff0400720c */ /* 0x000fc40003f04070 */
[----:B------:R-:W-:Y:S02]  /*0940*/  IADD3.X R8, R7, -0x1, RZ, P1, !PT ;  /* 0xffffffff07087810 */ /* 0x000fe40000ffe4ff */
[----:B------:R-:W-:Y:S02]  /*0950*/  SHF.L.U32 R0, R5, R0, RZ ;  /* 0x0000000005007219 */ /* 0x000fe400000006ff */
[----:B------:R-:W-:-:S04]  /*0960*/  ISETP.GT.U32.AND.EX P0, PT, R8, RZ, PT, P0 ;  /* 0x000000ff0800720c */ /* 0x000fc80003f04100 */
[----:B------:R-:W-:Y:S02]  /*0970*/  SEL R15, RZ, 0x1, !P0 ;  /* 0x00000001ff0f7807 */ /* 0x000fe40004000000 */
[----:B------:R-:W-:Y:S02]  /*0980*/  SEL R11, RZ, 0xffffffff, !P0 ;  /* 0xffffffffff0b7807 */ /* 0x000fe40004000000 */
[----:B------:R-:W-:-:S05]  /*0990*/  IADD3 R15, P2, R15, -R4, RZ ;  /* 0x800000040f0f7210 */ /* 0x000fca0007f5e0ff */
[----:B------:R-:W-:Y:S01]  /*09a0*/  IMAD.X R11, R11, 0x1, ~R8, P2 ;  /* 0x000000010b0b7824 */ /* 0x000fe200010e0e08 */
[----:B0-----:R-:W-:-:S13]  /*09b0*/  ISETP.NE.AND P1, PT, R9, RZ, PT ;  /* 0x000000ff0900720c */ /* 0x001fda0003f25270 */
[----:B------:R-:W-:Y:S05]  /*09c0*/  @!P1 BRA `(.L_x_314) ;  /* 0x0000000000e09947 */ /* 0x000fea0003800000 */
[----:B------:R-:W-:Y:S02]  /*09d0*/  IMAD.MOV.U32 R17, RZ, RZ, R9 ;  /* 0x000000ffff117224 */ /* 0x000fe400078e0009 */
[----:B------:R-:W-:Y:S02]  /*09e0*/  IMAD.MOV.U32 R10, RZ, RZ, RZ ;  /* 0x000000ffff0a7224 */ /* 0x000fe400078e00ff */
[----:B-----5:R-:W-:Y:S02]  /*09f0*/  IMAD.MOV.U32 R19, RZ, RZ, R2 ;  /* 0x000000ffff137224 */ /* 0x020fe400078e0002 */
[----:B------:R-:W-:-:S07]  /*0a00*/  IMAD.MOV.U32 R8, RZ, RZ, R3 ;  /* 0x000000ffff087224 */ /* 0x000fce00078e0003 */
.L_x_317:
        /* <DEDUP_REMOVED lines=47> */
.L_x_316:
[----:B------:R-:W-:Y:S05]  /*0d00*/  BSYNC B1 ;  /* 0x0000000000017941 */ /* 0x000fea0003800000 */
.L_x_315:
[----:B------:R-:W-:Y:S02]  /*0d10*/  IADD3 R19, P2, P3, R16, R4, -R21 ;  /* 0x0000000410137210 */ /* 0x000fe40007b5e815 */
[----:B------:R-:W-:-:S04]  /*0d20*/  SEL R4, RZ, 0xffffffff, !P1 ;  /* 0xffffffffff047807 */ /* 0x000fc80004800000 */
[----:B------:R-:W-:Y:S01]  /*0d30*/  IADD3.X R8, R4, R5, ~R23, P2, P3 ;  /* 0x0000000504087210 */ /* 0x000fe200017e6c17 */
[----:B------:R-:W-:Y:S06]  /*0d40*/  @P0 BRA `(.L_x_317) ;  /* 0xfffffffc00300947 */ /* 0x000fec000383ffff */
.L_x_314:
[----:B------:R-:W-:Y:S05]  /*0d50*/  BSYNC B0 ;  /* 0x0000000000007941 */ /* 0x000fea0003800000 */
.L_x_313:
[----:B------:R-:W-:Y:S01]  /*0d60*/  IMAD.MOV.U32 R4, RZ, RZ, 0x1 ;  /* 0x00000001ff047424 */ /* 0x000fe200078e00ff */
[----:B------:R-:W-:Y:S01]  /*0d70*/  ULDC UR4, c[0x0][0x0] ;  /* 0x0000000000047ab9 */ /* 0x000fe20000000800 */
[----:B------:R-:W-:-:S03]  /*0d80*/  IMAD.MOV.U32 R10, RZ, RZ, R15 ;  /* 0x000000ffff0a7224 */ /* 0x000fc600078e000f */
[----:B------:R-:W-:-:S04]  /*0d90*/  IADD3 R4, P1, R4, 0x1, RZ ;  /* 0x0000000104047810 */ /* 0x000fc80007f3e0ff */
[----:B------:R-:W-:Y:S02]  /*0da0*/  ISETP.GT.U32.AND P0, PT, R4, RZ, PT ;  /* 0x000000ff0400720c */ /* 0x000fe40003f04070 */
[----:B------:R-:W-:Y:S02]  /*0db0*/  IADD3.X R8, R7, -0x1, RZ, P1, !PT ;  /* 0xffffffff07087810 */ /* 0x000fe40000ffe4ff */
[----:B------:R-:W-:Y:S02]  /*0dc0*/  ISETP.NE.AND P1, PT, RZ, UR4, PT ;  /* 0x00000004ff007c0c */ /* 0x000fe4000bf25270 */
[----:B------:R-:W-:-:S04]  /*0dd0*/  ISETP.GT.U32.AND.EX P0, PT, R8, RZ, PT, P0 ;  /* 0x000000ff0800720c */ /* 0x000fc80003f04100 */
[----:B------:R-:W-:-:S04]  /*0de0*/  SEL R5, RZ, 0x1, !P0 ;  /* 0x00000001ff057807 */ /* 0x000fc80004000000 */
[----:B------:R-:W-:Y:S02]  /*0df0*/  IADD3 R12, P2, R5, -R4, RZ ;  /* 0x80000004050c7210 */ /* 0x000fe40007f5e0ff */
[----:B------:R-:W-:-:S05]  /*0e00*/  SEL R5, RZ, 0xffffffff, !P0 ;  /* 0xffffffffff057807 */ /* 0x000fca0004000000 */
[----:B------:R-:W-:Y:S01]  /*0e10*/  IMAD.X R8, R5, 0x1, ~R8, P2 ;  /* 0x0000000105087824 */ /* 0x000fe200010e0e08 */
[----:B------:R-:W-:Y:S06]  /*0e20*/  @!P1 BRA `(.L_x_318) ;  /* 0x0000000000d09947 */ /* 0x000fec0003800000 */
[----:B------:R-:W-:Y:S02]  /*0e30*/  IMAD.U32 R13, RZ, RZ, UR4 ;  /* 0x00000004ff0d7e24 */ /* 0x000fe4000f8e00ff */
[----:B------:R-:W-:-:S07]  /*0e40*/  IMAD.MOV.U32 R14, RZ, RZ, RZ ;  /* 0x000000ffff0e7224 */ /* 0x000fce00078e00ff */
.L_x_320:
[-C--:B-----5:R-:W-:Y:S01]  /*0e50*/  IMAD.WIDE.U32 R4, R3, R2.reuse, RZ ;  /* 0x0000000203047225 */ /* 0x0a0fe200078e00ff */
[C---:B------:R-:W-:Y:S02]  /*0e60*/  LOP3.LUT R19, R13.reuse, 0x1, RZ, 0xc0, !PT ;  /* 0x000000010d137812 */ /* 0x040fe400078ec0ff */
        /* <DEDUP_REMOVED lines=44> */
.L_x_319:
[----:B------:R-:W-:Y:S02]  /*1130*/  IADD3 R2, P2, P3, R20, R4, -R15 ;  /* 0x0000000414027210 */ /* 0x000fe40007b5e80f */
[----:B------:R-:W-:-:S04]  /*1140*/  SEL R4, RZ, 0xffffffff, !P1 ;  /* 0xffffffffff047807 */ /* 0x000fc80004800000 */
[----:B------:R-:W-:Y:S01]  /*1150*/  IADD3.X R3, R4, R5, ~R21, P2, P3 ;  /* 0x0000000504037210 */ /* 0x000fe200017e6c15 */
[----:B------:R-:W-:Y:S06]  /*1160*/  @P0 BRA `(.L_x_320) ;  /* 0xfffffffc00380947 */ /* 0x000fec000383ffff */
.L_x_318:
[----:B------:R-:W-:Y:S01]  /*1170*/  ISETP.GT.U32.AND P0, PT, R0, R9, PT ;  /* 0x000000090000720c */ /* 0x000fe20003f04070 */
[----:B------:R-:W-:-:S03]  /*1180*/  ULDC.64 UR8, c[0x0][0x220] ;  /* 0x0000880000087ab9 */ /* 0x000fc60000000a00 */
[----:B------:R-:W-:-:S13]  /*1190*/  ISETP.GT.U32.AND.EX P0, PT, R6, RZ, PT, P0 ;  /* 0x000000ff0600720c */ /* 0x000fda0003f04100 */
[----:B------:R-:W-:Y:S05]  /*11a0*/  @!P0 EXIT ;  /* 0x000000000000894d */ /* 0x000fea0003800000 */
[----:B------:R-:W-:Y:S02]  /*11b0*/  IMAD.MOV.U32 R13, RZ, RZ, R9 ;  /* 0x000000ffff0d7224 */ /* 0x000fe400078e0009 */
[----:B------:R-:W-:-:S07]  /*11c0*/  IMAD.MOV.U32 R9, RZ, RZ, RZ ;  /* 0x000000ffff097224 */ /* 0x000fce00078e00ff */
.L_x_321:
[----:B-----5:R-:W-:-:S04]  /*11d0*/  IMAD.WIDE.U32 R2, R11, R12, RZ ;  /* 0x0000000c0b027225 */ /* 0x020fc800078e00ff */
[----:B------:R-:W-:-:S04]  /*11e0*/  IMAD.WIDE.U32 R4, R10, R12, RZ ;  /* 0x0000000c0a047225 */ /* 0x000fc800078e00ff */
[----:B------:R-:W-:Y:S01]  /*11f0*/  IMAD.WIDE.U32 R2, P1, R10, R8, R2 ;  /* 0x000000080a027225 */ /* 0x000fe20007820002 */
[----:B------:R-:W-:-:S03]  /*1200*/  IADD3 R16, P4, RZ, R4, RZ ;  /* 0x00000004ff107210 */ /* 0x000fc60007f9e0ff */
[----:B------:R-:W-:Y:S01]  /*1210*/  IMAD.X R15, RZ, RZ, RZ, P1 ;  /* 0x000000ffff0f7224 */ /* 0x000fe200008e06ff */
[----:B------:R-:W-:Y:S01]  /*1220*/  IADD3 R5, P2, R5, R2, RZ ;  /* 0x0000000205057210 */ /* 0x000fe20007f5e0ff */
[----:B------:R-:W-:Y:S01]  /*1230*/  IMAD.MOV.U32 R14, RZ, RZ, R3 ;  /* 0x000000ffff0e7224 */ /* 0x000fe200078e0003 */
[----:B------:R-:W-:Y:S02]  /*1240*/  ISETP.LT.U32.AND P0, PT, R16, R4, PT ;  /* 0x000000041000720c */ /* 0x000fe40003f01070 */
[----:B------:R-:W-:Y:S01]  /*1250*/  IADD3 R2, P3, R13, UR5, RZ ;  /* 0x000000050d027c10 */ /* 0x000fe2000ff7e0ff */
[----:B------:R-:W-:-:S03]  /*1260*/  IMAD.X R18, R5, 0x1, R4, P4 ;  /* 0x0000000105127824 */ /* 0x000fc600020e0604 */
[----:B------:R-:W-:Y:S02]  /*1270*/  IADD3.X R19, R9, UR6, RZ, P3, !PT ;  /* 0x0000000609137c10 */ /* 0x000fe40009ffe4ff */
[----:B------:R-:W-:Y:S02]  /*1280*/  ISETP.LT.U32.AND.EX P0, PT, R18, R5, PT, P0 ;  /* 0x000000051200720c */ /* 0x000fe40003f01100 */
[C---:B------:R-:W-:Y:S02]  /*1290*/  LEA R4, P3, R2.reuse, UR8, 0x3 ;  /* 0x0000000802047c11 */ /* 0x040fe4000f8618ff */
[----:B------:R-:W-:Y:S02]  /*12a0*/  SEL R17, RZ, 0x1, !P0 ;  /* 0x00000001ff117807 */ /* 0x000fe40004000000 */
[----:B------:R-:W-:Y:S01]  /*12b0*/  LEA.HI.X R5, R2, UR9, R19, 0x3, P3 ;  /* 0x0000000902057c11 */ /* 0x000fe200098f1c13 */
[----:B------:R-:W-:Y:S01]  /*12c0*/  IMAD.WIDE.U32.X R2, R11, R8, R14, P2 ;  /* 0x000000080b027225 */ /* 0x000fe200010e040e */
[----:B------:R-:W-:-:S03]  /*12d0*/  IADD3 R17, P0, P1, -R17, R16, -R18 ;  /* 0x0000001011117210 */ /* 0x000fc6000791e912 */
[----:B------:R-:W-:Y:S01]  /*12e0*/  IMAD.MOV.U32 R14, RZ, RZ, R10 ;  /* 0x000000ffff0e7224 */ /* 0x000fe200078e000a */
[----:B------:R-:W-:Y:S01]  /*12f0*/  IADD3.X R19, R7, -0x1, R18, P0, P1 ;  /* 0xffffffff07137810 */ /* 0x000fe200007e2412 */
[----:B------:R-:W-:Y:S01]  /*1300*/  IMAD.MOV.U32 R15, RZ, RZ, R11 ;  /* 0x000000ffff0f7224 */ /* 0x000fe200078e000b */
[----:B------:R-:W-:Y:S02]  /*1310*/  IADD3 R13, P1, R13, UR4, RZ ;  /* 0x000000040d0d7c10 */ /* 0x000fe4000ff3e0ff */
[----:B------:R-:W-:Y:S02]  /*1320*/  ISETP.LT.U32.AND P0, PT, R2, R17, PT ;  /* 0x000000110200720c */ /* 0x000fe40003f01070 */
[----:B------:R0:W-:Y:S01]  /*1330*/  STG.E.64 desc[UR10][R4.64], R14 ;  /* 0x0000000e04007986 */ /* 0x0001e2000c101b0a */
        /* <DEDUP_REMOVED lines=8> */
[----:B0-----:R-:W-:Y:S06]  /*13c0*/  @!P1 BRA `(.L_x_321) ;  /* 0xfffffffc00809947 */ /* 0x001fec000383ffff */
[----:B------:R-:W-:Y:S05]  /*13d0*/  EXIT ;  /* 0x000000000000794d */ /* 0x000fea0003800000 */
.L_x_322:
        /* <DEDUP_REMOVED lines=10> */
.L_x_961:


//--------------------- .text.poly_fill_table_xfield --------------------------
	.section	.text.poly_fill_table_xfield,"ax",@progbits
	.align	128
        .global         poly_fill_table_xfield
        .type           poly_fill_table_xfield,@function
        .size           poly_fill_table_xfield,(.L_x_962 - poly_fill_table_xfield)
        .other          poly_fill_table_xfield,@"STO_CUDA_ENTRY STV_DEFAULT"
poly_fill_table_xfield:
.text.poly_fill_table_xfield:
[----:B------:R-:W-:Y:S08]  /*0000*/  LDC R1, c[0x0][0x28] ;  /* 0x00000a00ff017b82 */ /* 0x000ff00000000800 */
[----:B------:R-:W0:Y:S01]  /*0010*/  S2UR UR4, SR_CTAID.X ;  /* 0x00000000000479c3 */ /* 0x000e220000002500 */
[----:B------:R-:W-:-:S07]  /*0020*/  ULDC.64 UR6, c[0x0][0x240] ;  /* 0x0000900000067ab9 */ /* 0x000fce0000000a00 */
[----:B------:R-:W1:Y:S01]  /*0030*/  LDC.64 R2, c[0x0][0x248] ;  /* 0x00009200ff027b82 */ /* 0x000e620000000a00 */
[----:B0-----:R-:W-:-:S04]  /*0040*/  UIADD3 UR6, UP0, UR4, UR6, URZ ;  /* 0x0000000604067290 */ /* 0x001fc8000ff1e03f */
[----:B------:R-:W-:Y:S02]  /*0050*/  UIADD3.X UR7, URZ, UR7, URZ, UP0, !UPT ;  /* 0x000000073f077290 */ /* 0x000fe400087fe43f */
[----:B-1----:R-:W-:-:S04]  /*0060*/  ISETP.LE.U32.AND P0, PT, R2, UR6, PT ;  /* 0x0000000602007c0c */ /* 0x002fc8000bf03070 */
[----:B------:R-:W-:-:S05]  /*0070*/  IMAD.U32 R0, RZ, RZ, UR7 ;  /* 0x00000007ff007e24 */ /* 0x000fca000f8e00ff */
[----:B------:R-:W-:-:S13]  /*0080*/  ISETP.GE.U32.AND.EX P0, PT, R0, R3, PT, P0 ;  /* 0x000000030000720c */ /* 0x000fda0003f06100 */
[----:B------:R-:W-:Y:S05]  /*0090*/  @P0 EXIT ;  /* 0x000000000000094d */ /* 0x000fea0003800000 */
[----:B------:R-:W-:Y:S01]  /*00a0*/  USHF.L.U32 UR10, UR6, 0x3, URZ ;  /* 0x00000003060a7899 */ /* 0x000fe2000800063f */
[----:B------:R-:W-:Y:S01]  /*00b0*/  ULDC.64 UR4, c[0x0][0x230] ;  /* 0x00008c0000047ab9 */ /* 0x000fe20000000a00 */
[----:B------:R-:W-:Y:S02]  /*00c0*/  USHF.L.U64.HI UR11, UR6, 0x3, UR7 ;  /* 0x00000003060b7899 */ /* 0x000fe40008010207 */
[----:B------:R-:W-:Y:S01]  /*00d0*/  UIADD3 UR4, UP0, UR10, UR4, URZ ;  /* 0x000000040a047290 */ /* 0x000fe2000ff1e03f */
[----:B------:R-:W-:Y:S01]  /*00e0*/  ULDC.64 UR8, c[0x0][0x208] ;  /* 0x0000820000087ab9 */ /* 0x000fe20000000a00 */
[----:B------:R-:W0:Y:S02]  /*00f0*/  S2R R18, SR_TID.X ;  /* 0x0000000000127919 */ /* 0x000e240000002100 */
[----:B------:R-:W-:Y:S02]  /*0100*/  UIADD3.X UR5, UR11, UR5, URZ, UP0, !UPT ;  /* 0x000000050b057290 */ /* 0x000fe400087fe43f */
[----:B------:R-:W-:Y:S01]  /*0110*/  MOV R2, UR4 ;  /* 0x0000000400027c02 */ /* 0x000fe20008000f00 */
[----:B------:R-:W-:Y:S01]  /*0120*/  ULDC.64 UR14, c[0x0][0x218] ;  /* 0x00008600000e7ab9 */ /* 0x000fe20000000a00 */
[----:B------:R-:W-:-:S02]  /*0130*/  ULDC.64 UR12, c[0x0][0x228] ;  /* 0x00008a00000c7ab9 */ /* 0x000fc40000000a00 */
[----:B------:R-:W-:-:S06]  /*0140*/  IMAD.U32 R3, RZ, RZ, UR5 ;  /* 0x00000005ff037e24 */ /* 0x000fcc000f8e00ff */
[----:B------:R-:W0:Y:S01]  /*0150*/  LDG.E.64 R2, desc[UR8][R2.64] ;  /* 0x0000000802027981 */ /* 0x000e22000c1e1b00 */
[----:B------:R-:W-:Y:S01]  /*0160*/  BSSY B0, `(.L_x_323) ;  /* 0x000002f000007945 */ /* 0x000fe20003800000 */
[CC--:B0-----:R-:W-:Y:S02]  /*0170*/  ISETP.GT.U32.AND P1, PT, R2.reuse, R18.reuse, PT ;  /* 0x000000120200720c */ /* 0x0c1fe40003f24070 */
[----:B------:R-:W-:Y:S02]  /*0180*/  IADD3 R0, P2, R2, R18, RZ ;  /* 0x0000001202007210 */ /* 0x000fe40007f5e0ff */
[----:B------:R-:W-:Y:S02]  /*0190*/  ISETP.GT.U32.AND.EX P1, PT, R3, RZ, PT, P1 ;  /* 0x000000ff0300720c */ /* 0x000fe40003f24110 */
[----:B------:R-:W-:Y:S02]  /*01a0*/  ISETP.GE.U32.AND P0, PT, R0, UR14, PT ;  /* 0x0000000e00007c0c */ /* 0x000fe4000bf06070 */
[----:B------:R-:W-:-:S04]  /*01b0*/  IADD3.X R14, RZ, R3, RZ, P2, !PT ;  /* 0x00000003ff0e7210 */ /* 0x000fc800017fe4ff */
[----:B------:R-:W-:-:S05]  /*01c0*/  ISETP.GE.U32.AND.EX P0, PT, R14, UR15, PT, P0 ;  /* 0x0000000f0e007c0c */ /* 0x000fca000bf06100 */
[----:B------:R-:W-:Y:S08]  /*01d0*/  @!P1 BRA `(.L_x_324) ;  /* 0x00000000009c9947 */ /* 0x000ff00003800000 */
[----:B------:R-:W-:Y:S01]  /*01e0*/  ULDC.64 UR4, c[0x0][0x238] ;  /* 0x00008e0000047ab9 */ /* 0x000fe20000000a00 */
[----:B------:R-:W0:Y:S01]  /*01f0*/  LDC R15, c[0x0][RZ] ;  /* 0x00000000ff0f7b82 */ /* 0x000e220000000800 */
[----:B------:R-:W-:-:S04]  /*0200*/  UIADD3 UR4, UP0, UR10, UR4, URZ ;  /* 0x000000040a047290 */ /* 0x000fc8000ff1e03f */
[----:B------:R-:W-:Y:S02]  /*0210*/  UIADD3.X UR5, UR11, UR5, URZ, UP0, !UPT ;  /* 0x000000050b057290 */ /* 0x000fe400087fe43f */
[----:B------:R-:W-:Y:S01]  /*0220*/  IMAD.U32 R10, RZ, RZ, UR4 ;  /* 0x00000004ff0a7e24 */ /* 0x000fe2000f8e00ff */
[----:B------:R-:W1:Y:S03]  /*0230*/  LDC.64 R4, c[0x0][0x210] ;  /* 0x00008400ff047b82 */ /* 0x000e660000000a00 */
[----:B------:R-:W-:-:S05]  /*0240*/  MOV R11, UR5 ;  /* 0x00000005000b7c02 */ /* 0x000fca0008000f00 */
[----:B------:R-:W2:Y:S01]  /*0250*/  LDG.E.64 R8, desc[UR8][R10.64] ;  /* 0x000000080a087981 */ /* 0x000ea2000c1e1b00 */
[----:B------:R-:W3:Y:S01]  /*0260*/  LDC.64 R6, c[0x0][0x220] ;  /* 0x00008800ff067b82 */ /* 0x000ee20000000a00 */
[----:B------:R-:W-:Y:S02]  /*0270*/  IMAD.MOV.U32 R19, RZ, RZ, RZ ;  /* 0x000000ffff137224 */ /* 0x000fe400078e00ff */
[----:B--2---:R-:W-:Y:S02]  /*0280*/  IMAD R21, R9, 0x3, RZ ;  /* 0x0000000309157824 */ /* 0x004fe400078e02ff */
[----:B------:R-:W-:-:S05]  /*0290*/  IMAD.WIDE.U32 R8, R8, 0x3, RZ ;  /* 0x0000000308087825 */ /* 0x000fca00078e00ff */
[----:B01-3--:R-:W-:-:S07]  /*02a0*/  IADD3 R21, R9, R21, RZ ;  /* 0x0000001509157210 */ /* 0x00bfce0007ffe0ff */
.L_x_325:
[----:B------:R-:W-:Y:S02]  /*02b0*/  IMAD.MOV.U32 R20, RZ, RZ, R8 ;  /* 0x000000ffff147224 */ /* 0x000fe400078e0008 */
[----:B------:R-:W-:Y:S02]  /*02c0*/  IMAD R13, R19, 0x3, RZ ;  /* 0x00000003130d7824 */ /* 0x000fe400078e02ff */
[----:B0-----:R-:W-:-:S05]  /*02d0*/  IMAD.WIDE.U32 R10, R18, 0x3, R20 ;  /* 0x00000003120a7825 */ /* 0x001fca00078e0014 */
[----:B------:R-:W-:Y:S02]  /*02e0*/  IADD3 R11, R11, R13, RZ ;  /* 0x0000000d0b0b7210 */ /* 0x000fe40007ffe0ff */
[----:B------:R-:W-:-:S04]  /*02f0*/  LEA R12, P1, R10, UR12, 0x3 ;  /* 0x0000000c0a0c7c11 */ /* 0x000fc8000f8218ff */
[----:B------:R-:W-:-:S05]  /*0300*/  LEA.HI.X R13, R10, UR13, R11, 0x3, P1 ;  /* 0x0000000d0a0d7c11 */ /* 0x000fca00088f1c0b */
[----:B------:R-:W2:Y:S01]  /*0310*/  LDG.E.64 R10, desc[UR8][R12.64] ;  /* 0x000000080c0a7981 */ /* 0x000ea2000c1e1b00 */
[-C--:B------:R-:W-:Y:S01]  /*0320*/  IMAD R16, R19, R6.reuse, RZ ;  /* 0x0000000613107224 */ /* 0x080fe200078e02ff */
[----:B------:R-:W-:Y:S01]  /*0330*/  UMOV UR4, UR6 ;  /* 0x0000000600047c82 */ /* 0x000fe20008000000 */
[----:B------:R-:W-:Y:S02]  /*0340*/  UMOV UR5, UR7 ;  /* 0x0000000700057c82 */ /* 0x000fe40008000000 */
[C---:B------:R-:W-:Y:S02]  /*0350*/  IMAD R23, R18.reuse, R7, R16 ;  /* 0x0000000712177224 */ /* 0x040fe400078e0210 */
[----:B------:R-:W-:-:S04]  /*0360*/  IMAD.WIDE.U32 R16, R18, R6, UR4 ;  /* 0x0000000412107e25 */ /* 0x000fc8000f8e0006 */
[----:B------:R-:W-:Y:S02]  /*0370*/  IMAD.IADD R20, R17, 0x1, R23 ;  /* 0x0000000111147824 */ /* 0x000fe400078e0217 */
[----:B------:R-:W-:-:S04]  /*0380*/  IMAD.WIDE.U32 R16, R16, 0x18, R4 ;  /* 0x0000001810107825 */ /* 0x000fc800078e0004 */
[----:B------:R-:W-:-:S05]  /*0390*/  IMAD R23, R20, 0x18, RZ ;  /* 0x0000001814177824 */ /* 0x000fca00078e02ff */
[----:B------:R-:W-:-:S05]  /*03a0*/  IADD3 R17, R17, R23, RZ ;  /* 0x0000001711117210 */ /* 0x000fca0007ffe0ff */
[----:B--2---:R0:W-:Y:S04]  /*03b0*/  STG.E.64 desc[UR8][R16.64], R10 ;  /* 0x0000000a10007986 */ /* 0x0041e8000c101b08 */
[----:B------:R-:W2:Y:S01]  /*03c0*/  LDG.E.64 R22, desc[UR8][R12.64+0x8] ;  /* 0x000008080c167981 */ /* 0x000ea2000c1e1b00 */
[----:B------:R-:W-:-:S03]  /*03d0*/  IADD3 R18, P1, R15, R18, RZ ;  /* 0x000000120f127210 */ /* 0x000fc60007f3e0ff */
[----:B--2---:R0:W-:Y:S04]  /*03e0*/  STG.E.64 desc[UR8][R16.64+0x8], R22 ;  /* 0x0000081610007986 */ /* 0x0041e8000c101b08 */
[----:B------:R-:W2:Y:S01]  /*03f0*/  LDG.E.64 R24, desc[UR8][R12.64+0x10] ;  /* 0x000010080c187981 */ /* 0x000ea2000c1e1b00 */
[----:B------:R-:W-:Y:S01]  /*0400*/  IMAD.X R19, RZ, RZ, R19, P1 ;  /* 0x000000ffff137224 */ /* 0x000fe200008e0613 */
[----:B------:R-:W-:-:S04]  /*0410*/  ISETP.GE.U32.AND P1, PT, R18, R2, PT ;  /* 0x000000021200720c */ /* 0x000fc80003f26070 */
[----:B------:R-:W-:Y:S01]  /*0420*/  ISETP.GE.U32.AND.EX P1, PT, R19, R3, PT, P1 ;  /* 0x000000031300720c */ /* 0x000fe20003f26110 */
[----:B--2---:R0:W-:-:S12]  /*0430*/  STG.E.64 desc[UR8][R16.64+0x10], R24 ;  /* 0x0000101810007986 */ /* 0x0041d8000c101b08 */
[----:B------:R-:W-:Y:S05]  /*0440*/  @!P1 BRA `(.L_x_325) ;  /* 0xfffffffc00989947 */ /* 0x000fea000383ffff */
.L_x_324:
[----:B------:R-:W-:Y:S05]  /*0450*/  BSYNC B0 ;  /* 0x0000000000007941 */ /* 0x000fea0003800000 */
.L_x_323:
[----:B------:R-:W-:Y:S06]  /*0460*/  BAR.SYNC.DEFER_BLOCKING 0x0 ;  /* 0x0000000000007b1d */ /* 0x000fec0000010000 */
[----:B------:R-:W-:Y:S05]  /*0470*/  @P0 EXIT ;  /* 0x000000000000094d */ /* 0x000fea0003800000 */
[----:B------:R-:W1:Y:S01]  /*0480*/  LDC.64 R4, c[0x0][0x210] ;  /* 0x00008400ff047b82 */ /* 0x000e620000000a00 */
[----:B------:R-:W-:Y:S01]  /*0490*/  MOV R6, R0 ;  /* 0x0000000000067202 */ /* 0x000fe20000000f00 */
[----:B------:R-:W-:-:S06]  /*04a0*/  ULDC UR10, c[0x0][0x0] ;  /* 0x00000000000a7ab9 */ /* 0x000fcc0000000800 */
[----:B------:R-:W2:Y:S02]  /*04b0*/  LDC.64 R8, c[0x0][0x220] ;  /* 0x00008800ff087b82 */ /* 0x000ea40000000a00 */
.L_x_326:
[-C--:B--2---:R-:W-:Y:S01]  /*04c0*/  IMAD R0, R14, R8.reuse, RZ ;  /* 0x000000080e007224 */ /* 0x084fe200078e02ff */
[----:B------:R-:W-:Y:S01]  /*04d0*/  UMOV UR4, UR6 ;  /* 0x0000000600047c82 */ /* 0x000fe20008000000 */
[----:B------:R-:W-:Y:S02]  /*04e0*/  UMOV UR5, UR7 ;  /* 0x0000000700057c82 */ /* 0x000fe40008000000 */
[C---:B------:R-:W-:Y:S02]  /*04f0*/  IMAD R7, R6.reuse, R9, R0 ;  /* 0x0000000906077224 */ /* 0x040fe400078e0200 */
[C---:B---3--:R-:W-:Y:S01]  /*0500*/  IMAD.WIDE.U32 R2, R6.reuse, R8, UR4 ;  /* 0x0000000406027e25 */ /* 0x048fe2000f8e0008 */
[----:B------:R-:W-:-:S03]  /*0510*/  IADD3 R6, P0, R6, UR10, RZ ;  /* 0x0000000a06067c10 */ /* 0x000fc6000ff1e0ff */
[----:B------:R-:W-:Y:S02]  /*0520*/  IMAD.IADD R0, R3, 0x1, R7 ;  /* 0x0000000103007824 */ /* 0x000fe400078e0207 */
[----:B-1----:R-:W-:-:S04]  /*0530*/  IMAD.WIDE.U32 R2, R2, 0x18, R4 ;  /* 0x0000001802027825 */ /* 0x002fc800078e0004 */
[----:B------:R-:W-:Y:S02]  /*0540*/  IMAD R7, R0, 0x18, RZ ;  /* 0x0000001800077824 */ /* 0x000fe400078e02ff */
[----:B------:R-:W-:Y:S01]  /*0550*/  IMAD.X R14, RZ, RZ, R14, P0 ;  /* 0x000000ffff0e7224 */ /* 0x000fe200000e060e */
[----:B------:R-:W-:Y:S02]  /*0560*/  ISETP.GE.U32.AND P0, PT, R6, UR14, PT ;  /* 0x0000000e06007c0c */ /* 0x000fe4000bf06070 */
[----:B------:R-:W-:Y:S02]  /*0570*/  IADD3 R3, R3, R7, RZ ;  /* 0x0000000703037210 */ /* 0x000fe40007ffe0ff */
[----:B------:R-:W-:-:S03]  /*0580*/  ISETP.GE.U32.AND.EX P0, PT, R14, UR15, PT, P0 ;  /* 0x0000000f0e007c0c */ /* 0x000fc6000bf06100 */
[----:B------:R3:W-:Y:S04]  /*0590*/  STG.E.64 desc[UR8][R2.64], RZ ;  /* 0x000000ff02007986 */ /* 0x0007e8000c101b08 */
[----:B------:R3:W-:Y:S04]  /*05a0*/  STG.E.64 desc[UR8][R2.64+0x8], RZ ;  /* 0x000008ff02007986 */ /* 0x0007e8000c101b08 */
[----:B------:R3:W-:Y:S02]  /*05b0*/  STG.E.64 desc[UR8][R2.64+0x10], RZ ;  /* 0x000010ff02007986 */ /* 0x0007e4000c101b08 */
[----:B------:R-:W-:Y:S05]  /*05c0*/  @!P0 BRA `(.L_x_326) ;  /* 0xfffffffc00bc8947 */ /* 0x000fea000383ffff */
[----:B------:R-:W-:Y:S05]  /*05d0*/  EXIT ;  /* 0x000000000000794d */ /* 0x000fea0003800000 */
.L_x_327:
        /* <DEDUP_REMOVED lines=10> */
.L_x_962:


//--------------------- .text.ntt_xfield_restore  --------------------------
	.section	.text.ntt_xfield_restore,"ax",@progbits
	.align	128
        .global         ntt_xfield_restore
        .type           ntt_xfield_restore,@function
        .size           ntt_xfield_restore,(.L_x_963 - ntt_xfield_restore)
        .other          ntt_xfield_restore,@"STO_CUDA_ENTRY STV_DEFAULT"
ntt_xfield_restore:
.text.ntt_xfield_restore:
[----:B------:R-:W-:Y:S01]  /*0000*/  LDC R1, c[0x0][0x28] ;  /* 0x00000a00ff017b82 */ /* 0x000fe20000000800 */
[----:B------:R-:W0:Y:S07]  /*0010*/  S2R R7, SR_TID.X ;  /* 0x0000000000077919 */ /* 0x000e2e0000002100 */
[----:B------:R-:W0:Y:S01]  /*0020*/  S2UR UR4, SR_CTAID.X ;  /* 0x00000000000479c3 */ /* 0x000e220000002500 */
[----:B------:R-:W-:-:S07]  /*0030*/  ULDC.64 UR8, c[0x0][0x230] ;  /* 0x00008c0000087ab9 */ /* 0x000fce0000000a00 */
[----:B------:R-:W0:Y:S02]  /*0040*/  LDC R6, c[0x0][RZ] ;  /* 0x00000000ff067b82 */ /* 0x000e240000000800 */
[----:B0-----:R-:W-:-:S05]  /*0050*/  IMAD R7, R6, UR4, R7 ;  /* 0x0000000406077c24 */ /* 0x001fca000f8e0207 */
[----:B------:R-:W-:-:S04]  /*0060*/  ISETP.GE.U32.AND P0, PT, R7, UR8, PT ;  /* 0x0000000807007c0c */ /* 0x000fc8000bf06070 */
[----:B------:R-:W-:-:S13]  /*0070*/  ISETP.GE.U32.AND.EX P0, PT, RZ, UR9, PT, P0 ;  /* 0x00000009ff007c0c */ /* 0x000fda000bf06100 */
[----:B------:R-:W-:Y:S05]  /*0080*/  @P0 EXIT ;  /* 0x000000000000094d */ /* 0x000fea0003800000 */
[----:B------:R-:W0:Y:S01]  /*0090*/  LDC.64 R2, c[0x0][0x220] ;  /* 0x00008800ff027b82 */ /* 0x000e220000000a00 */
[----:B------:R-:W-:Y:S01]  /*00a0*/  ULDC UR4, c[0x0][0xc] ;  /* 0x0000030000047ab9 */ /* 0x000fe20000000800 */
[----:B------:R-:W-:Y:S01]  /*00b0*/  IMAD.MOV.U32 R0, RZ, RZ, RZ ;  /* 0x000000ffff007224 */ /* 0x000fe200078e00ff */
[----:B------:R-:W-:Y:S01]  /*00c0*/  ULDC.64 UR10, c[0x0][0x228] ;  /* 0x00008a00000a7ab9 */ /* 0x000fe20000000a00 */
[----:B------:R-:W-:Y:S01]  /*00d0*/  IMAD R6, R6, UR4, RZ ;  /* 0x0000000406067c24 */ /* 0x000fe2000f8e02ff */
[----:B------:R-:W-:Y:S02]  /*00e0*/  USHF.L.U64.HI UR7, UR10, 0x3, UR11 ;  /* 0x000000030a077899 */ /* 0x000fe4000801020b */
[----:B------:R-:W-:Y:S01]  /*00f0*/  USHF.L.U32 UR6, UR10, 0x3, URZ ;  /* 0x000000030a067899 */ /* 0x000fe2000800063f */
[----:B------:R-:W1:Y:S01]  /*0100*/  LDC.64 R4, c[0x0][0x218] ;  /* 0x00008600ff047b82 */ /* 0x000e620000000a00 */
[----:B------:R-:W-:Y:S01]  /*0110*/  ULDC.64 UR4, c[0x0][0x208] ;  /* 0x0000820000047ab9 */ /* 0x000fe20000000a00 */
[----:B------:R-:W-:-:S09]  /*0120*/  ULDC.64 UR12, c[0x0][0x210] ;  /* 0x00008400000c7ab9 */ /* 0x000fd20000000a00 */
.L_x_328:
[----:B--2---:R-:W-:Y:S02]  /*0130*/  IMAD R11, R0, 0x18, RZ ;  /* 0x00000018000b7824 */ /* 0x004fe400078e02ff */
[----:B0-----:R-:W-:-:S05]  /*0140*/  IMAD.WIDE.U32 R8, R7, 0x18, R2 ;  /* 0x0000001807087825 */ /* 0x001fca00078e0002 */
[----:B------:R-:W-:-:S05]  /*0150*/  IADD3 R9, R9, R11, RZ ;  /* 0x0000000b09097210 */ /* 0x000fca0007ffe0ff */
[----:B------:R-:W2:Y:S01]  /*0160*/  LDG.E.64 R10, desc[UR4][R8.64] ;  /* 0x00000004080a7981 */ /* 0x000ea2000c1e1b00 */
[----:B------:R-:W-:Y:S02]  /*0170*/  IMAD R15, R0, 0x3, RZ ;  /* 0x00000003000f7824 */ /* 0x000fe400078e02ff */
[----:B------:R-:W-:-:S04]  /*0180*/  IMAD.WIDE.U32 R12, R7, 0x3, RZ ;  /* 0x00000003070c7825 */ /* 0x000fc800078e00ff */
[----:B------:R-:W-:Y:S02]  /*0190*/  IMAD.IADD R13, R13, 0x1, R15 ;  /* 0x000000010d0d7824 */ /* 0x000fe400078e020f */
[----:B-1----:R-:W-:-:S04]  /*01a0*/  IMAD.WIDE.U32 R14, R12, UR10, R4 ;  /* 0x0000000a0c0e7c25 */ /* 0x002fc8000f8e0004 */
[----:B------:R-:W-:Y:S01]  /*01b0*/  IMAD R13, R13, UR10, RZ ;  /* 0x0000000a0d0d7c24 */ /* 0x000fe2000f8e02ff */
[----:B------:R-:W-:-:S03]  /*01c0*/  LEA R16, P0, R14, UR12, 0x3 ;  /* 0x0000000c0e107c11 */ /* 0x000fc6000f8018ff */
[----:B------:R-:W-:-:S05]  /*01d0*/  IMAD R13, R12, UR11, R13 ;  /* 0x0000000b0c0d7c24 */ /* 0x000fca000f8e020d */
[----:B------:R-:W-:-:S04]  /*01e0*/  IADD3 R13, R15, R13, RZ ;  /* 0x0000000d0f0d7210 */ /* 0x000fc80007ffe0ff */
[----:B------:R-:W-:-:S05]  /*01f0*/  LEA.HI.X R17, R14, UR13, R13, 0x3, P0 ;  /* 0x0000000d0e117c11 */ /* 0x000fca00080f1c0d */
[----:B--2---:R2:W-:Y:S04]  /*0200*/  STG.E.64 desc[UR4][R16.64], R10 ;  /* 0x0000000a10007986 */ /* 0x0045e8000c101b04 */
[----:B------:R-:W3:Y:S01]  /*0210*/  LDG.E.64 R12, desc[UR4][R8.64+0x8] ;  /* 0x00000804080c7981 */ /* 0x000ee2000c1e1b00 */
[----:B------:R-:W-:-:S04]  /*0220*/  IADD3 R18, P0, R16, UR6, RZ ;  /* 0x0000000610127c10 */ /* 0x000fc8000ff1e0ff */
[----:B------:R-:W-:Y:S02]  /*0230*/  IADD3.X R19, R17, UR7, RZ, P0, !PT ;  /* 0x0000000711137c10 */ /* 0x000fe400087fe4ff */
[----:B------:R-:W-:-:S03]  /*0240*/  IADD3 R20, P0, R18, UR6, RZ ;  /* 0x0000000612147c10 */ /* 0x000fc6000ff1e0ff */
[----:B---3--:R2:W-:Y:S04]  /*0250*/  STG.E.64 desc[UR4][R18.64], R12 ;  /* 0x0000000c12007986 */ /* 0x0085e8000c101b04 */
[----:B------:R-:W3:Y:S01]  /*0260*/  LDG.E.64 R14, desc[UR4][R8.64+0x10] ;  /* 0x00001004080e7981 */ /* 0x000ee2000c1e1b00 */
[----:B------:R-:W-:Y:S02]  /*0270*/  IADD3.X R21, R19, UR7, RZ, P0, !PT ;  /* 0x0000000713157c10 */ /* 0x000fe400087fe4ff */
[----:B------:R-:W-:-:S05]  /*0280*/  IADD3 R7, P0, R6, R7, RZ ;  /* 0x0000000706077210 */ /* 0x000fca0007f1e0ff */
[----:B------:R-:W-:Y:S01]  /*0290*/  IMAD.X R0, RZ, RZ, R0, P0 ;  /* 0x000000ffff007224 */ /* 0x000fe200000e0600 */
[----:B------:R-:W-:-:S04]  /*02a0*/  ISETP.GE.U32.AND P0, PT, R7, UR8, PT ;  /* 0x0000000807007c0c */ /* 0x000fc8000bf06070 */
[----:B------:R-:W-:Y:S01]  /*02b0*/  ISETP.GE.U32.AND.EX P0, PT, R0, UR9, PT, P0 ;  /* 0x0000000900007c0c */ /* 0x000fe2000bf06100 */
[----:B---3--:R2:W-:-:S12]  /*02c0*/  STG.E.64 desc[UR4][R20.64], R14 ;  /* 0x0000000e14007986 */ /* 0x0085d8000c101b04 */
[----:B------:R-:W-:Y:S05]  /*02d0*/  @!P0 BRA `(.L_x_328) ;  /* 0xfffffffc00948947 */ /* 0x000fea000383ffff */
[----:B------:R-:W-:Y:S05]  /*02e0*/  EXIT ;  /* 0x000000000000794d */ /* 0x000fea0003800000 */
.L_x_329:
        /* <DEDUP_REMOVED lines=9> */
.L_x_963:


//--------------------- .text.ntt_xfield_extract  --------------------------
	.section	.text.ntt_xfield_extract,"ax",@progbits
	.align	128
        .global         ntt_xfield_extract
        .type           ntt_xfield_extract,@function
        .size           ntt_xfield_extract,(.L_x_964 - ntt_xfield_extract)
        .other          ntt_xfield_extract,@"STO_CUDA_ENTRY STV_DEFAULT"
ntt_xfield_extract:
.text.ntt_xfield_extract:
        /* <DEDUP_REMOVED lines=19> */
.L_x_330:
[----:B--2---:R-:W-:Y:S02]  /*0130*/  IMAD R11, R0, 0x3, RZ ;  /* 0x00000003000b7824 */ /* 0x004fe400078e02ff */
[----:B------:R-:W-:-:S05]  /*0140*/  IMAD.WIDE.U32 R8, R7, 0x3, RZ ;  /* 0x0000000307087825 */ /* 0x000fca00078e00ff */
[----:B------:R-:W-:Y:S01]  /*0150*/  IADD3 R9, R9, R11, RZ ;  /* 0x0000000b09097210 */ /* 0x000fe20007ffe0ff */
[----:B0-----:R-:W-:-:S04]  /*0160*/  IMAD.WIDE.U32 R10, R8, UR10, R2 ;  /* 0x0000000a080a7c25 */ /* 0x001fc8000f8e0002 */
[----:B------:R-:W-:Y:S01]  /*0170*/  IMAD R9, R9, UR10, RZ ;  /* 0x0000000a09097c24 */ /* 0x000fe2000f8e02ff */
[----:B------:R-:W-:-:S03]  /*0180*/  LEA R14, P0, R10, UR12, 0x3 ;  /* 0x0000000c0a0e7c11 */ /* 0x000fc6000f8018ff */
[----:B------:R-:W-:-:S04]  /*0190*/  IMAD R9, R8, UR11, R9 ;  /* 0x0000000b08097c24 */ /* 0x000fc8000f8e0209 */
[----:B------:R-:W-:-:S05]  /*01a0*/  IMAD.IADD R9, R11, 0x1, R9 ;  /* 0x000000010b097824 */ /* 0x000fca00078e0209 */
[----:B------:R-:W-:-:S05]  /*01b0*/  LEA.HI.X R15, R10, UR13, R9, 0x3, P0 ;  /* 0x0000000d0a0f7c11 */ /* 0x000fca00080f1c09 */
[----:B------:R-:W2:Y:S01]  /*01c0*/  LDG.E.64 R8, desc[UR4][R14.64] ;  /* 0x000000040e087981 */ /* 0x000ea2000c1e1b00 */
[----:B------:R-:W-:Y:S01]  /*01d0*/  IMAD R13, R0, 0x18, RZ ;  /* 0x00000018000d7824 */ /* 0x000fe200078e02ff */
[----:B------:R-:W-:Y:S01]  /*01e0*/  IADD3 R16, P0, R14, UR6, RZ ;  /* 0x000000060e107c10 */ /* 0x000fe2000ff1e0ff */
[----:B-1----:R-:W-:-:S03]  /*01f0*/  IMAD.WIDE.U32 R10, R7, 0x18, R4 ;  /* 0x00000018070a7825 */ /* 0x002fc600078e0004 */
[----:B------:R-:W-:Y:S02]  /*0200*/  IADD3.X R17, R15, UR7, RZ, P0, !PT ;  /* 0x000000070f117c10 */ /* 0x000fe400087fe4ff */
[----:B------:R-:W-:-:S05]  /*0210*/  IADD3 R11, R11, R13, RZ ;  /* 0x0000000d0b0b7210 */ /* 0x000fca0007ffe0ff */
[----:B--2---:R2:W-:Y:S04]  /*0220*/  STG.E.64 desc[UR4][R10.64], R8 ;  /* 0x000000080a007986 */ /* 0x0045e8000c101b04 */
[----:B------:R-:W3:Y:S01]  /*0230*/  LDG.E.64 R12, desc[UR4][R16.64] ;  /* 0x00000004100c7981 */ /* 0x000ee2000c1e1b00 */
[----:B------:R-:W-:-:S04]  /*0240*/  IADD3 R18, P0, R16, UR6, RZ ;  /* 0x0000000610127c10 */ /* 0x000fc8000ff1e0ff */
[----:B------:R-:W-:Y:S01]  /*0250*/  IADD3.X R19, R17, UR7, RZ, P0, !PT ;  /* 0x0000000711137c10 */ /* 0x000fe200087fe4ff */
[----:B---3--:R2:W-:Y:S04]  /*0260*/  STG.E.64 desc[UR4][R10.64+0x8], R12 ;  /* 0x0000080c0a007986 */ /* 0x0085e8000c101b04 */
[----:B------:R-:W3:Y:S01]  /*0270*/  LDG.E.64 R14, desc[UR4][R18.64] ;  /* 0x00000004120e7981 */ /* 0x000ee2000c1e1b00 */
[----:B------:R-:W-:-:S04]  /*0280*/  IADD3 R7, P1, R6, R7, RZ ;  /* 0x0000000706077210 */ /* 0x000fc80007f3e0ff */
[----:B------:R-:W-:Y:S01]  /*0290*/  ISETP.GE.U32.AND P0, PT, R7, UR8, PT ;  /* 0x0000000807007c0c */ /* 0x000fe2000bf06070 */
[----:B------:R-:W-:-:S05]  /*02a0*/  IMAD.X R0, RZ, RZ, R0, P1 ;  /* 0x000000ffff007224 */ /* 0x000fca00008e0600 */
[----:B------:R-:W-:Y:S01]  /*02b0*/  ISETP.GE.U32.AND.EX P0, PT, R0, UR9, PT, P0 ;  /* 0x0000000900007c0c */ /* 0x000fe2000bf06100 */
[----:B---3--:R2:W-:-:S12]  /*02c0*/  STG.E.64 desc[UR4][R10.64+0x10], R14 ;  /* 0x0000100e0a007986 */ /* 0x0085d8000c101b04 */
[----:B------:R-:W-:Y:S05]  /*02d0*/  @!P0 BRA `(.L_x_330) ;  /* 0xfffffffc00948947 */ /* 0x000fea000383ffff */
[----:B------:R-:W-:Y:S05]  /*02e0*/  EXIT ;  /* 0x000000000000794d */ /* 0x000fea0003800000 */
.L_x_331:
        /* <DEDUP_REMOVED lines=9> */
.L_x_964:


//--------------------- .text.ntt_xfield_fused_coset --------------------------
	.section	.text.ntt_xfield_fused_coset,"ax",@progbits
	.align	128
        .global         ntt_xfield_fused_coset
        .type           ntt_xfield_fused_coset,@function
        .size           ntt_xfield_fused_coset,(.L_x_965 - ntt_xfield_fused_coset)
        .other          ntt_xfield_fused_coset,@"STO_CUDA_ENTRY STV_DEFAULT"
ntt_xfield_fused_coset:
.text.ntt_xfield_fused_coset:
[----:B------:R-:W-:Y:S01]  /*0000*/  LDC R1, c[0x0][0x28] ;  /* 0x00000a00ff017b82 */ /* 0x000fe20000000800 */
[----:B------:R-:W-:Y:S01]  /*0010*/  UMOV UR4, 0x1 ;  /* 0x0000000100047882 */ /* 0x000fe20000000000 */
[----:B------:R-:W-:Y:S01]  /*0020*/  UMOV UR20, 0xffffffff ;  /* 0xffffffff00147882 */ /* 0x000fe20000000000 */
[----:B------:R-:W-:-:S05]  /*0030*/  UIADD3 UR4, UP0, UR4, 0x1, URZ ;  /* 0x0000000104047890 */ /* 0x000fca000ff1e03f */
[----:B------:R-:W0:Y:S01]  /*0040*/  S2UR UR22, SR_CTAID.X ;  /* 0x00000000001679c3 */ /* 0x000e220000002500 */
[----:B------:R-:W-:Y:S01]  /*0050*/  ULDC.64 UR6, c[0x0][0x218] ;  /* 0x0000860000067ab9 */ /* 0x000fe20000000a00 */
[----:B------:R-:W-:Y:S01]  /*0060*/  ULDC.64 UR18, c[0x0][0x208] ;  /* 0x0000820000127ab9 */ /* 0x000fe20000000a00 */
[----:B------:R-:W-:Y:S01]  /*0070*/  UIADD3.X UR5, UR20, -0x1, URZ, UP0, !UPT ;  /* 0xffffffff14057890 */ /* 0x000fe200087fe43f */
[----:B------:R-:W-:-:S05]  /*0080*/  ISETP.LT.U32.AND P0, PT, RZ, UR4, PT ;  /* 0x00000004ff007c0c */ /* 0x000fca000bf01070 */
[----:B------:R-:W-:-:S05]  /*0090*/  IMAD.U32 R0, RZ, RZ, UR5 ;  /* 0x00000005ff007e24 */ /* 0x000fca000f8e00ff */
[----:B------:R-:W-:-:S04]  /*00a0*/  ISETP.GT.U32.AND.EX P0, PT, R0, RZ, PT, P0 ;  /* 0x000000ff0000720c */ /* 0x000fc80003f04100 */
[----:B------:R-:W-:Y:S02]  /*00b0*/  SEL R14, RZ, 0x1, !P0 ;  /* 0x00000001ff0e7807 */ /* 0x000fe40004000000 */
[----:B------:R-:W-:Y:S02]  /*00c0*/  SEL R7, RZ, 0xffffffff, !P0 ;  /* 0xffffffffff077807 */ /* 0x000fe40004000000 */
[----:B------:R-:W-:-:S04]  /*00d0*/  IADD3 R14, P1, R14, -UR4, RZ ;  /* 0x800000040e0e7c10 */ /* 0x000fc8000ff3e0ff */
[----:B------:R-:W-:Y:S02]  /*00e0*/  ISETP.NE.U32.AND P0, PT, R14, UR6, PT ;  /* 0x000000060e007c0c */ /* 0x000fe4000bf05070 */
[----:B------:R-:W-:-:S04]  /*00f0*/  IADD3.X R7, R7, ~UR5, RZ, P1, !PT ;  /* 0x8000000507077c10 */ /* 0x000fc80008ffe4ff */
[----:B------:R-:W-:-:S13]  /*0100*/  ISETP.NE.AND.EX P0, PT, R7, UR7, PT, P0 ;  /* 0x0000000707007c0c */ /* 0x000fda000bf05300 */
[----:B0-----:R-:W-:Y:S05]  /*0110*/  @!P0 BRA `(.L_x_332) ;  /* 0x0000000c00ec8947 */ /* 0x001fea0003800000 */
[----:B------:R-:W0:Y:S01]  /*0120*/  S2R R31, SR_TID.X ;  /* 0x00000000001f7919 */ /* 0x000e220000002100 */
[----:B------:R-:W1:Y:S01]  /*0130*/  S2UR UR5, SR_CgaCtaId ;  /* 0x00000000000579c3 */ /* 0x000e620000008800 */
[----:B------:R-:W-:Y:S01]  /*0140*/  ULDC UR21, c[0x0][0x0] ;  /* 0x0000000000157ab9 */ /* 0x000fe20000000800 */
[----:B------:R-:W-:Y:S01]  /*0150*/  UMOV UR4, 0x400 ;  /* 0x0000040000047882 */ /* 0x000fe20000000000 */
[----:B------:R-:W-:Y:S01]  /*0160*/  ULDC.64 UR16, c[0x0][0x218] ;  /* 0x0000860000107ab9 */ /* 0x000fe20000000a00 */
[----:B------:R-:W-:Y:S01]  /*0170*/  BSSY B0, `(.L_x_333) ;  /* 0x0000045000007945 */ /* 0x000fe20003800000 */
[----:B------:R-:W-:Y:S01]  /*0180*/  UMOV UR15, UR16 ;  /* 0x00000010000f7c82 */ /* 0x000fe20008000000 */
[----:B-1----:R-:W-:Y:S01]  /*0190*/  ULEA UR4, UR5, UR4, 0x18 ;  /* 0x0000000405047291 */ /* 0x002fe2000f8ec03f */
[----:B0-----:R-:W-:-:S05]  /*01a0*/  ISETP.GE.U32.AND P0, PT, R31, UR21, PT ;  /* 0x000000151f007c0c */ /* 0x001fca000bf06070 */
[----:B------:R-:W-:-:S08]  /*01b0*/  LEA R12, R31, UR4, 0x3 ;  /* 0x000000041f0c7c11 */ /* 0x000fd0000f8e18ff */
[----:B------:R-:W-:Y:S05]  /*01c0*/  @P0 BRA `(.L_x_334) ;  /* 0x0000000000fc0947 */ /* 0x000fea0003800000 */
[----:B------:R-:W-:Y:S01]  /*01d0*/  ISETP.NE.AND P0, PT, R31, RZ, PT ;  /* 0x000000ff1f00720c */ /* 0x000fe20003f05270 */
[----:B------:R-:W-:-:S12]  /*01e0*/  BSSY B1, `(.L_x_335) ;  /* 0x000003b000017945 */ /* 0x000fd80003800000 */
[----:B------:R-:W-:Y:S05]  /*01f0*/  @!P0 BRA `(.L_x_336) ;  /* 0x0000000000e48947 */ /* 0x000fea0003800000 */
[----:B------:R-:W-:Y:S02]  /*0200*/  IMAD.MOV.U32 R0, RZ, RZ, R31 ;  /* 0x000000ffff007224 */ /* 0x000fe400078e001f */
[----:B------:R-:W-:Y:S02]  /*0210*/  IMAD.MOV.U32 R5, RZ, RZ, RZ ;  /* 0x000000ffff057224 */ /* 0x000fe400078e00ff */
[----:B------:R-:W-:Y:S02]  /*0220*/  IMAD.U32 R19, RZ, RZ, UR16 ;  /* 0x00000010ff137e24 */ /* 0x000fe4000f8e00ff */
[----:B------:R-:W-:-:S07]  /*0230*/  IMAD.U32 R4, RZ, RZ, UR17 ;  /* 0x00000011ff047e24 */ /* 0x000fce000f8e00ff */
.L_x_339:
[-C--:B------:R-:W-:Y:S01]  /*0240*/  IMAD.WIDE.U32 R8, R4, R19.reuse, RZ ;  /* 0x0000001304087225 */ /* 0x080fe200078e00ff */
[----:B------:R-:W-:Y:S03]  /*0250*/  BSSY B2, `(.L_x_337) ;  /* 0x000002f000027945 */ /* 0x000fe60003800000 */
        /* <DEDUP_REMOVED lines=15> */
[--C-:B------:R-:W-:Y:S01]  /*0350*/  IADD3 R15, P1, P3, -R15, R6, -R17.reuse ;  /* 0x000000060f0f7210 */ /* 0x100fe20007b3e911 */
[----:B------:R-:W-:Y:S01]  /*0360*/  IMAD.U32 R6, RZ, RZ, UR20 ;  /* 0x00000014ff067e24 */ /* 0x000fe2000f8e00ff */
[----:B------:R-:W-:Y:S02]  /*0370*/  ISETP.NE.U32.AND.EX P2, PT, RZ, RZ, PT, P2 ;  /* 0x000000ffff00720c */ /* 0x000fe40003f45120 */
[----:B------:R-:W-:Y:S02]  /*0380*/  ISETP.NE.U32.AND P0, PT, R0, RZ, PT ;  /* 0x000000ff0000720c */ /* 0x000fe40003f05070 */
[----:B------:R-:W-:-:S02]  /*0390*/  IADD3.X R17, R6, -0x1, R17, P1, P3 ;  /* 0xffffffff06117810 */ /* 0x000fc40000fe6411 */
        /* <DEDUP_REMOVED lines=26> */
.L_x_338:
[----:B------:R-:W-:Y:S05]  /*0540*/  BSYNC B2 ;  /* 0x0000000000027941 */ /* 0x000fea0003800000 */
.L_x_337:
[----:B------:R-:W-:Y:S02]  /*0550*/  IADD3 R19, P2, P3, R13, R2, -R15 ;  /* 0x000000020d137210 */ /* 0x000fe40007b5e80f */
[----:B------:R-:W-:-:S04]  /*0560*/  SEL R2, RZ, 0xffffffff, !P1 ;  /* 0xffffffffff027807 */ /* 0x000fc80004800000 */
[----:B------:R-:W-:Y:S01]  /*0570*/  IADD3.X R4, R2, R3, ~R17, P2, P3 ;  /* 0x0000000302047210 */ /* 0x000fe200017e6c11 */
[----:B------:R-:W-:Y:S06]  /*0580*/  @P0 BRA `(.L_x_339) ;  /* 0xfffffffc002c0947 */ /* 0x000fec000383ffff */
.L_x_336:
[----:B------:R-:W-:Y:S05]  /*0590*/  BSYNC B1 ;  /* 0x0000000000017941 */ /* 0x000fea0003800000 */
.L_x_335:
[----:B------:R-:W-:-:S05]  /*05a0*/  IMAD.MOV.U32 R6, RZ, RZ, R14 ;  /* 0x000000ffff067224 */ /* 0x000fca00078e000e */
[----:B------:R0:W-:Y:S02]  /*05b0*/  STS.64 [R12], R6 ;  /* 0x000000060c007388 */ /* 0x0001e40000000a00 */
.L_x_334:
[----:B------:R-:W-:Y:S05]  /*05c0*/  BSYNC B0 ;  /* 0x0000000000007941 */ /* 0x000fea0003800000 */
.L_x_333:
[----:B------:R-:W-:Y:S01]  /*05d0*/  UMOV UR4, 0x1 ;  /* 0x0000000100047882 */ /* 0x000fe20000000000 */
[----:B------:R-:W-:Y:S01]  /*05e0*/  BAR.SYNC.DEFER_BLOCKING 0x0 ;  /* 0x0000000000007b1d */ /* 0x000fe20000010000 */
        /* <DEDUP_REMOVED lines=8> */
[----:B------:R-:W-:Y:S01]  /*0670*/  UIADD3.X UR16, UR5, ~UR16, URZ, UP0, !UPT ;  /* 0x8000001005107290 */ /* 0x000fe200087fe43f */
[----:B------:R-:W-:Y:S11]  /*0680*/  @!P0 BRA `(.L_x_340) ;  /* 0x0000000000d08947 */ /* 0x000ff60003800000 */
[----:B------:R-:W-:Y:S02]  /*0690*/  IMAD.U32 R0, RZ, RZ, UR21 ;  /* 0x00000015ff007e24 */ /* 0x000fe4000f8e00ff */
[----:B------:R-:W-:-:S07]  /*06a0*/  IMAD.MOV.U32 R3, RZ, RZ, RZ ;  /* 0x000000ffff037224 */ /* 0x000fce00078e00ff */
.L_x_342:
[----:B------:R-:W-:Y:S01]  /*06b0*/  UIMAD.WIDE.U32 UR6, UR17, UR15, URZ ;  /* 0x0000000f110672a5 */ /* 0x000fe2000f8e003f */
[C---:B------:R-:W-:Y:S01]  /*06c0*/  LOP3.LUT R2, R0.reuse, 0x1, RZ, 0xc0, !PT ;  /* 0x0000000100027812 */ /* 0x040fe200078ec0ff */
[----:B------:R-:W-:Y:S01]  /*06d0*/  UIMAD.WIDE.U32 UR4, UR15, UR15, URZ ;  /* 0x0000000f0f0472a5 */ /* 0x000fe2000f8e003f */
[--C-:B------:R-:W-:Y:S01]  /*06e0*/  SHF.R.U64 R0, R0, 0x1, R3.reuse ;  /* 0x0000000100007819 */ /* 0x100fe20000001203 */
[----:B------:R-:W-:Y:S01]  /*06f0*/  UIMAD.WIDE.U32 UR6, UP2, UR15, UR17, UR6 ;  /* 0x000000110f0672a5 */ /* 0x000fe2000f840006 */
[----:B------:R-:W-:Y:S01]  /*0700*/  ISETP.NE.U32.AND P0, PT, R2, 0x1, PT ;  /* 0x000000010200780c */ /* 0x000fe20003f05070 */
[----:B------:R-:W-:Y:S01]  /*0710*/  UIADD3 UR8, UP3, URZ, UR4, URZ ;  /* 0x000000043f087290 */ /* 0x000fe2000ff7e03f */
[----:B------:R-:W-:Y:S01]  /*0720*/  ISETP.NE.U32.AND P1, PT, R0, RZ, PT ;  /* 0x000000ff0000720c */ /* 0x000fe20003f25070 */
[----:B------:R-:W-:Y:S01]  /*0730*/  UIADD3 UR5, UP1, UR5, UR6, URZ ;  /* 0x0000000605057290 */ /* 0x000fe2000ff3e03f */
[----:B------:R-:W-:Y:S01]  /*0740*/  ISETP.NE.U32.AND.EX P0, PT, RZ, RZ, PT, P0 ;  /* 0x000000ffff00720c */ /* 0x000fe20003f05100 */
[----:B------:R-:W-:Y:S01]  /*0750*/  UISETP.LT.U32.AND UP0, UPT, UR8, UR4, UPT ;  /* 0x000000040800728c */ /* 0x000fe2000bf01070 */
[----:B------:R-:W-:Y:S01]  /*0760*/  SHF.R.U32.HI R3, RZ, 0x1, R3 ;  /* 0x00000001ff037819 */ /* 0x000fe20000011603 */
[----:B------:R-:W-:-:S02]  /*0770*/  UIADD3.X UR4, UR4, UR5, URZ, UP3, !UPT ;  /* 0x0000000504047290 */ /* 0x000fc40009ffe43f */
[----:B------:R-:W-:Y:S02]  /*0780*/  UIADD3.X UR9, URZ, URZ, URZ, UP2, !UPT ;  /* 0x0000003f3f097290 */ /* 0x000fe400097fe43f */
[----:B------:R-:W-:-:S04]  /*0790*/  UISETP.LT.U32.AND.EX UP0, UPT, UR4, UR5, UPT, UP0 ;  /* 0x000000050400728c */ /* 0x000fc8000bf01100 */
        /* <DEDUP_REMOVED lines=8> */
[----:B------:R-:W-:Y:S01]  /*0820*/  USEL UR11, URZ, 0xffffffff, !UP0 ;  /* 0xffffffff3f0b7887 */ /* 0x000fe2000c000000 */
[----:B------:R-:W-:Y:S11]  /*0830*/  @P0 BRA `(.L_x_341) ;  /* 0x0000000000540947 */ /* 0x000ff60003800000 */
        /* <DEDUP_REMOVED lines=15> */
[----:B------:R-:W-:-:S04]  /*0930*/  UISETP.LT.U32.AND UP0, UPT, UR4, UR14, UPT ;  /* 0x0000000e0400728c */ /* 0x000fc8000bf01070 */
[----:B------:R-:W-:-:S04]  /*0940*/  UISETP.LT.U32.AND.EX UP0, UPT, UR5, UR15, UPT, UP0 ;  /* 0x0000000f0500728c */ /* 0x000fc8000bf01100 */
[----:B------:R-:W-:Y:S02]  /*0950*/  USEL UR6, URZ, 0x1, !UP0 ;  /* 0x000000013f067887 */ /* 0x000fe4000c000000 */
[----:B------:R-:W-:Y:S02]  /*0960*/  USEL UR7, URZ, 0xffffffff, !UP0 ;  /* 0xffffffff3f077887 */ /* 0x000fe4000c000000 */
[----:B------:R-:W-:-:S04]  /*0970*/  UIADD3 UR14, UP0, UP1, UR6, UR4, -UR14 ;  /* 0x00000004060e7290 */ /* 0x000fc8000f91e80e */
[----:B------:R-:W-:-:S12]  /*0980*/  UIADD3.X UR16, UR7, UR5, ~UR15, UP0, UP1 ;  /* 0x0000000507107290 */ /* 0x000fd800087e2c0f */
.L_x_341:
[----:B------:R-:W-:Y:S01]  /*0990*/  ISETP.NE.AND.EX P0, PT, R3, RZ, PT, P1 ;  /* 0x000000ff0300720c */ /* 0x000fe20003f05310 */
[----:B------:R-:W-:-:S04]  /*09a0*/  UIADD3 UR15, UP0, UP1, UR10, UR8, -UR12 ;  /* 0x000000080a0f7290 */ /* 0x000fc8000f91e80c */
[----:B------:R-:W-:-:S08]  /*09b0*/  UIADD3.X UR17, UR11, UR9, ~UR13, UP0, UP1 ;  /* 0x000000090b117290 */ /* 0x000fd000087e2c0d */
[----:B------:R-:W-:Y:S05]  /*09c0*/  @P0 BRA `(.L_x_342) ;  /* 0xfffffffc00380947 */ /* 0x000fea000383ffff */
.L_x_340:
[----:B------:R-:W1:Y:S01]  /*09d0*/  LDC.64 R2, c[0x0][0x220] ;  /* 0x00008800ff027b82 */ /* 0x000e620000000a00 */
[----:B------:R-:W-:Y:S01]  /*09e0*/  BSSY B0, `(.L_x_343) ;  /* 0x000006d000007945 */ /* 0x000fe20003800000 */
[----:B-1----:R-:W-:-:S04]  /*09f0*/  ISETP.GE.U32.AND P0, PT, R31, R2, PT ;  /* 0x000000021f00720c */ /* 0x002fc80003f06070 */
[----:B------:R-:W-:-:S13]  /*0a00*/  ISETP.GE.U32.AND.EX P0, PT, RZ, R3, PT, P0 ;  /* 0x00000003ff00720c */ /* 0x000fda0003f06100 */
[----:B------:R-:W-:Y:S05]  /*0a10*/  @P0 BRA `(.L_x_344) ;  /* 0x0000000400a40947 */ /* 0x000fea0003800000 */
[----:B0-----:R-:W0:Y:S01]  /*0a20*/  LDS.64 R12, [R12] ;  /* 0x000000000c0c7984 */ /* 0x001e220000000a00 */
[----:B------:R-:W-:-:S07]  /*0a30*/  IMAD.MOV.U32 R0, RZ, RZ, RZ ;  /* 0x000000ffff007224 */ /* 0x000fce00078e00ff */
.L_x_345:
[----:B------:R-:W1:Y:S01]  /*0a40*/  LDC.64 R6, c[0x0][0x210] ;  /* 0x00008400ff067b82 */ /* 0x000e620000000a00 */
[----:B------:R-:W-:Y:S02]  /*0a50*/  IMAD.MOV.U32 R4, RZ, RZ, R31 ;  /* 0x000000ffff047224 */ /* 0x000fe400078e001f */
[----:B------:R-:W-:Y:S02]  /*0a60*/  IMAD.MOV.U32 R5, RZ, RZ, R0 ;  /* 0x000000ffff057224 */ /* 0x000fe400078e0000 */
[----:B------:R-:W-:-:S04]  /*0a70*/  IMAD.WIDE.U32 R4, R2, UR22, R4 ;  /* 0x0000001602047c25 */ /* 0x000fc8000f8e0004 */
[----:B------:R-:W-:Y:S02]  /*0a80*/  IMAD R8, R3, UR22, R5 ;  /* 0x0000001603087c24 */ /* 0x000fe4000f8e0205 */
[----:B-1----:R-:W-:-:S04]  /*0a90*/  IMAD.WIDE.U32 R4, R4, 0x18, R6 ;  /* 0x0000001804047825 */ /* 0x002fc800078e0006 */
[----:B------:R-:W-:-:S04]  /*0aa0*/  IMAD R7, R8, 0x18, RZ ;  /* 0x0000001808077824 */ /* 0x000fc800078e02ff */
[----:B------:R-:W-:-:S05]  /*0ab0*/  IMAD.IADD R5, R5, 0x1, R7 ;  /* 0x0000000105057824 */ /* 0x000fca00078e0207 */
[----:B------:R-:W0:Y:S04]  /*0ac0*/  LDG.E.64 R6, desc[UR18][R4.64] ;  /* 0x0000001204067981 */ /* 0x000e28000c1e1b00 */
[----:B------:R-:W2:Y:S04]  /*0ad0*/  LDG.E.64 R8, desc[UR18][R4.64+0x8] ;  /* 0x0000081204087981 */ /* 0x000ea8000c1e1b00 */
[----:B------:R-:W3:Y:S01]  /*0ae0*/  LDG.E.64 R16, desc[UR18][R4.64+0x10] ;  /* 0x0000101204107981 */ /* 0x000ee2000c1e1b00 */
[----:B------:R-:W-:Y:S02]  /*0af0*/  IMAD.U32 R35, RZ, RZ, UR20 ;  /* 0x00000014ff237e24 */ /* 0x000fe4000f8e00ff */
[----:B0-----:R-:W-:-:S04]  /*0b00*/  IMAD.WIDE.U32 R20, R7, R12, RZ ;  /* 0x0000000c07147225 */ /* 0x001fc800078e00ff */
[----:B------:R-:W-:-:S04]  /*0b10*/  IMAD.WIDE.U32 R24, R6, R12, RZ ;  /* 0x0000000c06187225 */ /* 0x000fc800078e00ff */
[----:B------:R-:W-:Y:S01]  /*0b20*/  IMAD.WIDE.U32 R20, P2, R6, R13, R20 ;  /* 0x0000000d06147225 */ /* 0x000fe20007840014 */
[----:B------:R-:W-:-:S03]  /*0b30*/  IADD3 R27, P1, RZ, R24, RZ ;  /* 0x00000018ff1b7210 */ /* 0x000fc60007f3e0ff */
[----:B--2---:R-:W-:Y:S01]  /*0b40*/  IMAD.WIDE.U32 R10, R9, R12, RZ ;  /* 0x0000000c090a7225 */ /* 0x004fe200078e00ff */
[----:B------:R-:W-:Y:S02]  /*0b50*/  IADD3 R15, P4, R25, R20, RZ ;  /* 0x00000014190f7210 */ /* 0x000fe40007f9e0ff */
[----:B------:R-:W-:Y:S01]  /*0b60*/  ISETP.LT.U32.AND P0, PT, R27, R24, PT ;  /* 0x000000181b00720c */ /* 0x000fe20003f01070 */
[----:B------:R-:W-:Y:S02]  /*0b70*/  IMAD.X R23, RZ, RZ, RZ, P2 ;  /* 0x000000ffff177224 */ /* 0x000fe400010e06ff */
[----:B------:R-:W-:Y:S02]  /*0b80*/  IMAD.X R24, R15, 0x1, R24, P1 ;  /* 0x000000010f187824 */ /* 0x000fe400008e0618 */
[----:B------:R-:W-:-:S03]  /*0b90*/  IMAD.WIDE.U32 R18, R8, R12, RZ ;  /* 0x0000000c08127225 */ /* 0x000fc600078e00ff */
[----:B------:R-:W-:Y:S01]  /*0ba0*/  ISETP.LT.U32.AND.EX P0, PT, R24, R15, PT, P0 ;  /* 0x0000000f1800720c */ /* 0x000fe20003f01100 */
[----:B------:R-:W-:-:S03]  /*0bb0*/  IMAD.WIDE.U32 R10, P3, R8, R13, R10 ;  /* 0x0000000d080a7225 */ /* 0x000fc6000786000a */
[----:B------:R-:W-:Y:S01]  /*0bc0*/  SEL R29, RZ, 0x1, !P0 ;  /* 0x00000001ff1d7807 */ /* 0x000fe20004000000 */
[----:B------:R-:W-:Y:S01]  /*0bd0*/  IMAD.MOV.U32 R22, RZ, RZ, R21 ;  /* 0x000000ffff167224 */ /* 0x000fe200078e0015 */
[-C--:B------:R-:W-:Y:S01]  /*0be0*/  IADD3 R8, P0, RZ, R18.reuse, RZ ;  /* 0x00000012ff087210 */ /* 0x080fe20007f1e0ff */
[----:B------:R-:W-:Y:S01]  /*0bf0*/  IMAD.WIDE.U32 R14, R13, UR14, RZ ;  /* 0x0000000e0d0e7c25 */ /* 0x000fe2000f8e00ff */
[----:B------:R-:W-:Y:S02]  /*0c00*/  IADD3 R29, P5, P2, -R29, R27, -R24 ;  /* 0x0000001b1d1d7210 */ /* 0x000fe40007abe918 */
[----:B------:R-:W-:Y:S01]  /*0c10*/  ISETP.LT.U32.AND P1, PT, R8, R18, PT ;  /* 0x000000120800720c */ /* 0x000fe20003f21070 */
[----:B------:R-:W-:Y:S01]  /*0c20*/  IMAD.WIDE.U32.X R6, R7, R13, R22, P4 ;  /* 0x0000000d07067225 */ /* 0x000fe200020e0416 */
[----:B------:R-:W-:-:S03]  /*0c30*/  IADD3 R10, P4, R19, R10, RZ ;  /* 0x0000000a130a7210 */ /* 0x000fc60007f9e0ff */
[----:B---3--:R-:W-:-:S04]  /*0c40*/  IMAD.WIDE.U32 R26, R17, R12, RZ ;  /* 0x0000000c111a7225 */ /* 0x008fc800078e00ff */
[----:B------:R-:W-:Y:S02]  /*0c50*/  IMAD.X R33, R10, 0x1, R18, P0 ;  /* 0x000000010a217824 */ /* 0x000fe400000e0612 */
[----:B------:R-:W-:-:S03]  /*0c60*/  IMAD.WIDE.U32 R14, P6, R12, UR16, R14 ;  /* 0x000000100c0e7c25 */ /* 0x000fc6000f8c000e */
[----:B------:R-:W-:Y:S01]  /*0c70*/  ISETP.LT.U32.AND.EX P1, PT, R33, R10, PT, P1 ;  /* 0x0000000a2100720c */ /* 0x000fe20003f21110 */
[----:B------:R-:W-:-:S04]  /*0c80*/  IMAD.WIDE.U32 R22, R16, R12, RZ ;  /* 0x0000000c10167225 */ /* 0x000fc800078e00ff */
[----:B------:R-:W-:-:S04]  /*0c90*/  IMAD.WIDE.U32 R26, P0, R16, R13, R26 ;  /* 0x0000000d101a7225 */ /* 0x000fc8000780001a */
[----:B------:R-:W-:Y:S01]  /*0ca0*/  IMAD.MOV.U32 R20, RZ, RZ, R15 ;  /* 0x000000ffff147224 */ /* 0x000fe200078e000f */
[----:B------:R-:W-:Y:S01]  /*0cb0*/  IADD3.X R15, R35, -0x1, R24, P5, P2 ;  /* 0xffffffff230f7810 */ /* 0x000fe20002fe4418 */
[----:B------:R-:W-:Y:S01]  /*0cc0*/  IMAD.X R25, RZ, RZ, RZ, P3 ;  /* 0x000000ffff197224 */ /* 0x000fe200018e06ff */
[----:B------:R-:W-:Y:S01]  /*0cd0*/  IADD3 R35, P5, RZ, R22, RZ ;  /* 0x00000016ff237210 */ /* 0x000fe20007fbe0ff */
[----:B------:R-:W-:Y:S01]  /*0ce0*/  IMAD.MOV.U32 R24, RZ, RZ, R11 ;  /* 0x000000ffff187224 */ /* 0x000fe200078e000b */
[----:B------:R-:W-:Y:S01]  /*0cf0*/  IADD3 R37, P2, R23, R26, RZ ;  /* 0x0000001a17257210 */ /* 0x000fe20007f5e0ff */
[----:B------:R-:W-:Y:S01]  /*0d00*/  IMAD.WIDE.U32 R18, R12, UR14, RZ ;  /* 0x0000000e0c127c25 */ /* 0x000fe2000f8e00ff */
[----:B------:R-:W-:Y:S02]  /*0d10*/  SEL R23, RZ, 0x1, !P1 ;  /* 0x00000001ff177807 */ /* 0x000fe40004800000 */
[----:B------:R-:W-:Y:S01]  /*0d20*/  ISETP.LT.U32.AND P1, PT, R35, R22, PT ;  /* 0x000000162300720c */ /* 0x000fe20003f21070 */
[----:B------:R-:W-:Y:S01]  /*0d30*/  IMAD.X R22, R37, 0x1, R22, P5 ;  /* 0x0000000125167824 */ /* 0x000fe200028e0616 */
[----:B------:R-:W-:Y:S01]  /*0d40*/  IADD3 R19, P3, R19, R14, RZ ;  /* 0x0000000e13137210 */ /* 0x000fe20007f7e0ff */
[----:B------:R-:W-:Y:S01]  /*0d50*/  IMAD.WIDE.U32.X R24, R9, R13, R24, P4 ;  /* 0x0000000d09187225 */ /* 0x000fe200020e0418 */
[----:B------:R-:W-:-:S02]  /*0d60*/  IADD3 R23, P4, P5, -R23, R8, -R33 ;  /* 0x0000000817177210 */ /* 0x000fc40007d9e921 */
[----:B------:R-:W-:Y:S01]  /*0d70*/  ISETP.LT.U32.AND.EX P1, PT, R22, R37, PT, P1 ;  /* 0x000000251600720c */ /* 0x000fe20003f21110 */
[----:B------:R-:W-:Y:S01]  /*0d80*/  IMAD.X R21, RZ, RZ, RZ, P6 ;  /* 0x000000ffff157224 */ /* 0x000fe200030e06ff */
[-C--:B------:R-:W-:Y:S01]  /*0d90*/  IADD3 R11, P6, RZ, R18.reuse, RZ ;  /* 0x00000012ff0b7210 */ /* 0x080fe20007fde0ff */
[----:B------:R-:W-:Y:S01]  /*0da0*/  IMAD.U32 R8, RZ, RZ, UR20 ;  /* 0x00000014ff087e24 */ /* 0x000fe2000f8e00ff */
[----:B------:R-:W-:Y:S01]  /*0db0*/  SEL R10, RZ, 0x1, !P1 ;  /* 0x00000001ff0a7807 */ /* 0x000fe20004800000 */
[----:B------:R-:W-:Y:S01]  /*0dc0*/  IMAD.X R9, RZ, RZ, RZ, P0 ;  /* 0x000000ffff097224 */ /* 0x000fe200000e06ff */
[----:B------:R-:W-:Y:S01]  /*0dd0*/  ISETP.LT.U32.AND P0, PT, R11, R18, PT ;  /* 0x000000120b00720c */ /* 0x000fe20003f01070 */
[----:B------:R-:W-:Y:S01]  /*0de0*/  IMAD.X R18, R19, 0x1, R18, P6 ;  /* 0x0000000113127824 */ /* 0x000fe200030e0612 */
[----:B------:R-:W-:Y:S01]  /*0df0*/  IADD3.X R33, R8, -0x1, R33, P4, P5 ;  /* 0xffffffff08217810 */ /* 0x000fe200027ea421 */
[----:B------:R-:W-:Y:S01]  /*0e00*/  IMAD.MOV.U32 R8, RZ, RZ, R27 ;  /* 0x000000ffff087224 */ /* 0x000fe200078e001b */
[----:B------:R-:W-:Y:S01]  /*0e10*/  ISETP.LT.U32.AND P6, PT, R6, R29, PT ;  /* 0x0000001d0600720c */ /* 0x000fe20003fc1070 */
[----:B------:R-:W-:Y:S01]  /*0e20*/  IMAD.WIDE.U32.X R20, R13, UR16, R20, P3 ;  /* 0x000000100d147c25 */ /* 0x000fe200098e0414 */
[----:B------:R-:W-:-:S02]  /*0e30*/  IADD3 R35, P4, P5, -R10, R35, -R22 ;  /* 0x000000230a237210 */ /* 0x000fc40007d9e916 */
[----:B------:R-:W-:Y:S01]  /*0e40*/  ISETP.LT.U32.AND.EX P1, PT, R7, R15, PT, P6 ;  /* 0x0000000f0700720c */ /* 0x000fe20003f21160 */
[----:B------:R-:W-:Y:S01]  /*0e50*/  IMAD.WIDE.U32.X R8, R17, R13, R8, P2 ;  /* 0x0000000d11087225 */ /* 0x000fe200010e0408 */
[----:B------:R-:W-:Y:S02]  /*0e60*/  ISETP.LT.U32.AND P6, PT, R24, R23, PT ;  /* 0x000000171800720c */ /* 0x000fe40003fc1070 */
[----:B------:R-:W-:Y:S01]  /*0e70*/  ISETP.LT.U32.AND.EX P2, PT, R18, R19, PT, P0 ;  /* 0x000000131200720c */ /* 0x000fe20003f41100 */
[----:B------:R-:W-:Y:S01]  /*0e80*/  IMAD.U32 R17, RZ, RZ, UR20 ;  /* 0x00000014ff117e24 */ /* 0x000fe2000f8e00ff */
[----:B------:R-:W-:Y:S02]  /*0e90*/  ISETP.LT.U32.AND.EX P0, PT, R25, R33, PT, P6 ;  /* 0x000000211900720c */ /* 0x000fe40003f01160 */
[----:B------:R-:W-:Y:S02]  /*0ea0*/  ISETP.LT.U32.AND P6, PT, R8, R35, PT ;  /* 0x000000230800720c */ /* 0x000fe40003fc1070 */
[----:B------:R-:W-:-:S02]  /*0eb0*/  IADD3.X R17, R17, -0x1, R22, P4, P5 ;  /* 0xffffffff11117810 */ /* 0x000fc400027ea416 */
[----:B------:R-:W-:Y:S02]  /*0ec0*/  SEL R10, RZ, 0x1, !P1 ;  /* 0x00000001ff0a7807 */ /* 0x000fe40004800000 */
[----:B------:R-:W-:Y:S02]  /*0ed0*/  SEL R19, RZ, 0x1, !P2 ;  /* 0x00000001ff137807 */ /* 0x000fe40005000000 */
[----:B------:R-:W-:Y:S02]  /*0ee0*/  SEL R12, RZ, 0xffffffff, !P1 ;  /* 0xffffffffff0c7807 */ /* 0x000fe40004800000 */
[----:B------:R-:W-:Y:S02]  /*0ef0*/  ISETP.LT.U32.AND.EX P1, PT, R9, R17, PT, P6 ;  /* 0x000000110900720c */ /* 0x000fe40003f21160 */
[----:B------:R-:W-:Y:S02]  /*0f00*/  IADD3 R6, P4, P5, R10, R6, -R29 ;  /* 0x000000060a067210 */ /* 0x000fe40007d9e81d */
[----:B------:R-:W-:-:S02]  /*0f10*/  SEL R10, RZ, 0x1, !P0 ;  /* 0x00000001ff0a7807 */ /* 0x000fc40004000000 */
[----:B------:R-:W-:Y:S02]  /*0f20*/  IADD3 R19, P2, P6, -R19, R11, -R18 ;  /* 0x0000000b13137210 */ /* 0x000fe40007e5e912 */
[----:B------:R-:W-:Y:S02]  /*0f30*/  SEL R11, RZ, 0x1, !P1 ;  /* 0x00000001ff0b7807 */ /* 0x000fe40004800000 */
[----:B------:R-:W-:Y:S01]  /*0f40*/  IADD3.X R7, R12, R7, ~R15, P4, P5 ;  /* 0x000000070c077210 */ /* 0x000fe200027eac0f */
[----:B------:R-:W-:Y:S01]  /*0f50*/  IMAD.U32 R15, RZ, RZ, UR20 ;  /* 0x00000014ff0f7e24 */ /* 0x000fe2000f8e00ff */
[----:B------:R-:W-:Y:S02]  /*0f60*/  IADD3 R10, P4, P5, R10, R24, -R23 ;  /* 0x000000180a0a7210 */ /* 0x000fe40007d9e817 */
[----:B------:R-:W-:Y:S01]  /*0f70*/  SEL R24, RZ, 0xffffffff, !P0 ;  /* 0xffffffffff187807 */ /* 0x000fe20004000000 */
[----:B------:R1:W-:Y:S01]  /*0f80*/  STG.E.64 desc[UR18][R4.64], R6 ;  /* 0x0000000604007986 */ /* 0x0003e2000c101b12 */
[----:B------:R-:W-:-:S02]  /*0f90*/  SEL R12, RZ, 0xffffffff, !P1 ;  /* 0xffffffffff0c7807 */ /* 0x000fc40004800000 */
[----:B------:R-:W-:Y:S02]  /*0fa0*/  IADD3 R8, P0, P1, R11, R8, -R35 ;  /* 0x000000080b087210 */ /* 0x000fe4000791e823 */
[----:B------:R-:W-:Y:S02]  /*0fb0*/  IADD3.X R11, R24, R25, ~R33, P4, P5 ;  /* 0x00000019180b7210 */ /* 0x000fe400027eac21 */
[----:B------:R-:W-:Y:S02]  /*0fc0*/  IADD3.X R9, R12, R9, ~R17, P0, P1 ;  /* 0x000000090c097210 */ /* 0x000fe400007e2c11 */
[----:B------:R-:W-:Y:S01]  /*0fd0*/  IADD3 R31, P1, R31, UR21, RZ ;  /* 0x000000151f1f7c10 */ /* 0x000fe2000ff3e0ff */
[----:B------:R1:W-:Y:S01]  /*0fe0*/  STG.E.64 desc[UR18][R4.64+0x8], R10 ;  /* 0x0000080a04007986 */ /* 0x0003e2000c101b12 */
[----:B------:R-:W-:Y:S02]  /*0ff0*/  IADD3.X R15, R15, -0x1, R18, P2, P6 ;  /* 0xffffffff0f0f7810 */ /* 0x000fe400017ec412 */
[----:B------:R-:W-:Y:S01]  /*1000*/  ISETP.LT.U32.AND P0, PT, R20, R19, PT ;  /* 0x000000131400720c */ /* 0x000fe20003f01070 */
[----:B------:R1:W-:Y:S01]  /*1010*/  STG.E.64 desc[UR18][R4.64+0x10], R8 ;  /* 0x0000100804007986 */ /* 0x0003e2000c101b12 */
[----:B------:R-:W-:Y:S01]  /*1020*/  IMAD.X R0, RZ, RZ, R0, P1 ;  /* 0x000000ffff007224 */ /* 0x000fe200008e0600 */
[----:B------:R-:W-:-:S02]  /*1030*/  ISETP.GE.U32.AND P1, PT, R31, R2, PT ;  /* 0x000000021f00720c */ /* 0x000fc40003f26070 */
[----:B------:R-:W-:Y:S02]  /*1040*/  ISETP.LT.U32.AND.EX P0, PT, R21, R15, PT, P0 ;  /* 0x0000000f1500720c */ /* 0x000fe40003f01100 */
[----:B------:R-:W-:Y:S02]  /*1050*/  ISETP.GE.U32.AND.EX P1, PT, R0, R3, PT, P1 ;  /* 0x000000030000720c */ /* 0x000fe40003f26110 */
[----:B------:R-:W-:Y:S02]  /*1060*/  SEL R12, RZ, 0x1, !P0 ;  /* 0x00000001ff0c7807 */ /* 0x000fe40004000000 */
[----:B------:R-:W-:Y:S02]  /*1070*/  SEL R13, RZ, 0xffffffff, !P0 ;  /* 0xffffffffff0d7807 */ /* 0x000fe40004000000 */
[----:B------:R-:W-:-:S04]  /*1080*/  IADD3 R12, P2, P3, R12, R20, -R19 ;  /* 0x000000140c0c7210 */ /* 0x000fc80007b5e813 */
[----:B------:R-:W-:-:S03]  /*1090*/  IADD3.X R13, R13, R21, ~R15, P2, P3 ;  /* 0x000000150d0d7210 */ /* 0x000fc600017e6c0f */
[----:B-1----:R-:W-:Y:S06]  /*10a0*/  @!P1 BRA `(.L_x_345) ;  /* 0xfffffff800649947 */ /* 0x002fec000383ffff */
.L_x_344:
[----:B------:R-:W-:Y:S05]  /*10b0*/  BSYNC B0 ;  /* 0x0000000000007941 */ /* 0x000fea0003800000 */
.L_x_343:
[----:B------:R-:W-:Y:S06]  /*10c0*/  BAR.SYNC.DEFER_BLOCKING 0x0 ;  /* 0x0000000000007b1d */ /* 0x000fec0000010000 */
.L_x_332:
[----:B------:R-:W1:Y:S01]  /*10d0*/  S2R R4, SR_TID.X ;  /* 0x0000000000047919 */ /* 0x000e620000002100 */
[----:B------:R-:W-:Y:S01]  /*10e0*/  ULDC.64 UR4, c[0x0][0x220] ;  /* 0x0000880000047ab9 */ /* 0x000fe20000000a00 */
[----:B------:R-:W-:Y:S01]  /*10f0*/  BSSY B0, `(.L_x_346) ;  /* 0x000002f000007945 */ /* 0x000fe20003800000 */
[----:B-1----:R-:W-:-:S04]  /*1100*/  ISETP.GE.U32.AND P0, PT, R4, UR4, PT ;  /* 0x0000000404007c0c */ /* 0x002fc8000bf06070 */
[----:B------:R-:W-:Y:S01]  /*1110*/  ISETP.GE.U32.AND.EX P0, PT, RZ, UR5, PT, P0 ;  /* 0x00000005ff007c0c */ /* 0x000fe2000bf06100 */
[----:B------:R-:W-:-:S12]  /*1120*/  ULDC.64 UR4, c[0x0][0x220] ;  /* 0x0000880000047ab9 */ /* 0x000fd80000000a00 */
[----:B------:R-:W-:Y:S05]  /*1130*/  @P0 BRA `(.L_x_347) ;  /* 0x0000000000a80947 */ /* 0x000fea0003800000 */
[----:B0-----:R-:W0:Y:S01]  /*1140*/  LDC R6, c[0x0][0x230] ;  /* 0x00008c00ff067b82 */ /* 0x001e220000000800 */
[----:B------:R-:W-:-:S07]  /*1150*/  IMAD.MOV.U32 R5, RZ, RZ, RZ ;  /* 0x000000ffff057224 */ /* 0x000fce00078e00ff */
[----:B------:R-:W1:Y:S08]  /*1160*/  LDC R0, c[0x0][RZ] ;  /* 0x00000000ff007b82 */ /* 0x000e700000000800 */
[----:B------:R-:W2:Y:S01]  /*1170*/  LDC.64 R2, c[0x0][0x220] ;  /* 0x00008800ff027b82 */ /* 0x000ea20000000a00 */
[----:B0-----:R-:W-:-:S07]  /*1180*/  IADD3 R6, -R6, 0x20, RZ ;  /* 0x0000002006067810 */ /* 0x001fce0007ffe1ff */
.L_x_350:
[----:B0-----:R-:W0:Y:S01]  /*1190*/  BREV R7, R4 ;  /* 0x0000000400077301 */ /* 0x001e220000000000 */
[----:B------:R-:W-:Y:S01]  /*11a0*/  BSSY B1, `(.L_x_348) ;  /* 0x000001e000017945 */ /* 0x000fe20003800000 */
[----:B0-----:R-:W-:-:S04]  /*11b0*/  SHF.R.U32.HI R10, RZ, R6, R7 ;  /* 0x00000006ff0a7219 */ /* 0x001fc80000011607 */
[----:B------:R-:W-:-:S04]  /*11c0*/  ISETP.GE.U32.AND P0, PT, R4, R10, PT ;  /* 0x0000000a0400720c */ /* 0x000fc80003f06070 */
[----:B------:R-:W-:-:S13]  /*11d0*/  ISETP.GE.U32.AND.EX P0, PT, R5, RZ, PT, P0 ;  /* 0x000000ff0500720c */ /* 0x000fda0003f06100 */
[----:B------:R-:W-:Y:S05]  /*11e0*/  @P0 BRA `(.L_x_349) ;  /* 0x0000000000640947 */ /* 0x000fea0003800000 */
[----:B------:R-:W0:Y:S01]  /*11f0*/  LDC.64 R16, c[0x0][0x210] ;  /* 0x00008400ff107b82 */ /* 0x000e220000000a00 */
[----:B------:R-:W-:Y:S02]  /*1200*/  IMAD.MOV.U32 R11, RZ, RZ, RZ ;  /* 0x000000ffff0b7224 */ /* 0x000fe400078e00ff */
[----:B--2---:R-:W-:Y:S02]  /*1210*/  IMAD R7, R3, UR22, RZ ;  /* 0x0000001603077c24 */ /* 0x004fe4000f8e02ff */
[----:B------:R-:W-:-:S04]  /*1220*/  IMAD.WIDE.U32 R8, R2, UR22, R4 ;  /* 0x0000001602087c25 */ /* 0x000fc8000f8e0004 */
[----:B------:R-:W-:-:S04]  /*1230*/  IMAD.WIDE.U32 R10, R2, UR22, R10 ;  /* 0x00000016020a7c25 */ /* 0x000fc8000f8e000a */
[C---:B------:R-:W-:Y:S02]  /*1240*/  IMAD.IADD R12, R7.reuse, 0x1, R9 ;  /* 0x00000001070c7824 */ /* 0x040fe400078e0209 */
[----:B------:R-:W-:Y:S02]  /*1250*/  IMAD.IADD R7, R7, 0x1, R11 ;  /* 0x0000000107077824 */ /* 0x000fe400078e020b */
[----:B------:R-:W-:Y:S02]  /*1260*/  IMAD R11, R12, 0x18, RZ ;  /* 0x000000180c0b7824 */ /* 0x000fe400078e02ff */
[----:B------:R-:W-:Y:S02]  /*1270*/  IMAD R7, R7, 0x18, RZ ;  /* 0x0000001807077824 */ /* 0x000fe400078e02ff */
[----:B0-----:R-:W-:-:S04]  /*1280*/  IMAD.WIDE.U32 R8, R8, 0x18, R16 ;  /* 0x0000001808087825 */ /* 0x001fc800078e0010 */
[----:B------:R-:W-:-:S04]  /*1290*/  IMAD.WIDE.U32 R16, R10, 0x18, R16 ;  /* 0x000000180a107825 */ /* 0x000fc800078e0010 */
        /* <DEDUP_REMOVED lines=14> */
.L_x_349:
[----:B------:R-:W-:Y:S05]  /*1380*/  BSYNC B1 ;  /* 0x0000000000017941 */ /* 0x000fea0003800000 */
.L_x_348:
[----:B-1----:R-:W-:-:S05]  /*1390*/  IADD3 R4, P0, R0, R4, RZ ;  /* 0x0000000400047210 */ /* 0x002fca0007f1e0ff */
[----:B------:R-:W-:Y:S01]  /*13a0*/  IMAD.X R5, RZ, RZ, R5, P0 ;  /* 0x000000ffff057224 */ /* 0x000fe200000e0605 */
[----:B------:R-:W-:-:S04]  /*13b0*/  ISETP.GE.U32.AND P0, PT, R4, UR4, PT ;  /* 0x0000000404007c0c */ /* 0x000fc8000bf06070 */
[----:B------:R-:W-:-:S13]  /*13c0*/  ISETP.GE.U32.AND.EX P0, PT, R5, UR5, PT, P0 ;  /* 0x0000000505007c0c */ /* 0x000fda000bf06100 */
[----:B------:R-:W-:Y:S05]  /*13d0*/  @!P0 BRA `(.L_x_350) ;  /* 0xfffffffc006c8947 */ /* 0x000fea000383ffff */
.L_x_347:
[----:B------:R-:W-:Y:S05]  /*13e0*/  BSYNC B0 ;  /* 0x0000000000007941 */ /* 0x000fea0003800000 */
.L_x_346:
        /* <DEDUP_REMOVED lines=8> */
.L_x_352:
[----:B------:R-:W-:Y:S01]  /*1470*/  SHF.R.U32.HI R0, RZ, 0x1, R0 ;  /* 0x00000001ff007819 */ /* 0x000fe20000011600 */
[----:B------:R-:W-:-:S03]  /*1480*/  UIADD3 UR4, UR4, 0x1, URZ ;  /* 0x0000000104047890 */ /* 0x000fc6000fffe03f */
[----:B------:R-:W-:-:S13]  /*1490*/  ISETP.NE.AND P0, PT, R0, RZ, PT ;  /* 0x000000ff0000720c */ /* 0x000fda0003f05270 */
[----:B------:R-:W-:Y:S05]  /*14a0*/  @P0 BRA `(.L_x_352) ;  /* 0xfffffffc00f00947 */ /* 0x000fea000383ffff */
.L_x_351:
[----:B------:R-:W-:Y:S01]  /*14b0*/  ISETP.NE.AND P0, PT, RZ, UR4, PT ;  /* 0x00000004ff007c0c */ /* 0x000fe2000bf05270 */
[----:B------:R-:W-:-:S12]  /*14c0*/  UMOV UR7, 0x1 ;  /* 0x0000000100077882 */ /* 0x000fd80000000000 */
[----:B------:R-:W-:Y:S05]  /*14d0*/  @!P0 BRA `(.L_x_353) ;  /* 0x0000002800588947 */ /* 0x000fea0003800000 */
[----:B------:R-:W-:Y:S01]  /*14e0*/  UMOV UR5, URZ ;  /* 0x0000003f00057c82 */ /* 0x000fe20008000000 */
[----:B------:R-:W-:-:S05]  /*14f0*/  UMOV UR7, 0x1 ;  /* 0x0000000100077882 */ /* 0x000fca0000000000 */
.L_x_364:
[----:B0-----:R-:W0:Y:S01]  /*1500*/  S2R R8, SR_TID.X ;  /* 0x0000000000087919 */ /* 0x001e220000002100 */
[----:B------:R-:W-:Y:S01]  /*1510*/  ISETP.NE.AND P1, PT, RZ, UR7, PT ;  /* 0x00000007ff007c0c */ /* 0x000fe2000bf25270 */
[----:B------:R-:W-:Y:S01]  /*1520*/  UMOV UR10, UR7 ;  /* 0x00000007000a7c82 */ /* 0x000fe20008000000 */
[----:B------:R-:W-:Y:S02]  /*1530*/  BSSY B0, `(.L_x_354) ;  /* 0x00000c3000007945 */ /* 0x000fe40003800000 */
[----:B0-----:R-:W-:-:S13]  /*1540*/  ISETP.NE.OR P0, PT, R8, RZ, !P1 ;  /* 0x000000ff0800720c */ /* 0x001fda0004f05670 */
[----:B-1----:R-:W-:Y:S05]  /*1550*/  @P0 BRA `(.L_x_355) ;  /* 0x0000000c00000947 */ /* 0x002fea0003800000 */
        /* <DEDUP_REMOVED lines=26> */
[----:B------:R-:W-:Y:S02]  /*1700*/  UMOV UR13, 0x400 ;  /* 0x00000400000d7882 */ /* 0x000fe40000000000 */
[----:B------:R-:W-:-:S03]  /*1710*/  UIADD3 UR13, UR13, 0x2000, URZ ;  /* 0x000020000d0d7890 */ /* 0x000fc6000fffe03f */
[----:B------:R-:W-:Y:S01]  /*1720*/  IMAD.U32 R0, RZ, RZ, UR14 ;  /* 0x0000000eff007e24 */ /* 0x000fe2000f8e00ff */
[----:B0-----:R-:W-:-:S03]  /*1730*/  ULEA UR13, UR6, UR13, 0x18 ;  /* 0x0000000d060d7291 */ /* 0x001fc6000f8ec03f */
[----:B------:R-:W-:-:S09]  /*1740*/  UMOV UR6, URZ ;  /* 0x0000003f00067c82 */ /* 0x000fd20008000000 */
.L_x_357:
        /* <DEDUP_REMOVED lines=100> */
.L_x_356:
        /* <DEDUP_REMOVED lines=17> */
[----:B0-----:R-:W-:-:S02]  /*1ea0*/  ULEA UR21, UR21, UR13, 0x18 ;  /* 0x0000000d15157291 */ /* 0x001fc4000f8ec03f */
[----:B------:R-:W-:Y:S02]  /*1eb0*/  USEL UR13, URZ, 0x1, !UP0 ;  /* 0x000000013f0d7887 */ /* 0x000fe4000c000000 */
[----:B------:R-:W-:Y:S02]  /*1ec0*/  UIMAD.WIDE.U32.X UR14, UR9, UR12, UR14, UP1 ;  /* 0x0000000c090e72a5 */ /* 0x000fe400088e040e */
[----:B------:R-:W-:Y:S02]  /*1ed0*/  UIADD3 UR13, UP0, UP2, -UR13, UR20, -UR16 ;  /* 0x000000140d0d7290 */ /* 0x000fe4000fa1e910 */
[----:B------:R-:W-:Y:S02]  /*1ee0*/  UISETP.NE.AND UP1, UPT, UR26, 0x1, UPT ;  /* 0x000000011a00788c */ /* 0x000fe4000bf25270 */
[----:B------:R-:W-:Y:S02]  /*1ef0*/  UIADD3.X UR12, UR24, -0x1, UR16, UP0, UP2 ;  /* 0xffffffff180c7890 */ /* 0x000fe400087e4410 */
[----:B------:R-:W-:-:S02]  /*1f00*/  UISETP.LT.U32.AND UP0, UPT, UR14, UR13, UPT ;  /* 0x0000000d0e00728c */ /* 0x000fc4000bf01070 */
[----:B------:R-:W-:Y:S01]  /*1f10*/  PLOP3.LUT P0, PT, PT, PT, UP1, 0x80, 0x0 ;  /* 0x000000000000781c */ /* 0x000fe20003f0f018 */
[----:B------:R-:W-:Y:S02]  /*1f20*/  ULEA UR21, UR6, UR21, 0x3 ;  /* 0x0000001506157291 */ /* 0x000fe4000f8e183f */
[----:B------:R-:W-:-:S04]  /*1f30*/  UISETP.LT.U32.AND.EX UP0, UPT, UR15, UR12, UPT, UP0 ;  /* 0x0000000c0f00728c */ /* 0x000fc8000bf01100 */
[----:B------:R-:W-:Y:S02]  /*1f40*/  USEL UR6, URZ, 0x1, !UP0 ;  /* 0x000000013f067887 */ /* 0x000fe4000c000000 */
[----:B------:R-:W-:Y:S01]  /*1f50*/  USEL UR11, URZ, 0xffffffff, !UP0 ;  /* 0xffffffff3f0b7887 */ /* 0x000fe2000c000000 */
[----:B------:R0:W-:Y:S01]  /*1f60*/  STS.64 [UR21], R2 ;  /* 0x00000002ff007988 */ /* 0x0001e20008000a15 */
[----:B------:R-:W-:-:S04]  /*1f70*/  UIADD3 UR16, UP0, UP2, UR6, UR14, -UR13 ;  /* 0x0000000e06107290 */ /* 0x000fc8000fa1e80d */
[----:B------:R-:W-:Y:S01]  /*1f80*/  UIADD3.X UR17, UR11, UR15, ~UR12, UP0, UP2 ;  /* 0x0000000f0b117290 */ /* 0x000fe200087e4c0c */
[----:B------:R-:W-:Y:S11]  /*1f90*/  @!P0 BRA `(.L_x_355) ;  /* 0x0000000000708947 */ /* 0x000ff60003800000 */
[----:B------:R-:W-:Y:S01]  /*1fa0*/  UIMAD.WIDE.U32 UR14, UR17, UR8, URZ ;  /* 0x00000008110e72a5 */ /* 0x000fe2000f8e003f */
[----:B0-----:R-:W-:Y:S01]  /*1fb0*/  IMAD.U32 R2, RZ, RZ, UR16 ;  /* 0x00000010ff027e24 */ /* 0x001fe2000f8e00ff */
        /* <DEDUP_REMOVED lines=26> */
.L_x_355:
[----:B------:R-:W-:Y:S05]  /*2160*/  BSYNC B0 ;  /* 0x0000000000007941 */ /* 0x000fea0003800000 */
.L_x_354:
[----:B------:R-:W-:Y:S01]  /*2170*/  USHF.L.U32 UR7, UR7, 0x1, URZ ;  /* 0x0000000107077899 */ /* 0x000fe2000800063f */
[----:B------:R-:W-:Y:S05]  /*2180*/  BAR.SYNC.DEFER_BLOCKING 0x0 ;  /* 0x0000000000007b1d */ /* 0x000fea0000010000 */
[----:B------:R-:W-:Y:S01]  /*2190*/  IMAD R0, R8, UR7, RZ ;  /* 0x0000000708007c24 */ /* 0x000fe2000f8e02ff */
[----:B------:R-:W-:Y:S01]  /*21a0*/  ULDC.64 UR8, c[0x0][0x220] ;  /* 0x0000880000087ab9 */ /* 0x000fe20000000a00 */
[----:B------:R-:W-:Y:S03]  /*21b0*/  BSSY B0, `(.L_x_358) ;  /* 0x00001c3000007945 */ /* 0x000fe60003800000 */
[----:B------:R-:W-:-:S04]  /*21c0*/  ISETP.GE.U32.AND P0, PT, R0, UR8, PT ;  /* 0x0000000800007c0c */ /* 0x000fc8000bf06070 */
[----:B------:R-:W-:-:S13]  /*21d0*/  ISETP.GE.U32.AND.EX P0, PT, RZ, UR9, PT, P0 ;  /* 0x00000009ff007c0c */ /* 0x000fda000bf06100 */
[----:B------:R-:W-:Y:S05]  /*21e0*/  @P0 BRA `(.L_x_359) ;  /* 0x0000001800fc0947 */ /* 0x000fea0003800000 */
[----:B------:R-:W-:Y:S05]  /*21f0*/  @!P1 BRA `(.L_x_359) ;  /* 0x0000001800f89947 */ /* 0x000fea0003800000 */
[----:B012---:R-:W-:-:S04]  /*2200*/  IMAD.U32 R3, RZ, RZ, UR7 ;  /* 0x00000007ff037e24 */ /* 0x007fc8000f8e00ff */
[----:B------:R-:W-:-:S07]  /*2210*/  IMAD R3, R3, UR23, RZ ;  /* 0x0000001703037c24 */ /* 0x000fce000f8e02ff */
.L_x_363:
[----:B------:R-:W-:Y:S01]  /*2220*/  UISETP.NE.AND UP0, UPT, UR10, 0x1, UPT ;  /* 0x000000010a00788c */ /* 0x000fe2000bf05270 */
[----:B0-----:R-:W-:-:S05]  /*2230*/  IMAD.MOV.U32 R5, RZ, RZ, RZ ;  /* 0x000000ffff057224 */ /* 0x001fca00078e00ff */
[----:B------:R-:W-:-:S13]  /*2240*/  PLOP3.LUT P0, PT, PT, PT, UP0, 0x80, 0x0 ;  /* 0x000000000000781c */ /* 0x000fda0003f0f008 */
[----:B------:R-:W-:Y:S05]  /*2250*/  @!P0 BRA `(.L_x_360) ;  /* 0x0000001000808947 */ /* 0x000fea0003800000 */
[----:B------:R-:W0:Y:S01]  /*2260*/  S2R R7, SR_CgaCtaId ;  /* 0x0000000000077919 */ /* 0x000e220000008800 */
[----:B------:R-:W-:Y:S01]  /*2270*/  ULOP3.LUT UR6, UR10, 0x1, URZ, 0xc0, !UPT ;  /* 0x000000010a067892 */ /* 0x000fe2000f8ec03f */
[----:B------:R-:W-:Y:S01]  /*2280*/  MOV R2, 0x400 ;  /* 0x0000040000027802 */ /* 0x000fe20000000f00 */
[----:B------:R-:W-:Y:S02]  /*2290*/  IMAD.MOV.U32 R5, RZ, RZ, RZ ;  /* 0x000000ffff057224 */ /* 0x000fe400078e00ff */
[----:B------:R-:W-:Y:S02]  /*22a0*/  UIADD3 UR6, -UR6, UR10, URZ ;  /* 0x0000000a06067290 */ /* 0x000fe4000fffe13f */
[----:B------:R-:W-:-:S04]  /*22b0*/  VIADD R2, R2, 0x2000 ;  /* 0x0000200002027836 */ /* 0x000fc80000000000 */
[----:B------:R-:W-:Y:S01]  /*22c0*/  IMAD.U32 R4, RZ, RZ, UR6 ;  /* 0x00000006ff047e24 */ /* 0x000fe2000f8e00ff */
[----:B0-----:R-:W-:-:S07]  /*22d0*/  LEA R2, R7, R2, 0x18 ;  /* 0x0000000207027211 */ /* 0x001fce00078ec0ff */
.L_x_361:
        /* <DEDUP_REMOVED lines=14> */
[----:B------:R-:W-:-:S06]  /*23c0*/  IMAD R12, R5, 0x8, R2 ;  /* 0x00000008050c7824 */ /* 0x000fcc00078e0202 */
[----:B------:R-:W2:Y:S02]  /*23d0*/  LDS.128 R12, [R12] ;  /* 0x000000000c0c7984 */ /* 0x000ea40000000c00 */
        /* <DEDUP_REMOVED lines=12> */
[----:B------:R-:W-:Y:S01]  /*24a0*/  IADD3 R23, P0, P1, -R7, R19, -R22 ;  /* 0x0000001307177210 */ /* 0x000fe2000791e916 */
[----:B------:R-:W-:Y:S02]  /*24b0*/  IMAD.MOV.U32 R7, RZ, RZ, -0x1 ;  /* 0xffffffffff077424 */ /* 0x000fe400078e00ff */
[----:B------:R-:W-:-:S03]  /*24c0*/  IMAD.MOV.U32 R19, RZ, RZ, RZ ;  /* 0x000000ffff137224 */ /* 0x000fc600078e00ff */
[----:B------:R-:W-:Y:S01]  /*24d0*/  IADD3.X R29, R7, -0x1, R22, P0, P1 ;  /* 0xffffffff071d7810 */ /* 0x000fe200007e2416 */
[----:B------:R-:W-:Y:S01]  /*24e0*/  IMAD.WIDE.U32 R18, R6, UR22, R18 ;  /* 0x0000001606127c25 */ /* 0x000fe2000f8e0012 */
[----:B------:R-:W-:-:S03]  /*24f0*/  ISETP.LT.U32.AND P0, PT, R20, R23, PT ;  /* 0x000000171400720c */ /* 0x000fc60003f01070 */
[----:B------:R-:W-:Y:S01]  /*2500*/  IMAD.IADD R22, R32, 0x1, R19 ;  /* 0x0000000120167824 */ /* 0x000fe200078e0213 */
[----:B------:R-:W-:Y:S01]  /*2510*/  ISETP.LT.U32.AND.EX P0, PT, R21, R29, PT, P0 ;  /* 0x0000001d1500720c */ /* 0x000fe20003f01100 */
[----:B------:R-:W-:-:S03]  /*2520*/  IMAD.WIDE.U32 R18, R18, 0x18, R8 ;  /* 0x0000001812127825 */ /* 0x000fc600078e0008 */
[----:B------:R-:W-:Y:S01]  /*2530*/  SEL R33, RZ, 0x1, !P0 ;  /* 0x00000001ff217807 */ /* 0x000fe20004000000 */
[----:B------:R-:W-:Y:S01]  /*2540*/  IMAD R27, R22, 0x18, RZ ;  /* 0x00000018161b7824 */ /* 0x000fe200078e02ff */
[----:B------:R-:W-:Y:S02]  /*2550*/  SEL R35, RZ, 0xffffffff, !P0 ;  /* 0xffffffffff237807 */ /* 0x000fe40004000000 */
[----:B------:R-:W-:Y:S01]  /*2560*/  IADD3 R33, P1, P2, R33, R20, -R23 ;  /* 0x0000001421217210 */ /* 0x000fe20007a3e817 */
[----:B------:R-:W-:Y:S02]  /*2570*/  IMAD.IADD R19, R19, 0x1, R27 ;  /* 0x0000000113137824 */ /* 0x000fe400078e021b */
[-C--:B---3--:R-:W-:Y:S01]  /*2580*/  IMAD.WIDE.U32 R26, R13, R24.reuse, RZ ;  /* 0x000000180d1a7225 */ /* 0x088fe200078e00ff */
[----:B------:R-:W-:Y:S02]  /*2590*/  IADD3.X R35, R35, R21, ~R29, P1, P2 ;  /* 0x0000001523237210 */ /* 0x000fe40000fe4c1d */
[----:B------:R-:W2:Y:S01]  /*25a0*/  LDG.E.64 R20, desc[UR18][R18.64] ;  /* 0x0000001212147981 */ /* 0x000ea2000c1e1b00 */
[----:B------:R-:W-:-:S03]  /*25b0*/  IMAD.WIDE.U32 R22, R12, R24, RZ ;  /* 0x000000180c167225 */ /* 0x000fc600078e00ff */
[----:B------:R-:W3:Y:S01]  /*25c0*/  LDG.E.64 R30, desc[UR18][R18.64+0x10] ;  /* 0x00001012121e7981 */ /* 0x000ee2000c1e1b00 */
[----:B------:R-:W-:-:S04]  /*25d0*/  IMAD.WIDE.U32 R26, P0, R12, R25, R26 ;  /* 0x000000190c1a7225 */ /* 0x000fc8000780001a */
[----:B----4-:R-:W-:Y:S01]  /*25e0*/  IMAD.WIDE.U32 R28, R13, R16, RZ ;  /* 0x000000100d1c7225 */ /* 0x010fe200078e00ff */
[----:B------:R-:W-:-:S03]  /*25f0*/  IADD3 R34, P1, R23, R26, RZ ;  /* 0x0000001a17227210 */ /* 0x000fc60007f3e0ff */
[----:B------:R-:W-:Y:S02]  /*2600*/  IMAD.X R23, RZ, RZ, RZ, P0 ;  /* 0x000000ffff177224 */ /* 0x000fe400000e06ff */
[----:B------:R-:W-:Y:S02]  /*2610*/  IMAD.MOV.U32 R22, RZ, RZ, R27 ;  /* 0x000000ffff167224 */ /* 0x000fe400078e001b */
[----:B------:R-:W-:Y:S02]  /*2620*/  IMAD R37, R12, R24, RZ ;  /* 0x000000180c257224 */ /* 0x000fe400078e02ff */
[----:B------:R-:W-:-:S04]  /*2630*/  IMAD.WIDE.U32.X R22, R13, R25, R22, P1 ;  /* 0x000000190d167225 */ /* 0x000fc800008e0416 */
[----:B------:R-:W-:-:S04]  /*2640*/  IMAD.WIDE.U32 R28, P0, R12, R17, R28 ;  /* 0x000000110c1c7225 */ /* 0x000fc8000780001c */
        /* <DEDUP_REMOVED lines=32> */
[----:B------:R-:W-:-:S04]  /*2850*/  IMAD.IADD R22, R5, 0x1, R0 ;  /* 0x0000000105167824 */ /* 0x000fc800078e0200 */
[----:B------:R-:W-:Y:S01]  /*2860*/  VIADD R22, R22, 0x1 ;  /* 0x0000000116167836 */ /* 0x000fe20000000000 */
[CC--:B--2---:R-:W-:Y:S02]  /*2870*/  IADD3 R12, P3, R20.reuse, R33.reuse, RZ ;  /* 0x00000021140c7210 */ /* 0x0c4fe40007f7e0ff */
[----:B------:R-:W-:Y:S02]  /*2880*/  ISETP.GE.U32.AND P1, PT, R20, R33, PT ;  /* 0x000000211400720c */ /* 0x000fe40003f26070 */
[C---:B------:R-:W-:Y:S01]  /*2890*/  ISETP.GT.U32.AND P0, PT, R12.reuse, RZ, PT ;  /* 0x000000ff0c00720c */ /* 0x040fe20003f04070 */
[C---:B------:R-:W-:Y:S01]  /*28a0*/  IMAD.X R16, R21.reuse, 0x1, R35, P3 ;  /* 0x0000000115107824 */ /* 0x040fe200018e0623 */
[----:B------:R-:W-:Y:S02]  /*28b0*/  ISETP.GE.U32.AND.EX P1, PT, R21, R35, PT, P1 ;  /* 0x000000231500720c */ /* 0x000fe40003f26110 */
[----:B------:R-:W-:Y:S02]  /*28c0*/  ISETP.LT.U32.AND P2, PT, R12, R33, PT ;  /* 0x000000210c00720c */ /* 0x000fe40003f41070 */
[----:B------:R-:W-:-:S02]  /*28d0*/  ISETP.GT.U32.AND.EX P0, PT, R16, -0x1, PT, P0 ;  /* 0xffffffff1000780c */ /* 0x000fc40003f04100 */
[----:B------:R-:W-:Y:S02]  /*28e0*/  SEL R13, RZ, 0x1, P1 ;  /* 0x00000001ff0d7807 */ /* 0x000fe40000800000 */
[----:B------:R-:W-:Y:S02]  /*28f0*/  ISETP.LT.U32.OR.EX P0, PT, R16, R35, P0, P2 ;  /* 0x000000231000720c */ /* 0x000fe40000701520 */
[----:B------:R-:W-:Y:S02]  /*2900*/  IADD3 R20, P2, P3, R13, R20, -R33 ;  /* 0x000000140d147210 */ /* 0x000fe40007b5e821 */
[----:B------:R-:W-:Y:S02]  /*2910*/  SEL R13, RZ, 0xffffffff, P1 ;  /* 0xffffffffff0d7807 */ /* 0x000fe40000800000 */
[----:B------:R-:W-:Y:S02]  /*2920*/  SEL R25, RZ, 0x1, !P0 ;  /* 0x00000001ff197807 */ /* 0x000fe40004000000 */
[----:B------:R-:W-:-:S02]  /*2930*/  IADD3.X R21, R13, R21, ~R35, P2, P3 ;  /* 0x000000150d157210 */ /* 0x000fc400017e6c23 */
[----:B------:R-:W-:Y:S02]  /*2940*/  IADD3 R12, P2, -R25, R12, RZ ;  /* 0x0000000c190c7210 */ /* 0x000fe40007f5e1ff */
[----:B------:R-:W-:-:S05]  /*2950*/  SEL R13, RZ, 0xffffffff, !P0 ;  /* 0xffffffffff0d7807 */ /* 0x000fca0004000000 */
[----:B------:R-:W-:Y:S01]  /*2960*/  IMAD.X R13, R16, 0x1, ~R13, P2 ;  /* 0x00000001100d7824 */ /* 0x000fe200010e0e0d */
[CC--:B----4-:R-:W-:Y:S02]  /*2970*/  IADD3 R24, P3, R28.reuse, R27.reuse, RZ ;  /* 0x0000001b1c187210 */ /* 0x0d0fe40007f7e0ff */
        /* <DEDUP_REMOVED lines=9> */
[----:B------:R-:W-:Y:S02]  /*2a10*/  SEL R25, RZ, 0x1, !P0 ;  /* 0x00000001ff197807 */ /* 0x000fe40004000000 */
[----:B------:R-:W-:Y:S02]  /*2a20*/  SEL R28, RZ, 0xffffffff, P1 ;  /* 0xffffffffff1c7807 */ /* 0x000fe40000800000 */
[----:B------:R-:W-:-:S02]  /*2a30*/  IADD3 R24, P1, -R25, R24, RZ ;  /* 0x0000001819187210 */ /* 0x000fc40007f3e1ff */
[----:B------:R-:W-:Y:S02]  /*2a40*/  IADD3.X R27, R28, R29, ~R37, P2, P3 ;  /* 0x0000001d1c1b7210 */ /* 0x000fe400017e6c25 */
[----:B------:R-:W-:Y:S02]  /*2a50*/  SEL R25, RZ, 0xffffffff, !P0 ;  /* 0xffffffffff197807 */ /* 0x000fe40004000000 */
[----:B---3--:R-:W-:-:S03]  /*2a60*/  IADD3 R28, P2, R30, R23, RZ ;  /* 0x000000171e1c7210 */ /* 0x008fc60007f5e0ff */
[----:B------:R-:W-:Y:S01]  /*2a70*/  IMAD.X R25, R16, 0x1, ~R25, P1 ;  /* 0x0000000110197824 */ /* 0x000fe200008e0e19 */
[C---:B------:R-:W-:Y:S01]  /*2a80*/  ISETP.GT.U32.AND P0, PT, R28.reuse, RZ, PT ;  /* 0x000000ff1c00720c */ /* 0x040fe20003f04070 */
[----:B------:R-:W-:Y:S01]  /*2a90*/  IMAD.X R16, R31, 0x1, R17, P2 ;  /* 0x000000011f107824 */ /* 0x000fe200010e0611 */
[----:B------:R-:W-:-:S04]  /*2aa0*/  ISETP.LT.U32.AND P1, PT, R28, R23, PT ;  /* 0x000000171c00720c */ /* 0x000fc80003f21070 */
[C---:B------:R-:W-:Y:S01]  /*2ab0*/  ISETP.GT.U32.AND.EX P0, PT, R16.reuse, -0x1, PT, P0 ;  /* 0xffffffff1000780c */ /* 0x040fe20003f04100 */
[----:B------:R0:W-:Y:S03]  /*2ac0*/  STG.E.64 desc[UR18][R18.64], R12 ;  /* 0x0000000c12007986 */ /* 0x0001e6000c101b12 */
[----:B------:R-:W-:Y:S02]  /*2ad0*/  ISETP.LT.U32.OR.EX P0, PT, R16, R17, P0, P1 ;  /* 0x000000111000720c */ /* 0x000fe40000701510 */
[----:B------:R-:W-:Y:S02]  /*2ae0*/  ISETP.GE.U32.AND P2, PT, R30, R23, PT ;  /* 0x000000171e00720c */ /* 0x000fe40003f46070 */
[----:B------:R-:W-:Y:S02]  /*2af0*/  SEL R29, RZ, 0x1, !P0 ;  /* 0x00000001ff1d7807 */ /* 0x000fe40004000000 */
[----:B------:R-:W-:Y:S01]  /*2b00*/  ISETP.GE.U32.AND.EX P1, PT, R31, R17, PT, P2 ;  /* 0x000000111f00720c */ /* 0x000fe20003f26120 */
[----:B0-----:R-:W-:-:S02]  /*2b10*/  VIADD R12, R22, UR10 ;  /* 0x0000000a160c7c36 */ /* 0x001fc40008000000 */
[----:B------:R-:W-:Y:S01]  /*2b20*/  IMAD.MOV.U32 R13, RZ, RZ, RZ ;  /* 0x000000ffff0d7224 */ /* 0x000fe200078e00ff */
[----:B------:R-:W-:Y:S02]  /*2b30*/  IADD3 R28, P2, -R29, R28, RZ ;  /* 0x0000001c1d1c7210 */ /* 0x000fe40007f5e1ff */
[----:B------:R-:W-:Y:S01]  /*2b40*/  SEL R29, RZ, 0xffffffff, !P0 ;  /* 0xffffffffff1d7807 */ /* 0x000fe20004000000 */
[----:B------:R-:W-:Y:S01]  /*2b50*/  IMAD.WIDE.U32 R12, R6, UR22, R12 ;  /* 0x00000016060c7c25 */ /* 0x000fe2000f8e000c */
[----:B------:R-:W-:-:S03]  /*2b60*/  SEL R34, RZ, 0x1, P1 ;  /* 0x00000001ff227807 */ /* 0x000fc60000800000 */
[----:B------:R-:W-:Y:S01]  /*2b70*/  IMAD.IADD R33, R32, 0x1, R13 ;  /* 0x0000000120217824 */ /* 0x000fe200078e020d */
[----:B------:R-:W-:Y:S01]  /*2b80*/  IADD3 R30, P0, P3, R34, R30, -R23 ;  /* 0x0000001e221e7210 */ /* 0x000fe20007b1e817 */
[----:B------:R-:W-:Y:S01]  /*2b90*/  IMAD.X R29, R16, 0x1, ~R29, P2 ;  /* 0x00000001101d7824 */ /* 0x000fe200010e0e1d */
[----:B------:R-:W-:Y:S01]  /*2ba0*/  SEL R16, RZ, 0xffffffff, P1 ;  /* 0xffffffffff107807 */ /* 0x000fe20000800000 */
[----:B------:R-:W-:-:S04]  /*2bb0*/  IMAD.WIDE.U32 R12, R12, 0x18, R8 ;  /* 0x000000180c0c7825 */ /* 0x000fc800078e0008 */
[----:B------:R-:W-:Y:S01]  /*2bc0*/  IMAD R33, R33, 0x18, RZ ;  /* 0x0000001821217824 */ /* 0x000fe200078e02ff */
[----:B------:R-:W-:-:S03]  /*2bd0*/  IADD3.X R31, R16, R31, ~R17, P0, P3 ;  /* 0x0000001f101f7210 */ /* 0x000fc600007e6c11 */
[----:B------:R-:W-:Y:S01]  /*2be0*/  IMAD.IADD R13, R13, 0x1, R33 ;  /* 0x000000010d0d7824 */ /* 0x000fe200078e0221 */
[----:B------:R0:W-:Y:S04]  /*2bf0*/  STG.E.64 desc[UR18][R18.64+0x8], R24 ;  /* 0x0000081812007986 */ /* 0x0001e8000c101b12 */
[----:B------:R-:W-:Y:S04]  /*2c00*/  STG.E.64 desc[UR18][R18.64+0x10], R28 ;  /* 0x0000101c12007986 */ /* 0x000fe8000c101b12 */
[----:B------:R-:W-:Y:S04]  /*2c10*/  STG.E.64 desc[UR18][R10.64], R20 ;  /* 0x000000140a007986 */ /* 0x000fe8000c101b12 */
[----:B------:R-:W-:Y:S04]  /*2c20*/  STG.E.64 desc[UR18][R10.64+0x8], R26 ;  /* 0x0000081a0a007986 */ /* 0x000fe8000c101b12 */
[----:B------:R1:W-:Y:S04]  /*2c30*/  STG.E.64 desc[UR18][R10.64+0x10], R30 ;  /* 0x0000101e0a007986 */ /* 0x0003e8000c101b12 */
[----:B------:R-:W2:Y:S04]  /*2c40*/  LDG.E.64 R36, desc[UR18][R12.64] ;  /* 0x000000120c247981 */ /* 0x000ea8000c1e1b00 */
[----:B0-----:R-:W3:Y:S04]  /*2c50*/  LDG.E.64 R24, desc[UR18][R12.64+0x8] ;  /* 0x000008120c187981 */ /* 0x001ee8000c1e1b00 */
[----:B------:R-:W4:Y:S01]  /*2c60*/  LDG.E.64 R16, desc[UR18][R12.64+0x10] ;  /* 0x000010120c107981 */ /* 0x000f22000c1e1b00 */
[----:B------:R-:W-:-:S02]  /*2c70*/  IMAD.MOV.U32 R23, RZ, RZ, RZ ;  /* 0x000000ffff177224 */ /* 0x000fc400078e00ff */
[----:B------:R-:W-:-:S04]  /*2c80*/  IMAD.WIDE.U32 R22, R6, UR22, R22 ;  /* 0x0000001606167c25 */ /* 0x000fc8000f8e0016 */
[----:B------:R-:W-:Y:S02]  /*2c90*/  IMAD.IADD R32, R32, 0x1, R23 ;  /* 0x0000000120207824 */ /* 0x000fe400078e0217 */
[----:B------:R-:W-:-:S04]  /*2ca0*/  IMAD.WIDE.U32 R34, R22, 0x18, R8 ;  /* 0x0000001816227825 */ /* 0x000fc800078e0008 */
[----:B------:R-:W-:-:S04]  /*2cb0*/  IMAD R9, R32, 0x18, RZ ;  /* 0x0000001820097824 */ /* 0x000fc800078e02ff */
[----:B------:R-:W-:-:S05]  /*2cc0*/  IMAD.IADD R35, R35, 0x1, R9 ;  /* 0x0000000123237824 */ /* 0x000fca00078e0209 */
[----:B------:R-:W5:Y:S04]  /*2cd0*/  LDG.E.64 R32, desc[UR18][R34.64] ;  /* 0x0000001222207981 */ /* 0x000f68000c1e1b00 */
[----:B------:R-:W5:Y:S04]  /*2ce0*/  LDG.E.64 R8, desc[UR18][R34.64+0x8] ;  /* 0x0000081222087981 */ /* 0x000f68000c1e1b00 */
[----:B-1----:R-:W5:Y:S01]  /*2cf0*/  LDG.E.64 R10, desc[UR18][R34.64+0x10] ;  /* 0x00001012220a7981 */ /* 0x002f62000c1e1b00 */
[----:B------:R-:W-:Y:S02]  /*2d00*/  VIADD R4, R4, 0xfffffffe ;  /* 0xfffffffe04047836 */ /* 0x000fe40000000000 */
[----:B------:R-:W-:-:S02]  /*2d10*/  VIADD R5, R5, 0x2 ;  /* 0x0000000205057836 */ /* 0x000fc40000000000 */
        /* <DEDUP_REMOVED lines=10> */
[----:B------:R-:W-:Y:S01]  /*2dc0*/  IMAD.X R27, RZ, RZ, RZ, P0 ;  /* 0x000000ffff1b7224 */ /* 0x000fe200000e06ff */
[----:B------:R-:W-:Y:S01]  /*2dd0*/  IADD3 R23, P0, R23, R28, RZ ;  /* 0x0000001c17177210 */ /* 0x000fe20007f1e0ff */
[----:B------:R-:W-:-:S04]  /*2de0*/  IMAD.MOV.U32 R26, RZ, RZ, R29 ;  /* 0x000000ffff1a7224 */ /* 0x000fc800078e001d */
[----:B------:R-:W-:-:S04]  /*2df0*/  IMAD.WIDE.U32.X R24, R25, R15, R26, P0 ;  /* 0x0000000f19187225 */ /* 0x000fc800000e041a */
        /* <DEDUP_REMOVED lines=9> */
[----:B------:R-:W-:Y:S01]  /*2e90*/  IMAD.X R18, R19, 0x1, R18, P1 ;  /* 0x0000000113127824 */ /* 0x000fe200008e0612 */
[----:B------:R-:W-:-:S04]  /*2ea0*/  IADD3 R17, P2, RZ, R22, RZ ;  /* 0x00000016ff117210 */ /* 0x000fc80007f5e0ff */
[----:B------:R-:W-:Y:S02]  /*2eb0*/  ISETP.LT.U32.AND.EX P0, PT, R18, R19, PT, P0 ;  /* 0x000000131200720c */ /* 0x000fe40003f01100 */
[----:B------:R-:W-:Y:S01]  /*2ec0*/  ISETP.LT.U32.AND P1, PT, R17, R22, PT ;  /* 0x000000161100720c */ /* 0x000fe20003f21070 */
[----:B------:R-:W-:Y:S01]  /*2ed0*/  IMAD.X R22, R23, 0x1, R22, P2 ;  /* 0x0000000117167824 */ /* 0x000fe200010e0616 */
[----:B------:R-:W-:-:S04]  /*2ee0*/  SEL R37, RZ, 0x1, !P0 ;  /* 0x00000001ff257807 */ /* 0x000fc80004000000 */
[----:B------:R-:W-:Y:S02]  /*2ef0*/  ISETP.LT.U32.AND.EX P0, PT, R22, R23, PT, P1 ;  /* 0x000000171600720c */ /* 0x000fe40003f01110 */
[--C-:B------:R-:W-:Y:S02]  /*2f00*/  IADD3 R37, P1, P2, -R37, R6, -R18.reuse ;  /* 0x0000000625257210 */ /* 0x100fe40007a3e912 */
[----:B------:R-:W-:Y:S02]  /*2f10*/  SEL R6, RZ, 0x1, !P0 ;  /* 0x00000001ff067807 */ /* 0x000fe40004000000 */
[----:B------:R-:W-:Y:S02]  /*2f20*/  IADD3.X R23, R7, -0x1, R18, P1, P2 ;  /* 0xffffffff07177810 */ /* 0x000fe40000fe4412 */
[----:B------:R-:W-:Y:S02]  /*2f30*/  ISETP.LT.U32.AND P0, PT, R20, R37, PT ;  /* 0x000000251400720c */ /* 0x000fe40003f01070 */
[----:B------:R-:W-:-:S02]  /*2f40*/  IADD3 R31, P4, RZ, R28, RZ ;  /* 0x0000001cff1f7210 */ /* 0x000fc40007f9e0ff */
[----:B------:R-:W-:Y:S02]  /*2f50*/  ISETP.LT.U32.AND.EX P0, PT, R21, R23, PT, P0 ;  /* 0x000000171500720c */ /* 0x000fe40003f01100 */
[----:B------:R-:W-:Y:S01]  /*2f60*/  ISETP.LT.U32.AND P1, PT, R31, R28, PT ;  /* 0x0000001c1f00720c */ /* 0x000fe20003f21070 */
[----:B------:R-:W-:Y:S01]  /*2f70*/  IMAD.X R28, R29, 0x1, R28, P4 ;  /* 0x000000011d1c7824 */ /* 0x000fe200020e061c */
[--C-:B------:R-:W-:Y:S02]  /*2f80*/  IADD3 R17, P2, P3, -R6, R17, -R22.reuse ;  /* 0x0000001106117210 */ /* 0x100fe40007b5e916 */
[----:B------:R-:W-:Y:S02]  /*2f90*/  SEL R27, RZ, 0x1, !P0 ;  /* 0x00000001ff1b7807 */ /* 0x000fe40004000000 */
[----:B------:R-:W-:Y:S02]  /*2fa0*/  IADD3.X R19, R7, -0x1, R22, P2, P3 ;  /* 0xffffffff07137810 */ /* 0x000fe400017e6416 */
[----:B------:R-:W-:-:S02]  /*2fb0*/  ISETP.LT.U32.AND.EX P1, PT, R28, R29, PT, P1 ;  /* 0x0000001d1c00720c */ /* 0x000fc40003f21110 */
[----:B------:R-:W-:Y:S02]  /*2fc0*/  IADD3 R27, P4, P2, R27, R20, -R37 ;  /* 0x000000141b1b7210 */ /* 0x000fe40007a9e825 */
[----:B------:R-:W-:Y:S02]  /*2fd0*/  SEL R20, RZ, 0xffffffff, !P0 ;  /* 0xffffffffff147807 */ /* 0x000fe40004000000 */
[----:B------:R-:W-:Y:S02]  /*2fe0*/  SEL R29, RZ, 0x1, !P1 ;  /* 0x00000001ff1d7807 */ /* 0x000fe40004800000 */
[----:B------:R-:W-:Y:S02]  /*2ff0*/  IADD3.X R23, R20, R21, ~R23, P4, P2 ;  /* 0x0000001514177210 */ /* 0x000fe400027e4c17 */
[----:B------:R-:W-:Y:S02]  /*3000*/  ISETP.LT.U32.AND P3, PT, R24, R17, PT ;  /* 0x000000111800720c */ /* 0x000fe40003f61070 */
[----:B-----5:R-:W-:-:S02]  /*3010*/  IADD3 R18, P2, R32, R27, RZ ;  /* 0x0000001b20127210 */ /* 0x020fc40007f5e0ff */
[--C-:B------:R-:W-:Y:S02]  /*3020*/  IADD3 R29, P0, P1, -R29, R31, -R28.reuse ;  /* 0x0000001f1d1d7210 */ /* 0x100fe4000791e91c */
[----:B------:R-:W-:Y:S01]  /*3030*/  ISETP.LT.U32.AND.EX P3, PT, R25, R19, PT, P3 ;  /* 0x000000131900720c */ /* 0x000fe20003f61130 */
[----:B------:R-:W-:Y:S01]  /*3040*/  IMAD.X R16, R33, 0x1, R23, P2 ;  /* 0x0000000121107824 */ /* 0x000fe200010e0617 */
[----:B------:R-:W-:Y:S02]  /*3050*/  IADD3.X R7, R7, -0x1, R28, P0, P1 ;  /* 0xffffffff07077810 */ /* 0x000fe400007e241c */
[----:B------:R-:W-:Y:S02]  /*3060*/  ISETP.LT.U32.AND P0, PT, R14, R29, PT ;  /* 0x0000001d0e00720c */ /* 0x000fe40003f01070 */
[----:B------:R-:W-:Y:S02]  /*3070*/  ISETP.GT.U32.AND P1, PT, R18, RZ, PT ;  /* 0x000000ff1200720c */ /* 0x000fe40003f24070 */
[----:B------:R-:W-:-:S02]  /*3080*/  ISETP.GE.U32.AND P4, PT, R32, R27, PT ;  /* 0x0000001b2000720c */ /* 0x000fc40003f86070 */
[----:B------:R-:W-:Y:S02]  /*3090*/  SEL R6, RZ, 0x1, !P3 ;  /* 0x00000001ff067807 */ /* 0x000fe40005800000 */
[----:B------:R-:W-:Y:S02]  /*30a0*/  ISETP.LT.U32.AND.EX P0, PT, R15, R7, PT, P0 ;  /* 0x000000070f00720c */ /* 0x000fe40003f01100 */
[----:B------:R-:W-:Y:S02]  /*30b0*/  ISETP.LT.U32.AND P2, PT, R18, R27, PT ;  /* 0x0000001b1200720c */ /* 0x000fe40003f41070 */
[----:B------:R-:W-:Y:S02]  /*30c0*/  ISETP.GT.U32.AND.EX P1, PT, R16, -0x1, PT, P1 ;  /* 0xffffffff1000780c */ /* 0x000fe40003f24110 */
[----:B------:R-:W-:Y:S02]  /*30d0*/  ISETP.GE.U32.AND.EX P4, PT, R33, R23, PT, P4 ;  /* 0x000000172100720c */ /* 0x000fe40003f86140 */
[----:B------:R-:W-:-:S02]  /*30e0*/  IADD3 R17, P6, P5, R6, R24, -R17 ;  /* 0x0000001806117210 */ /* 0x000fc40007dde811 */
        /* <DEDUP_REMOVED lines=10> */
[----:B------:R-:W-:Y:S02]  /*3190*/  IADD3 R14, P0, -R21, R18, RZ ;  /* 0x00000012150e7210 */ /* 0x000fe40007f1e1ff */
[----:B------:R-:W-:-:S02]  /*31a0*/  IADD3.X R21, R20, R15, ~R7, P5, P6 ;  /* 0x0000000f14157210 */ /* 0x000fc40002fecc07 */
[----:B------:R-:W-:Y:S02]  /*31b0*/  SEL R27, RZ, 0xffffffff, !P1 ;  /* 0xffffffffff1b7807 */ /* 0x000fe40004800000 */
[----:B------:R-:W-:Y:S02]  /*31c0*/  IADD3.X R7, R32, R33, ~R23, P2, P3 ;  /* 0x0000002120077210 */ /* 0x000fe400017e6c17 */
[----:B------:R-:W-:Y:S02]  /*31d0*/  IADD3 R23, P1, R8, R17, RZ ;  /* 0x0000001108177210 */ /* 0x000fe40007f3e0ff */
[----:B------:R-:W-:Y:S01]  /*31e0*/  IADD3 R20, P5, R10, R19, RZ ;  /* 0x000000130a147210 */ /* 0x000fe20007fbe0ff */
[----:B------:R-:W-:Y:S01]  /*31f0*/  IMAD.X R15, R16, 0x1, ~R27, P0 ;  /* 0x00000001100f7824 */ /* 0x000fe200000e0e1b */
[----:B------:R-:W-:Y:S01]  /*3200*/  ISETP.GT.U32.AND P3, PT, R23, RZ, PT ;  /* 0x000000ff1700720c */ /* 0x000fe20003f64070 */
[----:B------:R-:W-:Y:S01]  /*3210*/  IMAD.X R24, R9, 0x1, R25, P1 ;  /* 0x0000000109187824 */ /* 0x000fe200008e0619 */
[----:B------:R-:W-:Y:S01]  /*3220*/  ISETP.GE.U32.AND P0, PT, R8, R17, PT ;  /* 0x000000110800720c */ /* 0x000fe20003f06070 */
[----:B------:R-:W-:Y:S01]  /*3230*/  IMAD.X R18, R11, 0x1, R21, P5 ;  /* 0x000000010b127824 */ /* 0x000fe200028e0615 */
        /* <DEDUP_REMOVED lines=13> */
[----:B------:R-:W-:Y:S01]  /*3310*/  ISETP.GE.U32.AND.EX P3, PT, R11, R21, PT, P3 ;  /* 0x000000150b00720c */ /* 0x000fe20003f66130 */
[----:B------:R0:W-:Y:S01]  /*3320*/  STG.E.64 desc[UR18][R34.64], R14 ;  /* 0x0000000e22007986 */ /* 0x0001e2000c101b12 */
[----:B------:R-:W-:Y:S02]  /*3330*/  IADD3 R16, P6, -R22, R23, RZ ;  /* 0x0000001716107210 */ /* 0x000fe40007fde1ff */
[----:B------:R-:W-:Y:S02]  /*3340*/  SEL R22, RZ, 0xffffffff, !P2 ;  /* 0xffffffffff167807 */ /* 0x000fe40005000000 */
[----:B------:R-:W-:Y:S02]  /*3350*/  SEL R23, RZ, 0xffffffff, !P1 ;  /* 0xffffffffff177807 */ /* 0x000fe40004800000 */
[----:B0-----:R-:W-:Y:S02]  /*3360*/  IADD3 R14, P2, -R17, R20, RZ ;  /* 0x00000014110e7210 */ /* 0x001fe40007f5e1ff */
[----:B------:R-:W-:-:S02]  /*3370*/  SEL R15, RZ, 0x1, P3 ;  /* 0x00000001ff0f7807 */ /* 0x000fc40001800000 */
[----:B------:R-:W-:Y:S02]  /*3380*/  SEL R20, RZ, 0xffffffff, P0 ;  /* 0xffffffffff147807 */ /* 0x000fe40000000000 */
        /* <DEDUP_REMOVED lines=13> */
.L_x_360:
        /* <DEDUP_REMOVED lines=28> */
[----:B------:R-:W-:-:S04]  /*3620*/  UIADD3 UR6, UR6, 0x2000, URZ ;  /* 0x0000200006067890 */ /* 0x000fc8000fffe03f */
        /* <DEDUP_REMOVED lines=118> */
.L_x_362:
[----:B------:R-:W-:Y:S01]  /*3d90*/  IMAD.IADD R0, R3, 0x1, R0 ;  /* 0x0000000103007824 */ /* 0x000fe200078e0200 */
[----:B------:R-:W-:-:S04]  /*3da0*/  ULDC.64 UR8, c[0x0][0x220] ;  /* 0x0000880000087ab9 */ /* 0x000fc80000000a00 */
[----:B------:R-:W-:-:S04]  /*3db0*/  ISETP.GE.U32.AND P0, PT, R0, UR8, PT ;  /* 0x0000000800007c0c */ /* 0x000fc8000bf06070 */
[----:B------:R-:W-:-:S13]  /*3dc0*/  ISETP.GE.U32.AND.EX P0, PT, RZ, UR9, PT, P0 ;  /* 0x00000009ff007c0c */ /* 0x000fda000bf06100 */
[----:B------:R-:W-:Y:S05]  /*3dd0*/  @!P0 BRA `(.L_x_363) ;  /* 0xffffffe400108947 */ /* 0x000fea000383ffff */
.L_x_359:
[----:B------:R-:W-:Y:S05]  /*3de0*/  BSYNC B0 ;  /* 0x0000000000007941 */ /* 0x000fea0003800000 */
.L_x_358:
[----:B------:R-:W-:Y:S01]  /*3df0*/  UIADD3 UR5, UR5, 0x1, URZ ;  /* 0x0000000105057890 */ /* 0x000fe2000fffe03f */
[----:B------:R-:W-:Y:S03]  /*3e00*/  BAR.SYNC.DEFER_BLOCKING 0x0 ;  /* 0x0000000000007b1d */ /* 0x000fe60000010000 */
[----:B------:R-:W-:-:S06]  /*3e10*/  UISETP.GE.U32.AND UP0, UPT, UR5, UR4, UPT ;  /* 0x000000040500728c */ /* 0x000fcc000bf06070 */
[----:B------:R-:W-:-:S13]  /*3e20*/  PLOP3.LUT P0, PT, PT, PT, UP0, 0x80, 0x0 ;  /* 0x000000000000781c */ /* 0x000fda0003f0f008 */
[----:B------:R-:W-:Y:S05]  /*3e30*/  @!P0 BRA `(.L_x_364) ;  /* 0xffffffd400b08947 */ /* 0x000fea000383ffff */
.L_x_353:
        /* <DEDUP_REMOVED lines=9> */
[----:B------:R-:W-:Y:S02]  /*3ed0*/  UIADD3 UR5, UR5, 0x4000, URZ ;  /* 0x0000400005057890 */ /* 0x000fe4000fffe03f */
[----:B------:R-:W-:Y:S02]  /*3ee0*/  UISETP.GE.U32.AND UP1, UPT, UR9, 0x3, UPT ;  /* 0x000000030900788c */ /* 0x000fe4000bf26070 */
[----:B---3--:R-:W-:-:S02]  /*3ef0*/  ULEA UR6, UR8, UR6, 0x18 ;  /* 0x0000000608067291 */ /* 0x008fc4000f8ec03f */
[----:B------:R-:W-:-:S04]  /*3f00*/  ULEA UR5, UR8, UR5, 0x18 ;  /* 0x0000000508057291 */ /* 0x000fc8000f8ec03f */
[C---:B012---:R-:W-:Y:S02]  /*3f10*/  LEA R2, R0.reuse, UR6, 0x3 ;  /* 0x0000000600027c11 */ /* 0x047fe4000f8e18ff */
[----:B------:R-:W-:-:S07]  /*3f20*/  LEA R3, R0, UR5, 0x3 ;  /* 0x0000000500037c11 */ /* 0x000fce000f8e18ff */
.L_x_381:
        /* <DEDUP_REMOVED lines=31> */
.L_x_367:
        /* <DEDUP_REMOVED lines=84> */
.L_x_366:
        /* <DEDUP_REMOVED lines=68> */
.L_x_365:
[----:B------:R-:W-:Y:S01]  /*4aa0*/  BAR.SYNC.DEFER_BLOCKING 0x0 ;  /* 0x0000000000007b1d */ /* 0x000fe20000010000 */
[----:B------:R-:W-:-:S05]  /*4ab0*/  ISETP.GE.U32.AND P0, PT, R0, UR23, PT ;  /* 0x0000001700007c0c */ /* 0x000fca000bf06070 */
[----:B------:R-:W-:Y:S08]  /*4ac0*/  BSSY B0, `(.L_x_368) ;  /* 0x00000b2000007945 */ /* 0x000ff00003800000 */
[----:B------:R-:W-:Y:S05]  /*4ad0*/  @P0 BRA `(.L_x_369) ;  /* 0x0000000800c00947 */ /* 0x000fea0003800000 */
[----:B------:R-:W-:-:S07]  /*4ae0*/  IMAD.MOV.U32 R5, RZ, RZ, R0 ;  /* 0x000000ffff057224 */ /* 0x000fce00078e0000 */
.L_x_375:
        /* <DEDUP_REMOVED lines=16> */
.L_x_374:
        /* <DEDUP_REMOVED lines=84> */
.L_x_373:
[----:B------:R-:W-:Y:S05]  /*5130*/  BSYNC B2 ;  /* 0x0000000000027941 */ /* 0x000fea0003800000 */
.L_x_372:
        /* <DEDUP_REMOVED lines=66> */
.L_x_371:
[----:B------:R-:W-:Y:S05]  /*5560*/  BSYNC B1 ;  /* 0x0000000000017941 */ /* 0x000fea0003800000 */
.L_x_370:
[C---:B------:R-:W-:Y:S01]  /*5570*/  LEA R11, R5.reuse, UR6, 0x3 ;  /* 0x00000006050b7c11 */ /* 0x040fe2000f8e18ff */
[----:B------:R-:W-:Y:S02]  /*5580*/  IMAD.MOV.U32 R9, RZ, RZ, R7 ;  /* 0x000000ffff097224 */ /* 0x000fe400078e0007 */
[----:B------:R-:W-:-:S03]  /*5590*/  VIADD R4, R5, UR23 ;  /* 0x0000001705047c36 */ /* 0x000fc60008000000 */
[----:B------:R0:W-:Y:S02]  /*55a0*/  STS.64 [R11], R8 ;  /* 0x000000080b007388 */ /* 0x0001e40000000a00 */
[----:B------:R-:W-:Y:S01]  /*55b0*/  ISETP.GE.U32.AND P0, PT, R4, R5, PT ;  /* 0x000000050400720c */ /* 0x000fe20003f06070 */
[----:B------:R-:W-:-:S12]  /*55c0*/  IMAD.MOV.U32 R5, RZ, RZ, R4 ;  /* 0x000000ffff057224 */ /* 0x000fd800078e0004 */
[----:B0-----:R-:W-:Y:S05]  /*55d0*/  @!P0 BRA `(.L_x_375) ;  /* 0xfffffff400448947 */ /* 0x001fea000383ffff */
.L_x_369:
[----:B------:R-:W-:Y:S05]  /*55e0*/  BSYNC B0 ;  /* 0x0000000000007941 */ /* 0x000fea0003800000 */
.L_x_368:
[----:B------:R-:W-:Y:S01]  /*55f0*/  ULDC.64 UR10, c[0x0][0x220] ;  /* 0x00008800000a7ab9 */ /* 0x000fe20000000a00 */
[----:B------:R-:W-:Y:S01]  /*5600*/  BAR.SYNC.DEFER_BLOCKING 0x0 ;  /* 0x0000000000007b1d */ /* 0x000fe20000010000 */
[----:B------:R-:W-:-:S04]  /*5610*/  ISETP.NE.U32.AND P0, PT, RZ, UR10, PT ;  /* 0x0000000aff007c0c */ /* 0x000fc8000bf05070 */
[----:B------:R-:W-:-:S13]  /*5620*/  ISETP.NE.AND.EX P0, PT, RZ, UR11, PT, P0 ;  /* 0x0000000bff007c0c */ /* 0x000fda000bf05300 */
[----:B------:R-:W-:Y:S05]  /*5630*/  @!P0 BRA `(.L_x_376) ;  /* 0x0000000800c48947 */ /* 0x000fea0003800000 */
[----:B------:R-:W-:-:S05]  /*5640*/  UMOV UR5, URZ ;  /* 0x0000003f00057c82 */ /* 0x000fca0008000000 */
.L_x_380:
[----:B0-----:R-:W0:Y:S01]  /*5650*/  LDS.64 R22, [R2] ;  /* 0x0000000002167984 */ /* 0x001e220000000a00 */
[----:B------:R-:W-:Y:S01]  /*5660*/  ISETP.GE.U32.AND P0, PT, R0, UR7, PT ;  /* 0x0000000700007c0c */ /* 0x000fe2000bf06070 */
[----:B------:R-:W-:Y:S02]  /*5670*/  BSSY B0, `(.L_x_377) ;  /* 0x00000a6000007945 */ /* 0x000fe40003800000 */
[----:B0-----:R0:W-:Y:S10]  /*5680*/  STS.64 [R3], R22 ;  /* 0x0000001603007388 */ /* 0x0011f40000000a00 */
[----:B-1----:R-:W-:Y:S05]  /*5690*/  @P0 BRA `(.L_x_378) ;  /* 0x00000008008c0947 */ /* 0x002fea0003800000 */
[----:B------:R-:W-:-:S07]  /*56a0*/  IMAD.MOV.U32 R4, RZ, RZ, R0 ;  /* 0x000000ffff047224 */ /* 0x000fce00078e0000 */
.L_x_379:
        /* <DEDUP_REMOVED lines=162> */
.L_x_378:
[----:B------:R-:W-:Y:S05]  /*60d0*/  BSYNC B0 ;  /* 0x0000000000007941 */ /* 0x000fea0003800000 */
.L_x_377:
[----:B------:R-:W-:Y:S01]  /*60e0*/  ULEA UR5, UR7, UR5, 0x1 ;  /* 0x0000000507057291 */ /* 0x000fe2000f8e083f */
[----:B------:R-:W-:Y:S06]  /*60f0*/  BAR.SYNC.DEFER_BLOCKING 0x0 ;  /* 0x0000000000007b1d */ /* 0x000fec0000010000 */
[----:B------:R-:W-:Y:S02]  /*6100*/  ULDC.64 UR10, c[0x0][0x220] ;  /* 0x00008800000a7ab9 */ /* 0x000fe40000000a00 */
[----:B------:R-:W-:-:S04]  /*6110*/  UISETP.GE.U32.AND UP0, UPT, UR5, UR10, UPT ;  /* 0x0000000a0500728c */ /* 0x000fc8000bf06070 */
[----:B------:R-:W-:-:S06]  /*6120*/  UISETP.GE.U32.AND.EX UP0, UPT, URZ, UR11, UPT, UP0 ;  /* 0x0000000b3f00728c */ /* 0x000fcc000bf06100 */
[----:B------:R-:W-:-:S13]  /*6130*/  PLOP3.LUT P0, PT, PT, PT, UP0, 0x80, 0x0 ;  /* 0x000000000000781c */ /* 0x000fda0003f0f008 */
[----:B------:R-:W-:Y:S05]  /*6140*/  @!P0 BRA `(.L_x_380) ;  /* 0xfffffff400408947 */ /* 0x000fea000383ffff */
.L_x_376:
        /* <DEDUP_REMOVED lines=8> */
.L_x_382:
        /* <DEDUP_REMOVED lines=11> */
.L_x_965:


//--------------------- .text.intt_xfield         --------------------------
	.section	.text.intt_xfield,"ax",@progbits
	.align	128
        .global         intt_xfield
        .type           intt_xfield,@function
        .size           intt_xfield,(.L_x_966 - intt_xfield)
        .other          intt_xfield,@"STO_CUDA_ENTRY STV_DEFAULT"
intt_xfield:
.text.intt_xfield:
[----:B------:R-:W-:Y:S01]  /*0000*/  LDC R1, c[0x0][0x28] ;  /* 0x00000a00ff017b82 */ /* 0x000fe20000000800 */
[----:B------:R-:W0:Y:S01]  /*0010*/  S2R R4, SR_TID.X ;  /* 0x0000000000047919 */ /* 0x000e220000002100 */
[----:B------:R-:W-:-:S06]  /*0020*/  ULDC.64 UR4, c[0x0][0x218] ;  /* 0x0000860000047ab9 */ /* 0x000fcc0000000a00 */
[----:B------:R-:W1:Y:S01]  /*0030*/  S2UR UR24, SR_CTAID.X ;  /* 0x00000000001879c3 */ /* 0x000e620000002500 */
[----:B------:R-:W-:Y:S01]  /*0040*/  ULDC.64 UR22, c[0x0][0x208] ;  /* 0x0000820000167ab9 */ /* 0x000fe20000000a00 */
[----:B------:R-:W-:Y:S01]  /*0050*/  BSSY B0, `(.L_x_383) ;  /* 0x000002f000007945 */ /* 0x000fe20003800000 */
[----:B0-----:R-:W-:-:S04]  /*0060*/  ISETP.GE.U32.AND P0, PT, R4, UR4, PT ;  /* 0x0000000404007c0c */ /* 0x001fc8000bf06070 */
[----:B------:R-:W-:Y:S01]  /*0070*/  ISETP.GE.U32.AND.EX P0, PT, RZ, UR5, PT, P0 ;  /* 0x00000005ff007c0c */ /* 0x000fe2000bf06100 */
[----:B------:R-:W-:-:S12]  /*0080*/  ULDC.64 UR4, c[0x0][0x218] ;  /* 0x0000860000047ab9 */ /* 0x000fd80000000a00 */
[----:B-1----:R-:W-:Y:S05]  /*0090*/  @P0 BRA `(.L_x_384) ;  /* 0x0000000000a80947 */ /* 0x002fea0003800000 */
[----:B------:R-:W0:Y:S01]  /*00a0*/  LDC R6, c[0x0][0x228] ;  /* 0x00008a00ff067b82 */ /* 0x000e220000000800 */
[----:B------:R-:W-:-:S07]  /*00b0*/  IMAD.MOV.U32 R5, RZ, RZ, RZ ;  /* 0x000000ffff057224 */ /* 0x000fce00078e00ff */
[----:B------:R-:W1:Y:S08]  /*00c0*/  LDC R0, c[0x0][RZ] ;  /* 0x00000000ff007b82 */ /* 0x000e700000000800 */
[----:B------:R-:W2:Y:S01]  /*00d0*/  LDC.64 R2, c[0x0][0x218] ;  /* 0x00008600ff027b82 */ /* 0x000ea20000000a00 */
[----:B0-----:R-:W-:-:S07]  /*00e0*/  IADD3 R6, -R6, 0x20, RZ ;  /* 0x0000002006067810 */ /* 0x001fce0007ffe1ff */
.L_x_387:
        /* <DEDUP_REMOVED lines=11> */
[----:B------:R-:W-:Y:S02]  /*01a0*/  IMAD.IADD R12, R9, 0x1, R7 ;  /* 0x00000001090c7824 */ /* 0x000fe400078e0207 */
        /* <DEDUP_REMOVED lines=19> */
.L_x_386:
[----:B------:R-:W-:Y:S05]  /*02e0*/  BSYNC B1 ;  /* 0x0000000000017941 */ /* 0x000fea0003800000 */
.L_x_385:
[----:B-1----:R-:W-:-:S05]  /*02f0*/  IADD3 R4, P0, R0, R4, RZ ;  /* 0x0000000400047210 */ /* 0x002fca0007f1e0ff */
[----:B------:R-:W-:Y:S01]  /*0300*/  IMAD.X R5, RZ, RZ, R5, P0 ;  /* 0x000000ffff057224 */ /* 0x000fe200000e0605 */
[----:B------:R-:W-:-:S04]  /*0310*/  ISETP.GE.U32.AND P0, PT, R4, UR4, PT ;  /* 0x0000000404007c0c */ /* 0x000fc8000bf06070 */
[----:B------:R-:W-:-:S13]  /*0320*/  ISETP.GE.U32.AND.EX P0, PT, R5, UR5, PT, P0 ;  /* 0x0000000505007c0c */ /* 0x000fda000bf06100 */
[----:B------:R-:W-:Y:S05]  /*0330*/  @!P0 BRA `(.L_x_387) ;  /* 0xfffffffc006c8947 */ /* 0x000fea000383ffff */
.L_x_384:
[----:B------:R-:W-:Y:S05]  /*0340*/  BSYNC B0 ;  /* 0x0000000000007941 */ /* 0x000fea0003800000 */
.L_x_383:
        /* <DEDUP_REMOVED lines=8> */
.L_x_389:
[----:B------:R-:W-:Y:S01]  /*03d0*/  SHF.R.U32.HI R0, RZ, 0x1, R0 ;  /* 0x00000001ff007819 */ /* 0x000fe20000011600 */
[----:B------:R-:W-:-:S03]  /*03e0*/  UIADD3 UR4, UR4, 0x1, URZ ;  /* 0x0000000104047890 */ /* 0x000fc6000fffe03f */
[----:B------:R-:W-:-:S13]  /*03f0*/  ISETP.NE.AND P0, PT, R0, RZ, PT ;  /* 0x000000ff0000720c */ /* 0x000fda0003f05270 */
[----:B------:R-:W-:Y:S05]  /*0400*/  @P0 BRA `(.L_x_389) ;  /* 0xfffffffc00f00947 */ /* 0x000fea000383ffff */
.L_x_388:
[----:B------:R-:W-:Y:S01]  /*0410*/  ISETP.NE.AND P0, PT, RZ, UR4, PT ;  /* 0x00000004ff007c0c */ /* 0x000fe2000bf05270 */
[----:B------:R-:W-:-:S12]  /*0420*/  UMOV UR7, 0x1 ;  /* 0x0000000100077882 */ /* 0x000fd80000000000 */
[----:B------:R-:W-:Y:S05]  /*0430*/  @!P0 BRA `(.L_x_390) ;  /* 0x0000002800488947 */ /* 0x000fea0003800000 */
[----:B------:R-:W-:Y:S01]  /*0440*/  UMOV UR5, URZ ;  /* 0x0000003f00057c82 */ /* 0x000fe20008000000 */
[----:B------:R-:W-:-:S05]  /*0450*/  UMOV UR7, 0x1 ;  /* 0x0000000100077882 */ /* 0x000fca0000000000 */
.L_x_401:
[----:B0-----:R-:W0:Y:S01]  /*0460*/  S2R R8, SR_TID.X ;  /* 0x0000000000087919 */ /* 0x001e220000002100 */
        /* <DEDUP_REMOVED lines=35> */
.L_x_394:
        /* <DEDUP_REMOVED lines=100> */
.L_x_393:
        /* <DEDUP_REMOVED lines=60> */
.L_x_392:
[----:B------:R-:W-:Y:S05]  /*10a0*/  BSYNC B0 ;  /* 0x0000000000007941 */ /* 0x000fea0003800000 */
.L_x_391:
        /* <DEDUP_REMOVED lines=9> */
[----:B0-2---:R-:W-:-:S04]  /*1140*/  IMAD.U32 R3, RZ, RZ, UR7 ;  /* 0x00000007ff037e24 */ /* 0x005fc8000f8e00ff */
[----:B------:R-:W-:-:S07]  /*1150*/  IMAD R3, R3, UR25, RZ ;  /* 0x0000001903037c24 */ /* 0x000fce000f8e02ff */
.L_x_400:
        /* <DEDUP_REMOVED lines=11> */
.L_x_398:
        /* <DEDUP_REMOVED lines=280> */
.L_x_397:
        /* <DEDUP_REMOVED lines=146> */
.L_x_399:
[----:B------:R-:W-:Y:S01]  /*2cb0*/  IMAD.IADD R0, R3, 0x1, R0 ;  /* 0x0000000103007824 */ /* 0x000fe200078e0200 */
[----:B------:R-:W-:-:S04]  /*2cc0*/  ULDC.64 UR8, c[0x0][0x218] ;  /* 0x0000860000087ab9 */ /* 0x000fc80000000a00 */
[----:B------:R-:W-:-:S04]  /*2cd0*/  ISETP.GE.U32.AND P0, PT, R0, UR8, PT ;  /* 0x0000000800007c0c */ /* 0x000fc8000bf06070 */
[----:B------:R-:W-:-:S13]  /*2ce0*/  ISETP.GE.U32.AND.EX P0, PT, RZ, UR9, PT, P0 ;  /* 0x00000009ff007c0c */ /* 0x000fda000bf06100 */
[----:B------:R-:W-:Y:S05]  /*2cf0*/  @!P0 BRA `(.L_x_400) ;  /* 0xffffffe400188947 */ /* 0x000fea000383ffff */
.L_x_396:
[----:B------:R-:W-:Y:S05]  /*2d00*/  BSYNC B0 ;  /* 0x0000000000007941 */ /* 0x000fea0003800000 */
.L_x_395:
[----:B------:R-:W-:Y:S01]  /*2d10*/  UIADD3 UR5, UR5, 0x1, URZ ;  /* 0x0000000105057890 */ /* 0x000fe2000fffe03f */
[----:B------:R-:W-:Y:S03]  /*2d20*/  BAR.SYNC.DEFER_BLOCKING 0x0 ;  /* 0x0000000000007b1d */ /* 0x000fe60000010000 */
[----:B------:R-:W-:-:S06]  /*2d30*/  UISETP.GE.U32.AND UP0, UPT, UR5, UR4, UPT ;  /* 0x000000040500728c */ /* 0x000fcc000bf06070 */
[----:B------:R-:W-:-:S13]  /*2d40*/  PLOP3.LUT P0, PT, PT, PT, UP0, 0x80, 0x0 ;  /* 0x000000000000781c */ /* 0x000fda0003f0f008 */
[----:B------:R-:W-:Y:S05]  /*2d50*/  @!P0 BRA `(.L_x_401) ;  /* 0xffffffd400c08947 */ /* 0x000fea000383ffff */
.L_x_390:
[----:B------:R-:W-:Y:S02]  /*2d60*/  ULDC UR6, c[0x0][0x228] ;  /* 0x00008a0000067ab9 */ /* 0x000fe40000000800 */
[----:B------:R-:W-:-:S06]  /*2d70*/  UISETP.GE.U32.AND UP0, UPT, UR4, UR6, UPT ;  /* 0x000000060400728c */ /* 0x000fcc000bf06070 */
[----:B------:R-:W-:-:S13]  /*2d80*/  PLOP3.LUT P0, PT, PT, PT, UP0, 0x80, 0x0 ;  /* 0x000000000000781c */ /* 0x000fda0003f0f008 */
[----:B------:R-:W-:Y:S05]  /*2d90*/  @P0 EXIT ;  /* 0x000000000000094d */ /* 0x000fea0003800000 */
        /* <DEDUP_REMOVED lines=8> */
[C---:B0-2---:R-:W-:Y:S02]  /*2e20*/  LEA R2, R0.reuse, UR6, 0x3 ;  /* 0x0000000600027c11 */ /* 0x045fe4000f8e18ff */
[----:B------:R-:W-:-:S07]  /*2e30*/  LEA R3, R0, UR5, 0x3 ;  /* 0x0000000500037c11 */ /* 0x000fce000f8e18ff */
.L_x_418:
        /* <DEDUP_REMOVED lines=31> */
.L_x_404:
        /* <DEDUP_REMOVED lines=84> */
.L_x_403:
        /* <DEDUP_REMOVED lines=68> */
.L_x_402:
[----:B------:R-:W-:Y:S01]  /*39b0*/  BAR.SYNC.DEFER_BLOCKING 0x0 ;  /* 0x0000000000007b1d */ /* 0x000fe20000010000 */
[----:B------:R-:W-:-:S05]  /*39c0*/  ISETP.GE.U32.AND P0, PT, R0, UR25, PT ;  /* 0x0000001900007c0c */ /* 0x000fca000bf06070 */
[----:B------:R-:W-:Y:S08]  /*39d0*/  BSSY B0, `(.L_x_405) ;  /* 0x00000b2000007945 */ /* 0x000ff00003800000 */
[----:B------:R-:W-:Y:S05]  /*39e0*/  @P0 BRA `(.L_x_406) ;  /* 0x0000000800c00947 */ /* 0x000fea0003800000 */
[----:B------:R-:W-:-:S07]  /*39f0*/  IMAD.MOV.U32 R5, RZ, RZ, R0 ;  /* 0x000000ffff057224 */ /* 0x000fce00078e0000 */
.L_x_412:
        /* <DEDUP_REMOVED lines=16> */
.L_x_411:
        /* <DEDUP_REMOVED lines=84> */
.L_x_410:
[----:B------:R-:W-:Y:S05]  /*4040*/  BSYNC B2 ;  /* 0x0000000000027941 */ /* 0x000fea0003800000 */
.L_x_409:
        /* <DEDUP_REMOVED lines=66> */
.L_x_408:
[----:B------:R-:W-:Y:S05]  /*4470*/  BSYNC B1 ;  /* 0x0000000000017941 */ /* 0x000fea0003800000 */
.L_x_407:
[C---:B------:R-:W-:Y:S01]  /*4480*/  LEA R11, R5.reuse, UR6, 0x3 ;  /* 0x00000006050b7c11 */ /* 0x040fe2000f8e18ff */
[----:B------:R-:W-:Y:S02]  /*4490*/  IMAD.MOV.U32 R9, RZ, RZ, R7 ;  /* 0x000000ffff097224 */ /* 0x000fe400078e0007 */
[----:B------:R-:W-:-:S03]  /*44a0*/  VIADD R4, R5, UR25 ;  /* 0x0000001905047c36 */ /* 0x000fc60008000000 */
[----:B------:R0:W-:Y:S02]  /*44b0*/  STS.64 [R11], R8 ;  /* 0x000000080b007388 */ /* 0x0001e40000000a00 */
[----:B------:R-:W-:Y:S01]  /*44c0*/  ISETP.GE.U32.AND P0, PT, R4, R5, PT ;  /* 0x000000050400720c */ /* 0x000fe20003f06070 */
[----:B------:R-:W-:-:S12]  /*44d0*/  IMAD.MOV.U32 R5, RZ, RZ, R4 ;  /* 0x000000ffff057224 */ /* 0x000fd800078e0004 */
[----:B0-----:R-:W-:Y:S05]  /*44e0*/  @!P0 BRA `(.L_x_412) ;  /* 0xfffffff400448947 */ /* 0x001fea000383ffff */
.L_x_406:
[----:B------:R-:W-:Y:S05]  /*44f0*/  BSYNC B0 ;  /* 0x0000000000007941 */ /* 0x000fea0003800000 */
.L_x_405:
[----:B------:R-:W-:Y:S01]  /*4500*/  ULDC.64 UR10, c[0x0][0x218] ;  /* 0x00008600000a7ab9 */ /* 0x000fe20000000a00 */
[----:B------:R-:W-:Y:S01]  /*4510*/  BAR.SYNC.DEFER_BLOCKING 0x0 ;  /* 0x0000000000007b1d */ /* 0x000fe20000010000 */
[----:B------:R-:W-:-:S04]  /*4520*/  ISETP.NE.U32.AND P0, PT, RZ, UR10, PT ;  /* 0x0000000aff007c0c */ /* 0x000fc8000bf05070 */
[----:B------:R-:W-:-:S13]  /*4530*/  ISETP.NE.AND.EX P0, PT, RZ, UR11, PT, P0 ;  /* 0x0000000bff007c0c */ /* 0x000fda000bf05300 */
[----:B------:R-:W-:Y:S05]  /*4540*/  @!P0 BRA `(.L_x_413) ;  /* 0x0000000800c48947 */ /* 0x000fea0003800000 */
[----:B------:R-:W-:-:S05]  /*4550*/  UMOV UR5, URZ ;  /* 0x0000003f00057c82 */ /* 0x000fca0008000000 */
.L_x_417:
[----:B0-----:R-:W0:Y:S01]  /*4560*/  LDS.64 R22, [R2] ;  /* 0x0000000002167984 */ /* 0x001e220000000a00 */
[----:B------:R-:W-:Y:S01]  /*4570*/  ISETP.GE.U32.AND P0, PT, R0, UR7, PT ;  /* 0x0000000700007c0c */ /* 0x000fe2000bf06070 */
[----:B------:R-:W-:Y:S02]  /*4580*/  BSSY B0, `(.L_x_414) ;  /* 0x00000a6000007945 */ /* 0x000fe40003800000 */
[----:B0-----:R0:W-:Y:S10]  /*4590*/  STS.64 [R3], R22 ;  /* 0x0000001603007388 */ /* 0x0011f40000000a00 */
[----:B-1----:R-:W-:Y:S05]  /*45a0*/  @P0 BRA `(.L_x_415) ;  /* 0x00000008008c0947 */ /* 0x002fea0003800000 */
[----:B------:R-:W-:-:S07]  /*45b0*/  IMAD.MOV.U32 R4, RZ, RZ, R0 ;  /* 0x000000ffff047224 */ /* 0x000fce00078e0000 */
.L_x_416:
        /* <DEDUP_REMOVED lines=162> */
.L_x_415:
[----:B------:R-:W-:Y:S05]  /*4fe0*/  BSYNC B0 ;  /* 0x0000000000007941 */ /* 0x000fea0003800000 */
.L_x_414:
[----:B------:R-:W-:Y:S01]  /*4ff0*/  ULEA UR5, UR7, UR5, 0x1 ;  /* 0x0000000507057291 */ /* 0x000fe2000f8e083f */
[----:B------:R-:W-:Y:S06]  /*5000*/  BAR.SYNC.DEFER_BLOCKING 0x0 ;  /* 0x0000000000007b1d */ /* 0x000fec0000010000 */
[----:B------:R-:W-:Y:S02]  /*5010*/  ULDC.64 UR10, c[0x0][0x218] ;  /* 0x00008600000a7ab9 */ /* 0x000fe40000000a00 */
[----:B------:R-:W-:-:S04]  /*5020*/  UISETP.GE.U32.AND UP0, UPT, UR5, UR10, UPT ;  /* 0x0000000a0500728c */ /* 0x000fc8000bf06070 */
[----:B------:R-:W-:-:S06]  /*5030*/  UISETP.GE.U32.AND.EX UP0, UPT, URZ, UR11, UPT, UP0 ;  /* 0x0000000b3f00728c */ /* 0x000fcc000bf06100 */
[----:B------:R-:W-:-:S13]  /*5040*/  PLOP3.LUT P0, PT, PT, PT, UP0, 0x80, 0x0 ;  /* 0x000000000000781c */ /* 0x000fda0003f0f008 */
[----:B------:R-:W-:Y:S05]  /*5050*/  @!P0 BRA `(.L_x_417) ;  /* 0xfffffff400408947 */ /* 0x000fea000383ffff */
.L_x_413:
        /* <DEDUP_REMOVED lines=8> */
.L_x_419:
        /* <DEDUP_REMOVED lines=10> */
.L_x_966:


//--------------------- .text.ntt_xfield          --------------------------
	.section	.text.ntt_xfield,"ax",@progbits
	.align	128
        .global         ntt_xfield
        .type           ntt_xfield,@function
        .size           ntt_xfield,(.L_x_967 - ntt_xfield)
        .other          ntt_xfield,@"STO_CUDA_ENTRY STV_DEFAULT"
ntt_xfield:
.text.ntt_xfield:
        /* <DEDUP_REMOVED lines=15> */
.L_x_424:
        /* <DEDUP_REMOVED lines=31> */
.L_x_423:
[----:B------:R-:W-:Y:S05]  /*02e0*/  BSYNC B1 ;  /* 0x0000000000017941 */ /* 0x000fea0003800000 */
.L_x_422:
[----:B-1----:R-:W-:-:S05]  /*02f0*/  IADD3 R4, P0, R0, R4, RZ ;  /* 0x0000000400047210 */ /* 0x002fca0007f1e0ff */
[----:B------:R-:W-:Y:S01]  /*0300*/  IMAD.X R5, RZ, RZ, R5, P0 ;  /* 0x000000ffff057224 */ /* 0x000fe200000e0605 */
[----:B------:R-:W-:-:S04]  /*0310*/  ISETP.GE.U32.AND P0, PT, R4, UR4, PT ;  /* 0x0000000404007c0c */ /* 0x000fc8000bf06070 */
[----:B------:R-:W-:-:S13]  /*0320*/  ISETP.GE.U32.AND.EX P0, PT, R5, UR5, PT, P0 ;  /* 0x0000000505007c0c */ /* 0x000fda000bf06100 */
[----:B------:R-:W-:Y:S05]  /*0330*/  @!P0 BRA `(.L_x_424) ;  /* 0xfffffffc006c8947 */ /* 0x000fea000383ffff */
.L_x_421:
[----:B------:R-:W-:Y:S05]  /*0340*/  BSYNC B0 ;  /* 0x0000000000007941 */ /* 0x000fea0003800000 */
.L_x_420:
        /* <DEDUP_REMOVED lines=8> */
.L_x_426:
[----:B------:R-:W-:Y:S01]  /*03d0*/  SHF.R.U32.HI R0, RZ, 0x1, R0 ;  /* 0x00000001ff007819 */ /* 0x000fe20000011600 */
[----:B------:R-:W-:-:S03]  /*03e0*/  UIADD3 UR4, UR4, 0x1, URZ ;  /* 0x0000000104047890 */ /* 0x000fc6000fffe03f */
[----:B------:R-:W-:-:S13]  /*03f0*/  ISETP.NE.AND P0, PT, R0, RZ, PT ;  /* 0x000000ff0000720c */ /* 0x000fda0003f05270 */
[----:B------:R-:W-:Y:S05]  /*0400*/  @P0 BRA `(.L_x_426) ;  /* 0xfffffffc00f00947 */ /* 0x000fea000383ffff */
.L_x_425:
[----:B------:R-:W-:Y:S01]  /*0410*/  ISETP.NE.AND P0, PT, RZ, UR4, PT ;  /* 0x00000004ff007c0c */ /* 0x000fe2000bf05270 */
[----:B------:R-:W-:-:S12]  /*0420*/  UMOV UR7, 0x1 ;  /* 0x0000000100077882 */ /* 0x000fd80000000000 */
[----:B------:R-:W-:Y:S05]  /*0430*/  @!P0 BRA `(.L_x_427) ;  /* 0x0000002800488947 */ /* 0x000fea0003800000 */
[----:B------:R-:W-:Y:S01]  /*0440*/  UMOV UR5, URZ ;  /* 0x0000003f00057c82 */ /* 0x000fe20008000000 */
[----:B------:R-:W-:-:S05]  /*0450*/  UMOV UR7, 0x1 ;  /* 0x0000000100077882 */ /* 0x000fca0000000000 */
.L_x_438:
        /* <DEDUP_REMOVED lines=36> */
.L_x_431:
        /* <DEDUP_REMOVED lines=100> */
.L_x_430:
        /* <DEDUP_REMOVED lines=60> */
.L_x_429:
[----:B------:R-:W-:Y:S05]  /*10a0*/  BSYNC B0 ;  /* 0x0000000000007941 */ /* 0x000fea0003800000 */
.L_x_428:
        /* <DEDUP_REMOVED lines=11> */
.L_x_437:
        /* <DEDUP_REMOVED lines=11> */
.L_x_435:
        /* <DEDUP_REMOVED lines=280> */
.L_x_434:
        /* <DEDUP_REMOVED lines=146> */
.L_x_436:
[----:B------:R-:W-:Y:S01]  /*2cb0*/  IMAD.IADD R0, R3, 0x1, R0 ;  /* 0x0000000103007824 */ /* 0x000fe200078e0200 */
[----:B------:R-:W-:-:S04]  /*2cc0*/  ULDC.64 UR8, c[0x0][0x218] ;  /* 0x0000860000087ab9 */ /* 0x000fc80000000a00 */
[----:B------:R-:W-:-:S04]  /*2cd0*/  ISETP.GE.U32.AND P0, PT, R0, UR8, PT ;  /* 0x0000000800007c0c */ /* 0x000fc8000bf06070 */
[----:B------:R-:W-:-:S13]  /*2ce0*/  ISETP.GE.U32.AND.EX P0, PT, RZ, UR9, PT, P0 ;  /* 0x00000009ff007c0c */ /* 0x000fda000bf06100 */
[----:B------:R-:W-:Y:S05]  /*2cf0*/  @!P0 BRA `(.L_x_437) ;  /* 0xffffffe400188947 */ /* 0x000fea000383ffff */
.L_x_433:
[----:B------:R-:W-:Y:S05]  /*2d00*/  BSYNC B0 ;  /* 0x0000000000007941 */ /* 0x000fea0003800000 */
.L_x_432:
[----:B------:R-:W-:Y:S01]  /*2d10*/  UIADD3 UR5, UR5, 0x1, URZ ;  /* 0x0000000105057890 */ /* 0x000fe2000fffe03f */
[----:B------:R-:W-:Y:S03]  /*2d20*/  BAR.SYNC.DEFER_BLOCKING 0x0 ;  /* 0x0000000000007b1d */ /* 0x000fe60000010000 */
[----:B------:R-:W-:-:S06]  /*2d30*/  UISETP.GE.U32.AND UP0, UPT, UR5, UR4, UPT ;  /* 0x000000040500728c */ /* 0x000fcc000bf06070 */
[----:B------:R-:W-:-:S13]  /*2d40*/  PLOP3.LUT P0, PT, PT, PT, UP0, 0x80, 0x0 ;  /* 0x000000000000781c */ /* 0x000fda0003f0f008 */
[----:B------:R-:W-:Y:S05]  /*2d50*/  @!P0 BRA `(.L_x_438) ;  /* 0xffffffd400c08947 */ /* 0x000fea000383ffff */
.L_x_427:
        /* <DEDUP_REMOVED lines=14> */
.L_x_455:
        /* <DEDUP_REMOVED lines=31> */
.L_x_441:
        /* <DEDUP_REMOVED lines=84> */
.L_x_440:
        /* <DEDUP_REMOVED lines=68> */
.L_x_439:
[----:B------:R-:W-:Y:S01]  /*39b0*/  BAR.SYNC.DEFER_BLOCKING 0x0 ;  /* 0x0000000000007b1d */ /* 0x000fe20000010000 */
[----:B------:R-:W-:-:S05]  /*39c0*/  ISETP.GE.U32.AND P0, PT, R0, UR25, PT ;  /* 0x0000001900007c0c */ /* 0x000fca000bf06070 */
[----:B------:R-:W-:Y:S08]  /*39d0*/  BSSY B0, `(.L_x_442) ;  /* 0x00000b2000007945 */ /* 0x000ff00003800000 */
[----:B------:R-:W-:Y:S05]  /*39e0*/  @P0 BRA `(.L_x_443) ;  /* 0x0000000800c00947 */ /* 0x000fea0003800000 */
[----:B------:R-:W-:-:S07]  /*39f0*/  IMAD.MOV.U32 R5, RZ, RZ, R0 ;  /* 0x000000ffff057224 */ /* 0x000fce00078e0000 */
.L_x_449:
        /* <DEDUP_REMOVED lines=16> */
.L_x_448:
        /* <DEDUP_REMOVED lines=84> */
.L_x_447:
[----:B------:R-:W-:Y:S05]  /*4040*/  BSYNC B2 ;  /* 0x0000000000027941 */ /* 0x000fea0003800000 */
.L_x_446:
        /* <DEDUP_REMOVED lines=66> */
.L_x_445:
[----:B------:R-:W-:Y:S05]  /*4470*/  BSYNC B1 ;  /* 0x0000000000017941 */ /* 0x000fea0003800000 */
.L_x_444:
[C---:B------:R-:W-:Y:S01]  /*4480*/  LEA R11, R5.reuse, UR6, 0x3 ;  /* 0x00000006050b7c11 */ /* 0x040fe2000f8e18ff */
[----:B------:R-:W-:Y:S02]  /*4490*/  IMAD.MOV.U32 R9, RZ, RZ, R7 ;  /* 0x000000ffff097224 */ /* 0x000fe400078e0007 */
[----:B------:R-:W-:-:S03]  /*44a0*/  VIADD R4, R5, UR25 ;  /* 0x0000001905047c36 */ /* 0x000fc60008000000 */
[----:B------:R0:W-:Y:S02]  /*44b0*/  STS.64 [R11], R8 ;  /* 0x000000080b007388 */ /* 0x0001e40000000a00 */
[----:B------:R-:W-:Y:S01]  /*44c0*/  ISETP.GE.U32.AND P0, PT, R4, R5, PT ;  /* 0x000000050400720c */ /* 0x000fe20003f06070 */
[----:B------:R-:W-:-:S12]  /*44d0*/  IMAD.MOV.U32 R5, RZ, RZ, R4 ;  /* 0x000000ffff057224 */ /* 0x000fd800078e0004 */
[----:B0-----:R-:W-:Y:S05]  /*44e0*/  @!P0 BRA `(.L_x_449) ;  /* 0xfffffff400448947 */ /* 0x001fea000383ffff */
.L_x_443:
[----:B------:R-:W-:Y:S05]  /*44f0*/  BSYNC B0 ;  /* 0x0000000000007941 */ /* 0x000fea0003800000 */
.L_x_442:
[----:B------:R-:W-:Y:S01]  /*4500*/  ULDC.64 UR10, c[0x0][0x218] ;  /* 0x00008600000a7ab9 */ /* 0x000fe20000000a00 */
[----:B------:R-:W-:Y:S01]  /*4510*/  BAR.SYNC.DEFER_BLOCKING 0x0 ;  /* 0x0000000000007b1d */ /* 0x000fe20000010000 */
[----:B------:R-:W-:-:S04]  /*4520*/  ISETP.NE.U32.AND P0, PT, RZ, UR10, PT ;  /* 0x0000000aff007c0c */ /* 0x000fc8000bf05070 */
[----:B------:R-:W-:-:S13]  /*4530*/  ISETP.NE.AND.EX P0, PT, RZ, UR11, PT, P0 ;  /* 0x0000000bff007c0c */ /* 0x000fda000bf05300 */
[----:B------:R-:W-:Y:S05]  /*4540*/  @!P0 BRA `(.L_x_450) ;  /* 0x0000000800c48947 */ /* 0x000fea0003800000 */
[----:B------:R-:W-:-:S05]  /*4550*/  UMOV UR5, URZ ;  /* 0x0000003f00057c82 */ /* 0x000fca0008000000 */
.L_x_454:
[----:B0-----:R-:W0:Y:S01]  /*4560*/  LDS.64 R22, [R2] ;  /* 0x0000000002167984 */ /* 0x001e220000000a00 */
[----:B------:R-:W-:Y:S01]  /*4570*/  ISETP.GE.U32.AND P0, PT, R0, UR7, PT ;  /* 0x0000000700007c0c */ /* 0x000fe2000bf06070 */
[----:B------:R-:W-:Y:S02]  /*4580*/  BSSY B0, `(.L_x_451) ;  /* 0x00000a6000007945 */ /* 0x000fe40003800000 */
[----:B0-----:R0:W-:Y:S10]  /*4590*/  STS.64 [R3], R22 ;  /* 0x0000001603007388 */ /* 0x0011f40000000a00 */
[----:B-1----:R-:W-:Y:S05]  /*45a0*/  @P0 BRA `(.L_x_452) ;  /* 0x00000008008c0947 */ /* 0x002fea0003800000 */
[----:B------:R-:W-:-:S07]  /*45b0*/  IMAD.MOV.U32 R4, RZ, RZ, R0 ;  /* 0x000000ffff047224 */ /* 0x000fce00078e0000 */
.L_x_453:
        /* <DEDUP_REMOVED lines=162> */
.L_x_452:
[----:B------:R-:W-:Y:S05]  /*4fe0*/  BSYNC B0 ;  /* 0x0000000000007941 */ /* 0x000fea0003800000 */
.L_x_451:
[----:B------:R-:W-:Y:S01]  /*4ff0*/  ULEA UR5, UR7, UR5, 0x1 ;  /* 0x0000000507057291 */ /* 0x000fe2000f8e083f */
[----:B------:R-:W-:Y:S06]  /*5000*/  BAR.SYNC.DEFER_BLOCKING 0x0 ;  /* 0x0000000000007b1d */ /* 0x000fec0000010000 */
[----:B------:R-:W-:Y:S02]  /*5010*/  ULDC.64 UR10, c[0x0][0x218] ;  /* 0x00008600000a7ab9 */ /* 0x000fe40000000a00 */
[----:B------:R-:W-:-:S04]  /*5020*/  UISETP.GE.U32.AND UP0, UPT, UR5, UR10, UPT ;  /* 0x0000000a0500728c */ /* 0x000fc8000bf06070 */
[----:B------:R-:W-:-:S06]  /*5030*/  UISETP.GE.U32.AND.EX UP0, UPT, URZ, UR11, UPT, UP0 ;  /* 0x0000000b3f00728c */ /* 0x000fcc000bf06100 */
[----:B------:R-:W-:-:S13]  /*5040*/  PLOP3.LUT P0, PT, PT, PT, UP0, 0x80, 0x0 ;  /* 0x000000000000781c */ /* 0x000fda0003f0f008 */
[----:B------:R-:W-:Y:S05]  /*5050*/  @!P0 BRA `(.L_x_454) ;  /* 0xfffffff400408947 */ /* 0x000fea000383ffff */
.L_x_450:
        /* <DEDUP_REMOVED lines=8> */
.L_x_456:
        /* <DEDUP_REMOVED lines=10> */
.L_x_967:


//--------------------- .text.intt_bfield_fused_unscale_randomize --------------------------
	.section	.text.intt_bfield_fused_unscale_randomize,"ax",@progbits
	.align	128
        .global         intt_bfield_fused_unscale_randomize
        .type           intt_bfield_fused_unscale_randomize,@function
        .size           intt_bfield_fused_unscale_randomize,(.L_x_968 - intt_bfield_fused_unscale_randomize)
        .other          intt_bfield_fused_unscale_randomize,@"STO_CUDA_ENTRY STV_DEFAULT"
intt_bfield_fused_unscale_randomize:
.text.intt_bfield_fused_unscale_randomize:
        /* <DEDUP_REMOVED lines=18> */
[----:B------:R-:W-:-:S03]  /*0120*/  UIADD3 UR12, UR9, UR4, URZ ;  /* 0x00000004090c7290 */ /* 0x000fc6000fffe03f */
[----:B------:R-:W-:-:S13]  /*0130*/  ISETP.GE.U32.AND.EX P0, PT, RZ, R11, PT, P0 ;  /* 0x0000000bff00720c */ /* 0x000fda0003f06100 */
[----:B------:R-:W-:Y:S05]  /*0140*/  @P0 BRA `(.L_x_458) ;  /* 0x0000000000740947 */ /* 0x000fea0003800000 */
[----:B------:R-:W0:Y:S01]  /*0150*/  LDC R3, c[0x0][0x248] ;  /* 0x00009200ff037b82 */ /* 0x000e220000000800 */
[----:B------:R-:W-:Y:S02]  /*0160*/  IMAD.MOV.U32 R16, RZ, RZ, R0 ;  /* 0x000000ffff107224 */ /* 0x000fe400078e0000 */
[----:B------:R-:W-:-:S05]  /*0170*/  IMAD.MOV.U32 R18, RZ, RZ, R2 ;  /* 0x000000ffff127224 */ /* 0x000fca00078e0002 */
[----:B------:R-:W1:Y:S08]  /*0180*/  LDC R8, c[0x0][RZ] ;  /* 0x00000000ff087b82 */ /* 0x000e700000000800 */
[----:B------:R-:W2:Y:S01]  /*0190*/  LDC.64 R10, c[0x0][0x218] ;  /* 0x00008600ff0a7b82 */ /* 0x000ea20000000a00 */
[----:B0-----:R-:W-:-:S07]  /*01a0*/  IADD3 R3, -R3, 0x20, RZ ;  /* 0x0000002003037810 */ /* 0x001fce0007ffe1ff */
.L_x_459:
[----:B------:R-:W0:Y:S02]  /*01b0*/  BREV R4, R16 ;  /* 0x0000001000047301 */ /* 0x000e240000000000 */
[----:B0-----:R-:W-:-:S04]  /*01c0*/  SHF.R.U32.HI R9, RZ, R3, R4 ;  /* 0x00000003ff097219 */ /* 0x001fc80000011604 */
[----:B------:R-:W-:-:S04]  /*01d0*/  ISETP.GE.U32.AND P0, PT, R16, R9, PT ;  /* 0x000000091000720c */ /* 0x000fc80003f06070 */
[----:B------:R-:W-:-:S13]  /*01e0*/  ISETP.GE.U32.AND.EX P0, PT, R18, RZ, PT, P0 ;  /* 0x000000ff1200720c */ /* 0x000fda0003f06100 */
[----:B------:R-:W0:Y:S01]  /*01f0*/  @!P0 LDC.64 R6, c[0x0][0x210] ;  /* 0x00008400ff068b82 */ /* 0x000e220000000a00 */
[----:B------:R-:W-:Y:S02]  /*0200*/  @!P0 IADD3 R5, P1, R16, UR8, RZ ;  /* 0x0000000810058c10 */ /* 0x000fe4000ff3e0ff */
[----:B------:R-:W-:Y:S02]  /*0210*/  @!P0 IADD3 R9, P2, R9, UR8, RZ ;  /* 0x0000000809098c10 */ /* 0x000fe4000ff5e0ff */
[----:B------:R-:W-:-:S03]  /*0220*/  @!P0 IADD3.X R14, R18, UR12, RZ, P1, !PT ;  /* 0x0000000c120e8c10 */ /* 0x000fc60008ffe4ff */
[----:B------:R-:W-:Y:S01]  /*0230*/  @!P0 IMAD.X R12, RZ, RZ, UR12, P2 ;  /* 0x0000000cff0c8e24 */ /* 0x000fe200090e06ff */
[-C--:B0-----:R-:W-:Y:S02]  /*0240*/  @!P0 LEA R4, P1, R5, R6.reuse, 0x3 ;  /* 0x0000000605048211 */ /* 0x081fe400078218ff */
[----:B------:R-:W-:Y:S02]  /*0250*/  @!P0 LEA R6, P2, R9, R6, 0x3 ;  /* 0x0000000609068211 */ /* 0x000fe400078418ff */
[-C--:B------:R-:W-:Y:S02]  /*0260*/  @!P0 LEA.HI.X R5, R5, R7.reuse, R14, 0x3, P1 ;  /* 0x0000000705058211 */ /* 0x080fe400008f1c0e */
[----:B------:R-:W-:-:S03]  /*0270*/  @!P0 LEA.HI.X R7, R9, R7, R12, 0x3, P2 ;  /* 0x0000000709078211 */ /* 0x000fc600010f1c0c */
[----:B------:R-:W3:Y:S04]  /*0280*/  @!P0 LDG.E.64 R12, desc[UR28][R4.64] ;  /* 0x0000001c040c8981 */ /* 0x000ee8000c1e1b00 */
[----:B------:R-:W4:Y:S01]  /*0290*/  @!P0 LDG.E.64 R14, desc[UR28][R6.64] ;  /* 0x0000001c060e8981 */ /* 0x000f22000c1e1b00 */
[----:B--2---:R-:W-:-:S03]  /*02a0*/  IMAD.MOV.U32 R9, RZ, RZ, R10 ;  /* 0x000000ffff097224 */ /* 0x004fc600078e000a */
[----:B----4-:R0:W-:Y:S04]  /*02b0*/  @!P0 STG.E.64 desc[UR28][R4.64], R14 ;  /* 0x0000000e04008986 */ /* 0x0101e8000c101b1c */
[----:B---3--:R0:W-:Y:S01]  /*02c0*/  @!P0 STG.E.64 desc[UR28][R6.64], R12 ;  /* 0x0000000c06008986 */ /* 0x0081e2000c101b1c */
[----:B-1----:R-:W-:-:S05]  /*02d0*/  IADD3 R16, P0, R8, R16, RZ ;  /* 0x0000001008107210 */ /* 0x002fca0007f1e0ff */
[----:B------:R-:W-:Y:S01]  /*02e0*/  IMAD.X R18, RZ, RZ, R18, P0 ;  /* 0x000000ffff127224 */ /* 0x000fe200000e0612 */
[----:B------:R-:W-:-:S04]  /*02f0*/  ISETP.GE.U32.AND P0, PT, R16, R9, PT ;  /* 0x000000091000720c */ /* 0x000fc80003f06070 */
[----:B------:R-:W-:-:S13]  /*0300*/  ISETP.GE.U32.AND.EX P0, PT, R18, R11, PT, P0 ;  /* 0x0000000b1200720c */ /* 0x000fda0003f06100 */
[----:B0-----:R-:W-:Y:S05]  /*0310*/  @!P0 BRA `(.L_x_459) ;  /* 0xfffffffc00a48947 */ /* 0x001fea000383ffff */
.L_x_458:
[----:B------:R-:W-:Y:S05]  /*0320*/  BSYNC B0 ;  /* 0x0000000000007941 */ /* 0x000fea0003800000 */
.L_x_457:
        /* <DEDUP_REMOVED lines=8> */
.L_x_461:
[----:B------:R-:W-:Y:S01]  /*03b0*/  SHF.R.U32.HI R3, RZ, 0x1, R3 ;  /* 0x00000001ff037819 */ /* 0x000fe20000011603 */
[----:B------:R-:W-:-:S03]  /*03c0*/  UIADD3 UR4, UR4, 0x1, URZ ;  /* 0x0000000104047890 */ /* 0x000fc6000fffe03f */
[----:B------:R-:W-:-:S13]  /*03d0*/  ISETP.NE.AND P0, PT, R3, RZ, PT ;  /* 0x000000ff0300720c */ /* 0x000fda0003f05270 */
[----:B------:R-:W-:Y:S05]  /*03e0*/  @P0 BRA `(.L_x_461) ;  /* 0xfffffffc00f00947 */ /* 0x000fea000383ffff */
.L_x_460:
[----:B------:R-:W-:Y:S01]  /*03f0*/  UMOV UR5, 0x1 ;  /* 0x0000000100057882 */ /* 0x000fe20000000000 */
[----:B------:R-:W-:Y:S01]  /*0400*/  UMOV UR6, 0xffffffff ;  /* 0xffffffff00067882 */ /* 0x000fe20000000000 */
[----:B------:R-:W-:Y:S01]  /*0410*/  UIADD3 UR5, UP0, UR5, 0x1, URZ ;  /* 0x0000000105057890 */ /* 0x000fe2000ff1e03f */
[----:B------:R-:W-:Y:S01]  /*0420*/  ISETP.NE.AND P0, PT, RZ, UR4, PT ;  /* 0x00000004ff007c0c */ /* 0x000fe2000bf05270 */
[----:B------:R-:W-:Y:S01]  /*0430*/  UMOV UR15, 0x1 ;  /* 0x00000001000f7882 */ /* 0x000fe20000000000 */
[----:B------:R-:W-:Y:S01]  /*0440*/  IMAD.MOV.U32 R3, RZ, RZ, R0 ;  /* 0x000000ffff037224 */ /* 0x000fe200078e0000 */
        /* <DEDUP_REMOVED lines=8> */
[----:B------:R-:W-:Y:S01]  /*04d0*/  UMOV UR5, URZ ;  /* 0x0000003f00057c82 */ /* 0x000fe20008000000 */
[----:B------:R-:W-:-:S05]  /*04e0*/  UMOV UR15, 0x1 ;  /* 0x00000001000f7882 */ /* 0x000fca0000000000 */
.L_x_473:
        /* <DEDUP_REMOVED lines=10> */
[----:B------:R-:W-:Y:S02]  /*0590*/  UIADD3 UR6, UR15, -0x1, URZ ;  /* 0xffffffff0f067890 */ /* 0x000fe4000fffe03f */
[----:B------:R-:W-:Y:S02]  /*05a0*/  ULOP3.LUT UR31, UR15, 0x3, URZ, 0xc0, !UPT ;  /* 0x000000030f1f7892 */ /* 0x000fe4000f8ec03f */
[----:B------:R-:W-:Y:S01]  /*05b0*/  UISETP.GE.U32.AND UP0, UPT, UR6, 0x3, UPT ;  /* 0x000000030600788c */ /* 0x000fe2000bf06070 */
[----:B------:R-:W-:Y:S02]  /*05c0*/  UMOV UR19, UR13 ;  /* 0x0000000d00137c82 */ /* 0x000fe40008000000 */
[----:B------:R-:W-:Y:S01]  /*05d0*/  UMOV UR6, URZ ;  /* 0x0000003f00067c82 */ /* 0x000fe20008000000 */
[----:B------:R-:W-:Y:S01]  /*05e0*/  ISETP.NE.AND P2, PT, RZ, UR31, PT ;  /* 0x0000001fff007c0c */ /* 0x000fe2000bf45270 */
[----:B------:R-:W-:Y:S01]  /*05f0*/  UMOV UR18, UR14 ;  /* 0x0000000e00127c82 */ /* 0x000fe20008000000 */
[----:B------:R-:W-:-:S02]  /*0600*/  PLOP3.LUT P0, PT, PT, PT, UP0, 0x80, 0x0 ;  /* 0x000000000000781c */ /* 0x000fc40003f0f008 */
[----:B--2---:R-:W-:Y:S02]  /*0610*/  R2UR UR10, R4 ;  /* 0x00000000040a72ca */ /* 0x004fe400000e0000 */
[----:B------:R-:W-:-:S09]  /*0620*/  R2UR UR11, R5 ;  /* 0x00000000050b72ca */ /* 0x000fd200000e0000 */
[----:B------:R-:W-:Y:S06]  /*0630*/  @!P0 BRA `(.L_x_465) ;  /* 0x0000000400b08947 */ /* 0x000fec0003800000 */
[----:B------:R-:W0:Y:S01]  /*0640*/  S2UR UR6, SR_CgaCtaId ;  /* 0x00000000000679c3 */ /* 0x000e220000008800 */
[----:B------:R-:W-:Y:S01]  /*0650*/  UIADD3 UR18, -UR31, UR15, URZ ;  /* 0x0000000f1f127290 */ /* 0x000fe2000fffe13f */
[----:B------:R-:W-:Y:S01]  /*0660*/  UMOV UR17, 0x400 ;  /* 0x0000040000117882 */ /* 0x000fe20000000000 */
[----:B------:R-:W-:-:S04]  /*0670*/  UMOV UR19, UR13 ;  /* 0x0000000d00137c82 */ /* 0x000fc80008000000 */
[----:B------:R-:W-:Y:S01]  /*0680*/  IMAD.U32 R8, RZ, RZ, UR18 ;  /* 0x00000012ff087e24 */ /* 0x000fe2000f8e00ff */
[----:B------:R-:W-:Y:S01]  /*0690*/  UMOV UR18, UR14 ;  /* 0x0000000e00127c82 */ /* 0x000fe20008000000 */
[----:B0-----:R-:W-:-:S03]  /*06a0*/  ULEA UR17, UR6, UR17, 0x18 ;  /* 0x0000001106117291 */ /* 0x001fc6000f8ec03f */
[----:B------:R-:W-:-:S09]  /*06b0*/  UMOV UR6, URZ ;  /* 0x0000003f00067c82 */ /* 0x000fd20008000000 */
.L_x_466:
[----:B------:R-:W-:Y:S01]  /*06c0*/  UIMAD.WIDE.U32 UR22, UR18, UR10, URZ ;  /* 0x0000000a121672a5 */ /* 0x000fe2000f8e003f */
[----:B------:R-:W-:Y:S01]  /*06d0*/  IMAD.U32 R4, RZ, RZ, UR19 ;  /* 0x00000013ff047e24 */ /* 0x000fe2000f8e00ff */
[----:B------:R-:W-:Y:S01]  /*06e0*/  UIMAD.WIDE.U32 UR20, UR19, UR10, URZ ;  /* 0x0000000a131472a5 */ /* 0x000fe2000f8e003f */
[----:B------:R-:W-:Y:S01]  /*06f0*/  IMAD.U32 R5, RZ, RZ, UR18 ;  /* 0x00000012ff057e24 */ /* 0x000fe2000f8e00ff */
[----:B------:R-:W-:Y:S01]  /*0700*/  UIMAD.WIDE.U32 UR22, UP3, UR11, UR19, UR22 ;  /* 0x000000130b1672a5 */ /* 0x000fe2000f860016 */
[----:B------:R-:W-:Y:S01]  /*0710*/  VIADD R8, R8, 0xfffffffc ;  /* 0xfffffffc08087836 */ /* 0x000fe20000000000 */
[----:B------:R-:W-:Y:S02]  /*0720*/  UIADD3 UR24, UP2, URZ, UR20, URZ ;  /* 0x000000143f187290 */ /* 0x000fe4000ff5e03f */
[----:B------:R-:W-:Y:S02]  /*0730*/  UIADD3 UR22, UP1, UR21, UR22, URZ ;  /* 0x0000001615167290 */ /* 0x000fe4000ff3e03f */
[----:B------:R-:W-:Y:S01]  /*0740*/  UISETP.LT.U32.AND UP0, UPT, UR24, UR20, UPT ;  /* 0x000000141800728c */ /* 0x000fe2000bf01070 */
[----:B------:R-:W-:Y:S01]  /*0750*/  ISETP.NE.AND P0, PT, R8, RZ, PT ;  /* 0x000000ff0800720c */ /* 0x000fe20003f05270 */
[----:B------:R-:W-:-:S02]  /*0760*/  UIADD3.X UR21, UR22, UR20, URZ, UP2, !UPT ;  /* 0x0000001416157290 */ /* 0x000fc400097fe43f */
[----:B------:R-:W-:Y:S02]  /*0770*/  UIADD3.X UR25, URZ, URZ, URZ, UP3, !UPT ;  /* 0x0000003f3f197290 */ /* 0x000fe40009ffe43f */
[----:B------:R-:W-:Y:S01]  /*0780*/  UISETP.LT.U32.AND.EX UP0, UPT, UR21, UR22, UPT, UP0 ;  /* 0x000000161500728c */ /* 0x000fe2000bf01100 */
[----:B------:R-:W-:Y:S01]  /*0790*/  UMOV UR20, 0xffffffff ;  /* 0xffffffff00147882 */ /* 0x000fe20000000000 */
[----:B------:R-:W-:Y:S02]  /*07a0*/  ULEA UR36, UR6, UR17, 0x3 ;  /* 0x0000001106247291 */ /* 0x000fe4000f8e183f */
[----:B------:R-:W-:Y:S02]  /*07b0*/  USEL UR26, URZ, 0x1, !UP0 ;  /* 0x000000013f1a7887 */ /* 0x000fe4000c000000 */
[----:B------:R-:W-:Y:S02]  /*07c0*/  UIADD3 UR6, UR6, 0x4, URZ ;  /* 0x0000000406067890 */ /* 0x000fe4000fffe03f */
        /* <DEDUP_REMOVED lines=83> */
.L_x_465:
        /* <DEDUP_REMOVED lines=60> */
.L_x_464:
[----:B------:R-:W-:Y:S05]  /*10c0*/  BSYNC B0 ;  /* 0x0000000000007941 */ /* 0x000fea0003800000 */
.L_x_463:
[----:B------:R-:W-:Y:S01]  /*10d0*/  USHF.L.U32 UR15, UR15, 0x1, URZ ;  /* 0x000000010f0f7899 */ /* 0x000fe2000800063f */
[----:B------:R-:W-:Y:S05]  /*10e0*/  BAR.SYNC.DEFER_BLOCKING 0x0 ;  /* 0x0000000000007b1d */ /* 0x000fea0000010000 */
[----:B0-----:R-:W-:Y:S01]  /*10f0*/  IMAD R5, R3, UR15, RZ ;  /* 0x0000000f03057c24 */ /* 0x001fe2000f8e02ff */
[----:B------:R-:W-:Y:S01]  /*1100*/  ULDC.64 UR10, c[0x0][0x218] ;  /* 0x00008600000a7ab9 */ /* 0x000fe20000000a00 */
[----:B------:R-:W-:Y:S01]  /*1110*/  ULDC.64 UR18, c[0x0][0x210] ;  /* 0x0000840000127ab9 */ /* 0x000fe20000000a00 */
[----:B------:R-:W-:Y:S01]  /*1120*/  IMAD.U32 R9, RZ, RZ, UR10 ;  /* 0x0000000aff097e24 */ /* 0x000fe2000f8e00ff */
[----:B------:R-:W-:Y:S01]  /*1130*/  BSSY B0, `(.L_x_467) ;  /* 0x0000190000007945 */ /* 0x000fe20003800000 */
[----:B------:R-:W-:-:S03]  /*1140*/  IMAD.U32 R11, RZ, RZ, UR11 ;  /* 0x0000000bff0b7e24 */ /* 0x000fc6000f8e00ff */
[----:B------:R-:W-:-:S04]  /*1150*/  ISETP.GE.U32.AND P0, PT, R5, R9, PT ;  /* 0x000000090500720c */ /* 0x000fc80003f06070 */
[----:B------:R-:W-:-:S13]  /*1160*/  ISETP.GE.U32.AND.EX P0, PT, RZ, R11, PT, P0 ;  /* 0x0000000bff00720c */ /* 0x000fda0003f06100 */
[----:B------:R-:W-:Y:S05]  /*1170*/  @P0 BRA `(.L_x_468) ;  /* 0x00000018002c0947 */ /* 0x000fea0003800000 */
[----:B------:R-:W-:Y:S05]  /*1180*/  @!P1 BRA `(.L_x_468) ;  /* 0x0000001800289947 */ /* 0x000fea0003800000 */
[----:B------:R-:W-:Y:S02]  /*1190*/  UIADD3 UR6, UR16, -0x1, URZ ;  /* 0xffffffff10067890 */ /* 0x000fe4000fffe03f */
[----:B------:R-:W-:Y:S02]  /*11a0*/  IMAD.U32 R4, RZ, RZ, UR16 ;  /* 0x00000010ff047e24 */ /* 0x000fe4000f8e00ff */
[----:B------:R-:W-:Y:S02]  /*11b0*/  IMAD.U32 R6, RZ, RZ, UR15 ;  /* 0x0000000fff067e24 */ /* 0x000fe4000f8e00ff */
[----:B------:R-:W-:Y:S01]  /*11c0*/  IMAD.U32 R7, RZ, RZ, UR6 ;  /* 0x00000006ff077e24 */ /* 0x000fe2000f8e00ff */
[----:B------:R-:W-:Y:S01]  /*11d0*/  LOP3.LUT R4, R4, 0x3, RZ, 0xc0, !PT ;  /* 0x0000000304047812 */ /* 0x000fe200078ec0ff */
[----:B------:R-:W-:-:S03]  /*11e0*/  IMAD R6, R6, UR30, RZ ;  /* 0x0000001e06067c24 */ /* 0x000fc6000f8e02ff */
[----:B------:R-:W-:Y:S02]  /*11f0*/  ISETP.GE.U32.AND P1, PT, R7, 0x3, PT ;  /* 0x000000030700780c */ /* 0x000fe40003f26070 */
[----:B------:R-:W-:-:S11]  /*1200*/  IADD3 R7, -R4, UR16, RZ ;  /* 0x0000001004077c10 */ /* 0x000fd6000fffe1ff */
.L_x_472:
[----:B------:R-:W-:Y:S01]  /*1210*/  ISETP.NE.AND P2, PT, R4, RZ, PT ;  /* 0x000000ff0400720c */ /* 0x000fe20003f45270 */
[----:B------:R-:W-:Y:S01]  /*1220*/  IMAD.MOV.U32 R22, RZ, RZ, RZ ;  /* 0x000000ffff167224 */ /* 0x000fe200078e00ff */
[----:B------:R-:W-:Y:S11]  /*1230*/  @!P1 BRA `(.L_x_469) ;  /* 0x0000000c00549947 */ /* 0x000ff60003800000 */
[----:B------:R-:W0:Y:S01]  /*1240*/  S2R R9, SR_CgaCtaId ;  /* 0x0000000000097919 */ /* 0x000e220000008800 */
[----:B------:R-:W-:Y:S01]  /*1250*/  MOV R12, 0x400 ;  /* 0x00000400000c7802 */ /* 0x000fe20000000f00 */
[----:B------:R-:W-:Y:S02]  /*1260*/  IMAD.MOV.U32 R22, RZ, RZ, RZ ;  /* 0x000000ffff167224 */ /* 0x000fe400078e00ff */
[----:B------:R-:W-:Y:S01]  /*1270*/  IMAD.MOV.U32 R13, RZ, RZ, R7 ;  /* 0x000000ffff0d7224 */ /* 0x000fe200078e0007 */
[----:B0-----:R-:W-:-:S07]  /*1280*/  LEA R12, R9, R12, 0x18 ;  /* 0x0000000c090c7211 */ /* 0x001fce00078ec0ff */
.L_x_470:
[----:B------:R-:W-:-:S04]  /*1290*/  IMAD.IADD R23, R22, 0x1, R5 ;  /* 0x0000000116177824 */ /* 0x000fc800078e0205 */
[----:B0-----:R-:W-:-:S05]  /*12a0*/  VIADD R8, R23, UR16 ;  /* 0x0000001017087c36 */ /* 0x001fca0008000000 */
[----:B------:R-:W-:-:S05]  /*12b0*/  IADD3 R8, P0, R8, UR8, RZ ;  /* 0x0000000808087c10 */ /* 0x000fca000ff1e0ff */
[----:B------:R-:W-:Y:S01]  /*12c0*/  IMAD.X R9, RZ, RZ, UR12, P0 ;  /* 0x0000000cff097e24 */ /* 0x000fe200080e06ff */
[----:B------:R-:W-:-:S04]  /*12d0*/  LEA R16, P0, R8, UR18, 0x3 ;  /* 0x0000001208107c11 */ /* 0x000fc8000f8018ff */
[----:B------:R-:W-:-:S05]  /*12e0*/  LEA.HI.X R17, R8, UR19, R9, 0x3, P0 ;  /* 0x0000001308117c11 */ /* 0x000fca00080f1c09 */
[----:B------:R-:W2:Y:S01]  /*12f0*/  LDG.E.64 R26, desc[UR28][R16.64] ;  /* 0x0000001c101a7981 */ /* 0x000ea2000c1e1b00 */
[----:B------:R-:W-:-:S05]  /*1300*/  IMAD R25, R22, 0x8, R12 ;  /* 0x0000000816197824 */ /* 0x000fca00078e020c */
[----:B------:R-:W2:Y:S02]  /*1310*/  LDS.128 R8, [R25] ;  /* 0x0000000019087984 */ /* 0x000ea40000000c00 */
[----:B--2---:R-:W-:-:S04]  /*1320*/  IMAD.WIDE.U32 R18, R9, R26, RZ ;  /* 0x0000001a09127225 */ /* 0x004fc800078e00ff */
[----:B------:R-:W-:-:S04]  /*1330*/  IMAD.WIDE.U32 R20, R8, R26, RZ ;  /* 0x0000001a08147225 */ /* 0x000fc800078e00ff */
[----:B------:R-:W-:-:S04]  /*1340*/  IMAD.WIDE.U32 R18, P0, R27, R8, R18 ;  /* 0x000000081b127225 */ /* 0x000fc80007800012 */
[----:B------:R-:W-:Y:S01]  /*1350*/  IMAD.X R15, RZ, RZ, RZ, P0 ;  /* 0x000000ffff0f7224 */ /* 0x000fe200000e06ff */
[----:B------:R-:W-:Y:S01]  /*1360*/  IADD3 R21, P0, R21, R18, RZ ;  /* 0x0000001215157210 */ /* 0x000fe20007f1e0ff */
[----:B------:R-:W-:-:S04]  /*1370*/  IMAD.MOV.U32 R14, RZ, RZ, R19 ;  /* 0x000000ffff0e7224 */ /* 0x000fc800078e0013 */
[----:B------:R-:W-:Y:S01]  /*1380*/  IMAD.WIDE.U32.X R8, R27, R9, R14, P0 ;  /* 0x000000091b087225 */ /* 0x000fe200000e040e */
[----:B------:R-:W-:-:S05]  /*1390*/  IADD3 R14, P0, R23, UR8, RZ ;  /* 0x00000008170e7c10 */ /* 0x000fca000ff1e0ff */
[----:B------:R-:W-:Y:S01]  /*13a0*/  IMAD.X R15, RZ, RZ, UR12, P0 ;  /* 0x0000000cff0f7e24 */ /* 0x000fe200080e06ff */
[----:B------:R-:W-:-:S04]  /*13b0*/  LEA R18, P0, R14, UR18, 0x3 ;  /* 0x000000120e127c11 */ /* 0x000fc8000f8018ff */
[----:B------:R-:W-:-:S05]  /*13c0*/  LEA.HI.X R19, R14, UR19, R15, 0x3, P0 ;  /* 0x000000130e137c11 */ /* 0x000fca00080f1c0f */
[----:B------:R-:W2:Y:S01]  /*13d0*/  LDG.E.64 R14, desc[UR28][R18.64] ;  /* 0x0000001c120e7981 */ /* 0x000ea2000c1e1b00 */
[----:B------:R-:W-:Y:S01]  /*13e0*/  IADD3 R24, P3, RZ, R20, RZ ;  /* 0x00000014ff187210 */ /* 0x000fe20007f7e0ff */
[----:B------:R-:W-:-:S03]  /*13f0*/  VIADD R26, R23, 0x1 ;  /* 0x00000001171a7836 */ /* 0x000fc60000000000 */
[----:B------:R-:W-:Y:S01]  /*1400*/  ISETP.LT.U32.AND P0, PT, R24, R20, PT ;  /* 0x000000141800720c */ /* 0x000fe20003f01070 */
[----:B------:R-:W-:Y:S02]  /*1410*/  IMAD.X R20, R21, 0x1, R20, P3 ;  /* 0x0000000115147824 */ /* 0x000fe400018e0614 */
[----:B------:R-:W-:-:S03]  /*1420*/  VIADD R28, R26, UR16 ;  /* 0x000000101a1c7c36 */ /* 0x000fc60008000000 */
[----:B------:R-:W-:-:S04]  /*1430*/  ISETP.LT.U32.AND.EX P0, PT, R20, R21, PT, P0 ;  /* 0x000000151400720c */ /* 0x000fc80003f01100 */
[----:B------:R-:W-:-:S04]  /*1440*/  SEL R21, RZ, 0x1, !P0 ;  /* 0x00000001ff157807 */ /* 0x000fc80004000000 */
[----:B------:R-:W-:Y:S01]  /*1450*/  IADD3 R21, P0, P3, -R21, R24, -R20 ;  /* 0x0000001815157210 */ /* 0x000fe20007b1e914 */
[----:B------:R-:W-:-:S05]  /*1460*/  IMAD.MOV.U32 R24, RZ, RZ, -0x1 ;  /* 0xffffffffff187424 */ /* 0x000fca00078e00ff */
[----:B------:R-:W-:Y:S02]  /*1470*/  IADD3.X R29, R24, -0x1, R20, P0, P3 ;  /* 0xffffffff181d7810 */ /* 0x000fe400007e6414 */
[----:B------:R-:W-:-:S04]  /*1480*/  ISETP.LT.U32.AND P0, PT, R8, R21, PT ;  /* 0x000000150800720c */ /* 0x000fc80003f01070 */
[----:B------:R-:W-:-:S04]  /*1490*/  ISETP.LT.U32.AND.EX P0, PT, R9, R29, PT, P0 ;  /* 0x0000001d0900720c */ /* 0x000fc80003f01100 */
[----:B------:R-:W-:-:S04]  /*14a0*/  SEL R27, RZ, 0x1, !P0 ;  /* 0x00000001ff1b7807 */ /* 0x000fc80004000000 */
[----:B------:R-:W-:Y:S02]  /*14b0*/  IADD3 R27, P3, P4, R27, R8, -R21 ;  /* 0x000000081b1b7210 */ /* 0x000fe40007c7e815 */
[----:B------:R-:W-:-:S04]  /*14c0*/  SEL R21, RZ, 0xffffffff, !P0 ;  /* 0xffffffffff157807 */ /* 0x000fc80004000000 */
[----:B------:R-:W-:Y:S02]  /*14d0*/  IADD3.X R21, R21, R9, ~R29, P3, P4 ;  /* 0x0000000915157210 */ /* 0x000fe40001fe8c1d */
        /* <DEDUP_REMOVED lines=9> */
[----:B------:R-:W-:-:S03]  /*1570*/  ISETP.GE.U32.AND P0, PT, R14, R27, PT ;  /* 0x0000001b0e00720c */ /* 0x000fc60003f06070 */
[----:B------:R-:W-:Y:S01]  /*1580*/  IMAD.X R9, R20, 0x1, ~R9, P3 ;  /* 0x0000000114097824 */ /* 0x000fe200018e0e09 */
[----:B------:R-:W-:-:S04]  /*1590*/  ISETP.GE.U32.AND.EX P0, PT, R15, R21, PT, P0 ;  /* 0x000000150f00720c */ /* 0x000fc80003f06100 */
[----:B------:R-:W-:Y:S01]  /*15a0*/  SEL R20, RZ, 0x1, P0 ;  /* 0x00000001ff147807 */ /* 0x000fe20000000000 */
[----:B------:R0:W-:Y:S03]  /*15b0*/  STG.E.64 desc[UR28][R18.64], R8 ;  /* 0x0000000812007986 */ /* 0x0001e6000c101b1c */
[----:B------:R-:W-:Y:S02]  /*15c0*/  IADD3 R20, P3, P4, R20, R14, -R27 ;  /* 0x0000000e14147210 */ /* 0x000fe40007c7e81b */
[----:B------:R-:W-:Y:S02]  /*15d0*/  SEL R14, RZ, 0xffffffff, P0 ;  /* 0xffffffffff0e7807 */ /* 0x000fe40000000000 */
[----:B------:R-:W-:Y:S02]  /*15e0*/  IADD3 R28, P0, R28, UR8, RZ ;  /* 0x000000081c1c7c10 */ /* 0x000fe4000ff1e0ff */
[----:B------:R-:W-:-:S03]  /*15f0*/  IADD3.X R21, R14, R15, ~R21, P3, P4 ;  /* 0x0000000f0e157210 */ /* 0x000fc60001fe8c15 */
[----:B------:R-:W-:Y:S01]  /*1600*/  IMAD.X R15, RZ, RZ, UR12, P0 ;  /* 0x0000000cff0f7e24 */ /* 0x000fe200080e06ff */
[C---:B------:R-:W-:Y:S01]  /*1610*/  LEA R14, P0, R28.reuse, UR18, 0x3 ;  /* 0x000000121c0e7c11 */ /* 0x040fe2000f8018ff */
[----:B------:R1:W-:Y:S03]  /*1620*/  STG.E.64 desc[UR28][R16.64], R20 ;  /* 0x0000001410007986 */ /* 0x0003e6000c101b1c */
[----:B------:R-:W-:-:S05]  /*1630*/  LEA.HI.X R15, R28, UR19, R15, 0x3, P0 ;  /* 0x000000131c0f7c11 */ /* 0x000fca00080f1c0f */
[----:B0-----:R-:W2:Y:S01]  /*1640*/  LDG.E.64 R8, desc[UR28][R14.64] ;  /* 0x0000001c0e087981 */ /* 0x001ea2000c1e1b00 */
[----:B------:R-:W-:-:S05]  /*1650*/  IADD3 R26, P0, R26, UR8, RZ ;  /* 0x000000081a1a7c10 */ /* 0x000fca000ff1e0ff */
[----:B------:R-:W-:Y:S01]  /*1660*/  IMAD.X R19, RZ, RZ, UR12, P0 ;  /* 0x0000000cff137e24 */ /* 0x000fe200080e06ff */
[----:B------:R-:W-:-:S04]  /*1670*/  LEA R28, P0, R26, UR18, 0x3 ;  /* 0x000000121a1c7c11 */ /* 0x000fc8000f8018ff */
[----:B------:R-:W-:-:S05]  /*1680*/  LEA.HI.X R29, R26, UR19, R19, 0x3, P0 ;  /* 0x000000131a1d7c11 */ /* 0x000fca00080f1c13 */
[----:B------:R-:W3:Y:S01]  /*1690*/  LDG.E.64 R26, desc[UR28][R28.64] ;  /* 0x0000001c1c1a7981 */ /* 0x000ee2000c1e1b00 */
[----:B--2---:R-:W-:-:S04]  /*16a0*/  IMAD.WIDE.U32 R18, R11, R8, RZ ;  /* 0x000000080b127225 */ /* 0x004fc800078e00ff */
[----:B-1----:R-:W-:-:S04]  /*16b0*/  IMAD.WIDE.U32 R16, P0, R9, R10, R18 ;  /* 0x0000000a09107225 */ /* 0x002fc80007800012 */
[----:B------:R-:W-:-:S04]  /*16c0*/  IMAD.WIDE.U32 R18, R10, R8, RZ ;  /* 0x000000080a127225 */ /* 0x000fc800078e00ff */
[----:B------:R-:W-:Y:S01]  /*16d0*/  IMAD.X R21, RZ, RZ, RZ, P0 ;  /* 0x000000ffff157224 */ /* 0x000fe200000e06ff */
[----:B------:R-:W-:Y:S01]  /*16e0*/  IADD3 R19, P0, R19, R16, RZ ;  /* 0x0000001013137210 */ /* 0x000fe20007f1e0ff */
[----:B------:R-:W-:Y:S01]  /*16f0*/  IMAD.MOV.U32 R20, RZ, RZ, R17 ;  /* 0x000000ffff147224 */ /* 0x000fe200078e0011 */
[----:B------:R-:W-:-:S03]  /*1700*/  IADD3 R10, P3, RZ, R18, RZ ;  /* 0x00000012ff0a7210 */ /* 0x000fc60007f7e0ff */
[----:B------:R-:W-:Y:S01]  /*1710*/  IMAD.WIDE.U32.X R8, R9, R11, R20, P0 ;  /* 0x0000000b09087225 */ /* 0x000fe200000e0414 */
[----:B------:R-:W-:-:S03]  /*1720*/  ISETP.LT.U32.AND P0, PT, R10, R18, PT ;  /* 0x000000120a00720c */ /* 0x000fc60003f01070 */
[----:B------:R-:W-:Y:S02]  /*1730*/  IMAD.X R18, R19, 0x1, R18, P3 ;  /* 0x0000000113127824 */ /* 0x000fe400018e0612 */
[----:B------:R-:W-:-:S03]  /*1740*/  VIADD R20, R23, 0x2 ;  /* 0x0000000217147836 */ /* 0x000fc60000000000 */
[----:B------:R-:W-:Y:S01]  /*1750*/  ISETP.LT.U32.AND.EX P0, PT, R18, R19, PT, P0 ;  /* 0x000000131200720c */ /* 0x000fe20003f01100 */
[----:B------:R-:W-:-:S03]  /*1760*/  VIADD R16, R20, UR16 ;  /* 0x0000001014107c36 */ /* 0x000fc60008000000 */
[----:B------:R-:W-:-:S04]  /*1770*/  SEL R11, RZ, 0x1, !P0 ;  /* 0x00000001ff0b7807 */ /* 0x000fc80004000000 */
[----:B------:R-:W-:-:S04]  /*1780*/  IADD3 R11, P0, P3, -R11, R10, -R18 ;  /* 0x0000000a0b0b7210 */ /* 0x000fc80007b1e912 */
[----:B------:R-:W-:Y:S02]  /*1790*/  IADD3.X R19, R24, -0x1, R18, P0, P3 ;  /* 0xffffffff18137810 */ /* 0x000fe400007e6412 */
[----:B------:R-:W-:-:S04]  /*17a0*/  ISETP.LT.U32.AND P0, PT, R8, R11, PT ;  /* 0x0000000b0800720c */ /* 0x000fc80003f01070 */
[----:B------:R-:W-:-:S04]  /*17b0*/  ISETP.LT.U32.AND.EX P0, PT, R9, R19, PT, P0 ;  /* 0x000000130900720c */ /* 0x000fc80003f01100 */
[----:B------:R-:W-:-:S04]  /*17c0*/  SEL R17, RZ, 0x1, !P0 ;  /* 0x00000001ff117807 */ /* 0x000fc80004000000 */
[----:B------:R-:W-:Y:S02]  /*17d0*/  IADD3 R17, P3, P4, R17, R8, -R11 ;  /* 0x0000000811117210 */ /* 0x000fe40007c7e80b */
[----:B------:R-:W-:Y:S02]  /*17e0*/  SEL R11, RZ, 0xffffffff, !P0 ;  /* 0xffffffffff0b7807 */ /* 0x000fe40004000000 */
[----:B---3--:R-:W-:Y:S02]  /*17f0*/  ISETP.GE.U32.AND P0, PT, R26, R17, PT ;  /* 0x000000111a00720c */ /* 0x008fe40003f06070 */
[----:B------:R-:W-:-:S04]  /*1800*/  IADD3.X R11, R11, R9, ~R19, P3, P4 ;  /* 0x000000090b0b7210 */ /* 0x000fc80001fe8c13 */
[----:B------:R-:W-:-:S04]  /*1810*/  ISETP.GE.U32.AND.EX P0, PT, R27, R11, PT, P0 ;  /* 0x0000000b1b00720c */ /* 0x000fc80003f06100 */
[----:B------:R-:W-:Y:S02]  /*1820*/  SEL R8, RZ, 0x1, P0 ;  /* 0x00000001ff087807 */ /* 0x000fe40000000000 */
[----:B------:R-:W-:Y:S02]  /*1830*/  SEL R9, RZ, 0xffffffff, P0 ;  /* 0xffffffffff097807 */ /* 0x000fe40000000000 */
[----:B------:R-:W-:Y:S02]  /*1840*/  IADD3 R10, P0, R26, R17, RZ ;  /* 0x000000111a0a7210 */ /* 0x000fe40007f1e0ff */
[----:B------:R-:W-:-:S03]  /*1850*/  IADD3 R8, P3, P4, R8, R26, -R17 ;  /* 0x0000001a08087210 */ /* 0x000fc60007c7e811 */
[--C-:B------:R-:W-:Y:S01]  /*1860*/  IMAD.X R26, R27, 0x1, R11.reuse, P0 ;  /* 0x000000011b1a7824 */ /* 0x100fe200000e060b */
[C---:B------:R-:W-:Y:S02]  /*1870*/  ISETP.GT.U32.AND P0, PT, R10.reuse, RZ, PT ;  /* 0x000000ff0a00720c */ /* 0x040fe40003f04070 */
[----:B------:R-:W-:Y:S02]  /*1880*/  IADD3.X R9, R9, R27, ~R11, P3, P4 ;  /* 0x0000001b09097210 */ /* 0x000fe40001fe8c0b */
[----:B------:R-:W-:Y:S02]  /*1890*/  ISETP.LT.U32.AND P3, PT, R10, R17, PT ;  /* 0x000000110a00720c */ /* 0x000fe40003f61070 */
[----:B------:R-:W-:Y:S02]  /*18a0*/  ISETP.GT.U32.AND.EX P0, PT, R26, -0x1, PT, P0 ;  /* 0xffffffff1a00780c */ /* 0x000fe40003f04100 */
[----:B------:R-:W-:Y:S02]  /*18b0*/  IADD3 R17, P4, R16, UR8, RZ ;  /* 0x0000000810117c10 */ /* 0x000fe4000ff9e0ff */
[----:B------:R-:W-:-:S02]  /*18c0*/  ISETP.LT.U32.OR.EX P0, PT, R26, R11, P0, P3 ;  /* 0x0000000b1a00720c */ /* 0x000fc40000701530 */
[----:B------:R-:W-:Y:S01]  /*18d0*/  LEA R16, P3, R17, UR18, 0x3 ;  /* 0x0000001211107c11 */ /* 0x000fe2000f8618ff */
[----:B------:R-:W-:Y:S01]  /*18e0*/  IMAD.X R18, RZ, RZ, UR12, P4 ;  /* 0x0000000cff127e24 */ /* 0x000fe2000a0e06ff */
[----:B------:R-:W-:-:S04]  /*18f0*/  SEL R11, RZ, 0x1, !P0 ;  /* 0x00000001ff0b7807 */ /* 0x000fc80004000000 */
[----:B------:R-:W-:Y:S02]  /*1900*/  LEA.HI.X R17, R17, UR19, R18, 0x3, P3 ;  /* 0x0000001311117c11 */ /* 0x000fe400098f1c12 */
[----:B------:R-:W-:Y:S02]  /*1910*/  IADD3 R10, P3, -R11, R10, RZ ;  /* 0x0000000a0b0a7210 */ /* 0x000fe40007f7e1ff */
[----:B------:R-:W-:-:S05]  /*1920*/  SEL R11, RZ, 0xffffffff, !P0 ;  /* 0xffffffffff0b7807 */ /* 0x000fca0004000000 */
[----:B------:R-:W-:-:S05]  /*1930*/  IMAD.X R11, R26, 0x1, ~R11, P3 ;  /* 0x000000011a0b7824 */ /* 0x000fca00018e0e0b */
[----:B------:R-:W-:Y:S04]  /*1940*/  STG.E.64 desc[UR28][R28.64], R10 ;  /* 0x0000000a1c007986 */ /* 0x000fe8000c101b1c */
[----:B------:R-:W-:Y:S04]  /*1950*/  STG.E.64 desc[UR28][R14.64], R8 ;  /* 0x000000080e007986 */ /* 0x000fe8000c101b1c */
[----:B------:R-:W2:Y:S04]  /*1960*/  LDG.E.64 R18, desc[UR28][R16.64] ;  /* 0x0000001c10127981 */ /* 0x000ea8000c1e1b00 */
[----:B------:R-:W2:Y:S02]  /*1970*/  LDS.128 R8, [R25+0x10] ;  /* 0x0000100019087984 */ /* 0x000ea40000000c00 */
        /* <DEDUP_REMOVED lines=38> */
[----:B------:R-:W-:Y:S02]  /*1be0*/  IADD3 R26, P3, P5, R26, R8, -R27 ;  /* 0x000000081a1a7210 */ /* 0x000fe40007d7e81b */
[----:B------:R-:W-:Y:S01]  /*1bf0*/  SEL R8, RZ, 0xffffffff, P0 ;  /* 0xffffffffff087807 */ /* 0x000fe20000000000 */
[----:B------:R-:W-:-:S03]  /*1c00*/  IMAD.X R21, R18, 0x1, ~R21, P4 ;  /* 0x0000000112157824 */ /* 0x000fc600020e0e15 */
[----:B------:R-:W-:Y:S01]  /*1c10*/  IADD3.X R27, R8, R9, ~R19, P3, P5 ;  /* 0x00000009081b7210 */ /* 0x000fe20001feac13 */
[----:B------:R-:W-:Y:S01]  /*1c20*/  VIADD R8, R23, UR16 ;  /* 0x0000001017087c36 */ /* 0x000fe20008000000 */
[----:B------:R0:W-:Y:S04]  /*1c30*/  STG.E.64 desc[UR28][R14.64], R20 ;  /* 0x000000140e007986 */ /* 0x0001e8000c101b1c */
[----:B------:R-:W-:Y:S01]  /*1c40*/  IADD3 R9, P0, R8, UR8, RZ ;  /* 0x0000000808097c10 */ /* 0x000fe2000ff1e0ff */
[----:B------:R1:W-:Y:S04]  /*1c50*/  STG.E.64 desc[UR28][R16.64], R26 ;  /* 0x0000001a10007986 */ /* 0x0003e8000c101b1c */
[----:B------:R-:W-:Y:S01]  /*1c60*/  IMAD.X R18, RZ, RZ, UR12, P0 ;  /* 0x0000000cff127e24 */ /* 0x000fe200080e06ff */
[----:B------:R-:W-:-:S04]  /*1c70*/  LEA R8, P0, R9, UR18, 0x3 ;  /* 0x0000001209087c11 */ /* 0x000fc8000f8018ff */
[----:B------:R-:W-:-:S05]  /*1c80*/  LEA.HI.X R9, R9, UR19, R18, 0x3, P0 ;  /* 0x0000001309097c11 */ /* 0x000fca00080f1c12 */
[----:B0-----:R-:W2:Y:S01]  /*1c90*/  LDG.E.64 R20, desc[UR28][R8.64] ;  /* 0x0000001c08147981 */ /* 0x001ea2000c1e1b00 */
[----:B------:R-:W-:-:S05]  /*1ca0*/  IADD3 R23, P0, R23, UR8, RZ ;  /* 0x0000000817177c10 */ /* 0x000fca000ff1e0ff */
[----:B------:R-:W-:Y:S01]  /*1cb0*/  IMAD.X R18, RZ, RZ, UR12, P0 ;  /* 0x0000000cff127e24 */ /* 0x000fe200080e06ff */
[----:B------:R-:W-:-:S04]  /*1cc0*/  LEA R28, P0, R23, UR18, 0x3 ;  /* 0x00000012171c7c11 */ /* 0x000fc8000f8018ff */
[----:B------:R-:W-:-:S05]  /*1cd0*/  LEA.HI.X R29, R23, UR19, R18, 0x3, P0 ;  /* 0x00000013171d7c11 */ /* 0x000fca00080f1c12 */
[----:B-1----:R-:W3:Y:S01]  /*1ce0*/  LDG.E.64 R26, desc[UR28][R28.64] ;  /* 0x0000001c1c1a7981 */ /* 0x002ee2000c1e1b00 */
[----:B------:R-:W-:Y:S02]  /*1cf0*/  VIADD R13, R13, 0xfffffffc ;  /* 0xfffffffc0d0d7836 */ /* 0x000fe40000000000 */
[----:B------:R-:W-:Y:S02]  /*1d00*/  VIADD R22, R22, 0x4 ;  /* 0x0000000416167836 */ /* 0x000fe40000000000 */
        /* <DEDUP_REMOVED lines=19> */
[C---:B---3--:R-:W-:Y:S02]  /*1e40*/  IADD3 R17, P0, R26.reuse, R21, RZ ;  /* 0x000000151a117210 */ /* 0x048fe40007f1e0ff */
[----:B------:R-:W-:Y:S02]  /*1e50*/  IADD3.X R23, R23, R15, ~R11, P3, P4 ;  /* 0x0000000f17177210 */ /* 0x000fe40001fe8c0b */
[----:B------:R-:W-:Y:S02]  /*1e60*/  ISETP.GT.U32.AND P3, PT, R17, RZ, PT ;  /* 0x000000ff1100720c */ /* 0x000fe40003f64070 */
[-C--:B------:R-:W-:Y:S01]  /*1e70*/  ISETP.GE.U32.AND P4, PT, R26, R21.reuse, PT ;  /* 0x000000151a00720c */ /* 0x080fe20003f86070 */
[----:B------:R-:W-:Y:S01]  /*1e80*/  IMAD.X R19, R27, 0x1, R23, P0 ;  /* 0x000000011b137824 */ /* 0x000fe200000e0617 */
[----:B------:R-:W-:-:S02]  /*1e90*/  ISETP.LT.U32.AND P0, PT, R17, R21, PT ;  /* 0x000000151100720c */ /* 0x000fc40003f01070 */
[-C--:B------:R-:W-:Y:S02]  /*1ea0*/  ISETP.GE.U32.AND.EX P4, PT, R27, R23.reuse, PT, P4 ;  /* 0x000000171b00720c */ /* 0x080fe40003f86140 */
[C---:B------:R-:W-:Y:S02]  /*1eb0*/  ISETP.GT.U32.AND.EX P3, PT, R19.reuse, -0x1, PT, P3 ;  /* 0xffffffff1300780c */ /* 0x040fe40003f64130 */
[----:B------:R-:W-:Y:S02]  /*1ec0*/  SEL R11, RZ, 0x1, P4 ;  /* 0x00000001ff0b7807 */ /* 0x000fe40002000000 */
[----:B------:R-:W-:Y:S02]  /*1ed0*/  ISETP.LT.U32.OR.EX P0, PT, R19, R23, P3, P0 ;  /* 0x000000171300720c */ /* 0x000fe40001f01500 */
[----:B------:R-:W-:Y:S02]  /*1ee0*/  SEL R15, RZ, 0xffffffff, P4 ;  /* 0xffffffffff0f7807 */ /* 0x000fe40002000000 */
[----:B------:R-:W-:-:S02]  /*1ef0*/  SEL R14, RZ, 0x1, !P0 ;  /* 0x00000001ff0e7807 */ /* 0x000fc40004000000 */
[----:B------:R-:W-:Y:S02]  /*1f00*/  IADD3 R10, P4, P5, R11, R26, -R21 ;  /* 0x0000001a0b0a7210 */ /* 0x000fe40007d9e815 */
[----:B------:R-:W-:Y:S02]  /*1f10*/  IADD3 R14, P3, -R14, R17, RZ ;  /* 0x000000110e0e7210 */ /* 0x000fe40007f7e1ff */
[----:B------:R-:W-:Y:S02]  /*1f20*/  SEL R16, RZ, 0xffffffff, !P0 ;  /* 0xffffffffff107807 */ /* 0x000fe40004000000 */
[----:B------:R-:W-:Y:S02]  /*1f30*/  IADD3.X R11, R15, R27, ~R23, P4, P5 ;  /* 0x0000001b0f0b7210 */ /* 0x000fe400027eac17 */
[----:B------:R-:W-:Y:S01]  /*1f40*/  ISETP.NE.AND P0, PT, R13, RZ, PT ;  /* 0x000000ff0d00720c */ /* 0x000fe20003f05270 */
[----:B------:R-:W-:-:S05]  /*1f50*/  IMAD.X R15, R19, 0x1, ~R16, P3 ;  /* 0x00000001130f7824 */ /* 0x000fca00018e0e10 */
[----:B------:R0:W-:Y:S04]  /*1f60*/  STG.E.64 desc[UR28][R28.64], R14 ;  /* 0x0000000e1c007986 */ /* 0x0001e8000c101b1c */
[----:B------:R0:W-:Y:S03]  /*1f70*/  STG.E.64 desc[UR28][R8.64], R10 ;  /* 0x0000000a08007986 */ /* 0x0001e6000c101b1c */
[----:B------:R-:W-:Y:S05]  /*1f80*/  @P0 BRA `(.L_x_470) ;  /* 0xfffffff000c00947 */ /* 0x000fea000383ffff */
.L_x_469:
[----:B------:R-:W-:Y:S05]  /*1f90*/  @!P2 BRA `(.L_x_471) ;  /* 0x000000080088a947 */ /* 0x000fea0003800000 */
[----:B------:R-:W-:Y:S01]  /*1fa0*/  IMAD.IADD R23, R22, 0x1, R5 ;  /* 0x0000000116177824 */ /* 0x000fe200078e0205 */
[----:B------:R-:W-:-:S03]  /*1fb0*/  ULDC.64 UR20, c[0x0][0x210] ;  /* 0x0000840000147ab9 */ /* 0x000fc60000000a00 */
[----:B0-----:R-:W-:-:S05]  /*1fc0*/  VIADD R8, R23, UR16 ;  /* 0x0000001017087c36 */ /* 0x001fca0008000000 */
[----:B------:R-:W-:-:S05]  /*1fd0*/  IADD3 R8, P0, R8, UR8, RZ ;  /* 0x0000000808087c10 */ /* 0x000fca000ff1e0ff */
[----:B------:R-:W-:Y:S01]  /*1fe0*/  IMAD.X R9, RZ, RZ, UR12, P0 ;  /* 0x0000000cff097e24 */ /* 0x000fe200080e06ff */
[----:B------:R-:W-:-:S04]  /*1ff0*/  LEA R12, P0, R8, UR20, 0x3 ;  /* 0x00000014080c7c11 */ /* 0x000fc8000f8018ff */
[----:B------:R-:W-:-:S05]  /*2000*/  LEA.HI.X R13, R8, UR21, R9, 0x3, P0 ;  /* 0x00000015080d7c11 */ /* 0x000fca00080f1c09 */
[----:B------:R-:W2:Y:S01]  /*2010*/  LDG.E.64 R18, desc[UR28][R12.64] ;  /* 0x0000001c0c127981 */ /* 0x000ea2000c1e1b00 */
[----:B------:R-:W-:-:S05]  /*2020*/  IADD3 R8, P0, R23, UR8, RZ ;  /* 0x0000000817087c10 */ /* 0x000fca000ff1e0ff */
[----:B------:R-:W-:Y:S01]  /*2030*/  IMAD.X R9, RZ, RZ, UR12, P0 ;  /* 0x0000000cff097e24 */ /* 0x000fe200080e06ff */
[----:B------:R-:W-:-:S04]  /*2040*/  LEA R16, P0, R8, UR20, 0x3 ;  /* 0x0000001408107c11 */ /* 0x000fc8000f8018ff */
[----:B------:R-:W-:-:S05]  /*2050*/  LEA.HI.X R17, R8, UR21, R9, 0x3, P0 ;  /* 0x0000001508117c11 */ /* 0x000fca00080f1c09 */
[----:B------:R-:W3:Y:S01]  /*2060*/  LDG.E.64 R14, desc[UR28][R16.64] ;  /* 0x0000001c100e7981 */ /* 0x000ee2000c1e1b00 */
[----:B------:R-:W0:Y:S01]  /*2070*/  S2UR UR10, SR_CgaCtaId ;  /* 0x00000000000a79c3 */ /* 0x000e220000008800 */
[----:B------:R-:W-:Y:S02]  /*2080*/  UMOV UR6, 0x400 ;  /* 0x0000040000067882 */ /* 0x000fe40000000000 */
[----:B0-----:R-:W-:-:S06]  /*2090*/  ULEA UR6, UR10, UR6, 0x18 ;  /* 0x000000060a067291 */ /* 0x001fcc000f8ec03f */
[----:B------:R-:W-:-:S05]  /*20a0*/  LEA R22, R22, UR6, 0x3 ;  /* 0x0000000616167c11 */ /* 0x000fca000f8e18ff */
[----:B------:R-:W2:Y:S02]  /*20b0*/  LDS.128 R8, [R22] ;  /* 0x0000000016087984 */ /* 0x000ea40000000c00 */
[----:B--2---:R-:W-:-:S04]  /*20c0*/  IMAD.WIDE.U32 R24, R9, R18, RZ ;  /* 0x0000001209187225 */ /* 0x004fc800078e00ff */
[----:B------:R-:W-:-:S04]  /*20d0*/  IMAD.WIDE.U32 R20, R8, R18, RZ ;  /* 0x0000001208147225 */ /* 0x000fc800078e00ff */
[----:B------:R-:W-:Y:S01]  /*20e0*/  IMAD.WIDE.U32 R24, P3, R19, R8, R24 ;  /* 0x0000000813187225 */ /* 0x000fe20007860018 */
[----:B------:R-:W-:Y:S02]  /*20f0*/  IADD3 R27, P2, RZ, R20, RZ ;  /* 0x00000014ff1b7210 */ /* 0x000fe40007f5e0ff */
[----:B------:R-:W-:Y:S01]  /*2100*/  IADD3 R21, P4, R21, R24, RZ ;  /* 0x0000001815157210 */ /* 0x000fe20007f9e0ff */
[----:B------:R-:W-:Y:S01]  /*2110*/  IMAD.MOV.U32 R24, RZ, RZ, -0x1 ;  /* 0xffffffffff187424 */ /* 0x000fe200078e00ff */
[----:B------:R-:W-:-:S03]  /*2120*/  ISETP.LT.U32.AND P0, PT, R27, R20, PT ;  /* 0x000000141b00720c */ /* 0x000fc60003f01070 */
        /* <DEDUP_REMOVED lines=13> */
[----:B---3--:R-:W-:Y:S02]  /*2200*/  IADD3 R9, P0, R14, R25, RZ ;  /* 0x000000190e097210 */ /* 0x008fe40007f1e0ff */
[----:B------:R-:W-:Y:S02]  /*2210*/  IADD3.X R19, R18, R19, ~R21, P2, P3 ;  /* 0x0000001312137210 */ /* 0x000fe400017e6c15 */
[C---:B------:R-:W-:Y:S02]  /*2220*/  ISETP.GT.U32.AND P2, PT, R9.reuse, RZ, PT ;  /* 0x000000ff0900720c */ /* 0x040fe40003f44070 */
[-C--:B------:R-:W-:Y:S01]  /*2230*/  ISETP.LT.U32.AND P3, PT, R9, R25.reuse, PT ;  /* 0x000000190900720c */ /* 0x080fe20003f61070 */
[----:B------:R-:W-:Y:S01]  /*2240*/  IMAD.X R18, R15, 0x1, R19, P0 ;  /* 0x000000010f127824 */ /* 0x000fe200000e0613 */
[----:B------:R-:W-:-:S04]  /*2250*/  ISETP.GE.U32.AND P0, PT, R14, R25, PT ;  /* 0x000000190e00720c */ /* 0x000fc80003f06070 */
[C---:B------:R-:W-:Y:S02]  /*2260*/  ISETP.GT.U32.AND.EX P2, PT, R18.reuse, -0x1, PT, P2 ;  /* 0xffffffff1200780c */ /* 0x040fe40003f44120 */
[-C--:B------:R-:W-:Y:S02]  /*2270*/  ISETP.GE.U32.AND.EX P0, PT, R15, R19.reuse, PT, P0 ;  /* 0x000000130f00720c */ /* 0x080fe40003f06100 */
[----:B------:R-:W-:Y:S02]  /*2280*/  ISETP.LT.U32.OR.EX P2, PT, R18, R19, P2, P3 ;  /* 0x000000131200720c */ /* 0x000fe40001741530 */
[----:B------:R-:W-:Y:S02]  /*2290*/  SEL R21, RZ, 0x1, P0 ;  /* 0x00000001ff157807 */ /* 0x000fe40000000000 */
[----:B------:R-:W-:Y:S02]  /*22a0*/  SEL R26, RZ, 0x1, !P2 ;  /* 0x00000001ff1a7807 */ /* 0x000fe40005000000 */
[----:B------:R-:W-:-:S02]  /*22b0*/  IADD3 R8, P3, P4, R21, R14, -R25 ;  /* 0x0000000e15087210 */ /* 0x000fc40007c7e819 */
[----:B------:R-:W-:Y:S02]  /*22c0*/  SEL R20, RZ, 0xffffffff, P0 ;  /* 0xffffffffff147807 */ /* 0x000fe40000000000 */
[----:B------:R-:W-:Y:S02]  /*22d0*/  IADD3 R14, P0, -R26, R9, RZ ;  /* 0x000000091a0e7210 */ /* 0x000fe40007f1e1ff */
[----:B------:R-:W-:Y:S02]  /*22e0*/  SEL R21, RZ, 0xffffffff, !P2 ;  /* 0xffffffffff157807 */ /* 0x000fe40005000000 */
[----:B------:R-:W-:-:S03]  /*22f0*/  IADD3.X R9, R20, R15, ~R19, P3, P4 ;  /* 0x0000000f14097210 */ /* 0x000fc60001fe8c13 */
[----:B------:R-:W-:Y:S01]  /*2300*/  IMAD.X R15, R18, 0x1, ~R21, P0 ;  /* 0x00000001120f7824 */ /* 0x000fe200000e0e15 */
[----:B------:R-:W-:-:S04]  /*2310*/  ISETP.NE.AND P0, PT, R4, 0x1, PT ;  /* 0x000000010400780c */ /* 0x000fc80003f05270 */
[----:B------:R1:W-:Y:S04]  /*2320*/  STG.E.64 desc[UR28][R16.64], R14 ;  /* 0x0000000e10007986 */ /* 0x0003e8000c101b1c */
[----:B------:R1:W-:Y:S05]  /*2330*/  STG.E.64 desc[UR28][R12.64], R8 ;  /* 0x000000080c007986 */ /* 0x0003ea000c101b1c */
[----:B------:R-:W-:Y:S05]  /*2340*/  @!P0 BRA `(.L_x_471) ;  /* 0x00000004009c8947 */ /* 0x000fea0003800000 */
[----:B-1----:R-:W-:-:S04]  /*2350*/  VIADD R12, R23, 0x1 ;  /* 0x00000001170c7836 */ /* 0x002fc80000000000 */
[----:B------:R-:W-:-:S05]  /*2360*/  VIADD R8, R12, UR16 ;  /* 0x000000100c087c36 */ /* 0x000fca0008000000 */
        /* <DEDUP_REMOVED lines=29> */
[C---:B---3--:R-:W-:Y:S02]  /*2540*/  IADD3 R19, P4, R12.reuse, R25, RZ ;  /* 0x000000190c137210 */ /* 0x048fe40007f9e0ff */
[----:B------:R-:W-:Y:S02]  /*2550*/  IADD3.X R27, R27, R11, ~R21, P2, P3 ;  /* 0x0000000b1b1b7210 */ /* 0x000fe400017e6c15 */
[----:B------:R-:W-:Y:S02]  /*2560*/  ISETP.GT.U32.AND P0, PT, R19, RZ, PT ;  /* 0x000000ff1300720c */ /* 0x000fe40003f04070 */
[-C--:B------:R-:W-:Y:S01]  /*2570*/  ISETP.GE.U32.AND P2, PT, R12, R25.reuse, PT ;  /* 0x000000190c00720c */ /* 0x080fe20003f46070 */
[----:B------:R-:W-:Y:S01]  /*2580*/  IMAD.X R21, R13, 0x1, R27, P4 ;  /* 0x000000010d157824 */ /* 0x000fe200020e061b */
[----:B------:R-:W-:Y:S02]  /*2590*/  ISETP.LT.U32.AND P3, PT, R19, R25, PT ;  /* 0x000000191300720c */ /* 0x000fe40003f61070 */
[----:B------:R-:W-:-:S02]  /*25a0*/  ISETP.GE.U32.AND.EX P2, PT, R13, R27, PT, P2 ;  /* 0x0000001b0d00720c */ /* 0x000fc40003f46120 */
[C---:B------:R-:W-:Y:S02]  /*25b0*/  ISETP.GT.U32.AND.EX P0, PT, R21.reuse, -0x1, PT, P0 ;  /* 0xffffffff1500780c */ /* 0x040fe40003f04100 */
[----:B------:R-:W-:Y:S02]  /*25c0*/  SEL R11, RZ, 0x1, P2 ;  /* 0x00000001ff0b7807 */ /* 0x000fe40001000000 */
[----:B------:R-:W-:Y:S02]  /*25d0*/  ISETP.LT.U32.OR.EX P0, PT, R21, R27, P0, P3 ;  /* 0x0000001b1500720c */ /* 0x000fe40000701530 */
[----:B------:R-:W-:Y:S02]  /*25e0*/  SEL R17, RZ, 0xffffffff, P2 ;  /* 0xffffffffff117807 */ /* 0x000fe40001000000 */
[----:B------:R-:W-:Y:S02]  /*25f0*/  SEL R16, RZ, 0x1, !P0 ;  /* 0x00000001ff107807 */ /* 0x000fe40004000000 */
[----:B------:R-:W-:-:S02]  /*2600*/  IADD3 R10, P3, P4, R11, R12, -R25 ;  /* 0x0000000c0b0a7210 */ /* 0x000fc40007c7e819 */
[----:B------:R-:W-:Y:S02]  /*2610*/  IADD3 R12, P2, -R16, R19, RZ ;  /* 0x00000013100c7210 */ /* 0x000fe40007f5e1ff */
[----:B------:R-:W-:Y:S02]  /*2620*/  SEL R16, RZ, 0xffffffff, !P0 ;  /* 0xffffffffff107807 */ /* 0x000fe40004000000 */
[----:B------:R-:W-:Y:S02]  /*2630*/  IADD3.X R11, R17, R13, ~R27, P3, P4 ;  /* 0x0000000d110b7210 */ /* 0x000fe40001fe8c1b */
[----:B------:R-:W-:Y:S01]  /*2640*/  ISETP.NE.AND P0, PT, R4, 0x2, PT ;  /* 0x000000020400780c */ /* 0x000fe20003f05270 */
[----:B------:R-:W-:-:S05]  /*2650*/  IMAD.X R13, R21, 0x1, ~R16, P2 ;  /* 0x00000001150d7824 */ /* 0x000fca00010e0e10 */
[----:B------:R2:W-:Y:S04]  /*2660*/  STG.E.64 desc[UR28][R14.64], R12 ;  /* 0x0000000c0e007986 */ /* 0x0005e8000c101b1c */
[----:B------:R2:W-:Y:S03]  /*2670*/  STG.E.64 desc[UR28][R8.64], R10 ;  /* 0x0000000a08007986 */ /* 0x0005e6000c101b1c */
[----:B------:R-:W-:Y:S05]  /*2680*/  @!P0 BRA `(.L_x_471) ;  /* 0x0000000000cc8947 */ /* 0x000fea0003800000 */
[----:B------:R-:W-:-:S04]  /*2690*/  VIADD R23, R23, 0x2 ;  /* 0x0000000217177836 */ /* 0x000fc80000000000 */
[----:B--2---:R-:W-:-:S05]  /*26a0*/  VIADD R8, R23, UR16 ;  /* 0x0000001017087c36 */ /* 0x004fca0008000000 */
        /* <DEDUP_REMOVED lines=8> */
[----:B------:R-:W-:Y:S02]  /*2730*/  LEA.HI.X R13, R23, UR21, R10, 0x3, P0 ;  /* 0x00000015170d7c11 */ /* 0x000fe400080f1c0a */
[----:B------:R-:W2:Y:S04]  /*2740*/  LDS.64 R22, [R22+0x10] ;  /* 0x0000100016167984 */ /* 0x000ea80000000a00 */
[----:B------:R-:W3:Y:S01]  /*2750*/  LDG.E.64 R10, desc[UR28][R12.64] ;  /* 0x0000001c0c0a7981 */ /* 0x000ee2000c1e1b00 */
        /* <DEDUP_REMOVED lines=34> */
[----:B------:R-:W-:-:S03]  /*2980*/  IADD3.X R11, R17, R11, ~R23, P3, P4 ;  /* 0x0000000b110b7210 */ /* 0x000fc60001fe8c17 */
[----:B------:R-:W-:-:S05]  /*2990*/  IMAD.X R15, R16, 0x1, ~R15, P2 ;  /* 0x00000001100f7824 */ /* 0x000fca00010e0e0f */
[----:B------:R3:W-:Y:S04]  /*29a0*/  STG.E.64 desc[UR28][R12.64], R14 ;  /* 0x0000000e0c007986 */ /* 0x0007e8000c101b1c */
[----:B------:R3:W-:Y:S02]  /*29b0*/  STG.E.64 desc[UR28][R8.64], R10 ;  /* 0x0000000a08007986 */ /* 0x0007e4000c101b1c */
.L_x_471:
[----:B------:R-:W-:Y:S01]  /*29c0*/  ULDC.64 UR10, c[0x0][0x218] ;  /* 0x00008600000a7ab9 */ /* 0x000fe20000000a00 */
[----:B------:R-:W-:Y:S02]  /*29d0*/  IMAD.IADD R5, R6, 0x1, R5 ;  /* 0x0000000106057824 */ /* 0x000fe400078e0205 */
[----:B0123--:R-:W-:Y:S02]  /*29e0*/  IMAD.U32 R9, RZ, RZ, UR10 ;  /* 0x0000000aff097e24 */ /* 0x00ffe4000f8e00ff */
[----:B------:R-:W-:-:S03]  /*29f0*/  IMAD.U32 R11, RZ, RZ, UR11 ;  /* 0x0000000bff0b7e24 */ /* 0x000fc6000f8e00ff */
[----:B------:R-:W-:-:S04]  /*2a00*/  ISETP.GE.U32.AND P0, PT, R5, R9, PT ;  /* 0x000000090500720c */ /* 0x000fc80003f06070 */
[----:B------:R-:W-:-:S13]  /*2a10*/  ISETP.GE.U32.AND.EX P0, PT, RZ, R11, PT, P0 ;  /* 0x0000000bff00720c */ /* 0x000fda0003f06100 */
[----:B------:R-:W-:Y:S05]  /*2a20*/  @!P0 BRA `(.L_x_472) ;  /* 0xffffffe400f88947 */ /* 0x000fea000383ffff */
.L_x_468:
[----:B------:R-:W-:Y:S05]  /*2a30*/  BSYNC B0 ;  /* 0x0000000000007941 */ /* 0x000fea0003800000 */
.L_x_467:
[----:B------:R-:W-:Y:S01]  /*2a40*/  UIADD3 UR5, UR5, 0x1, URZ ;  /* 0x0000000105057890 */ /* 0x000fe2000fffe03f */
[----:B------:R-:W-:Y:S03]  /*2a50*/  BAR.SYNC.DEFER_BLOCKING 0x0 ;  /* 0x0000000000007b1d */ /* 0x000fe60000010000 */
[----:B------:R-:W-:-:S06]  /*2a60*/  UISETP.GE.U32.AND UP0, UPT, UR5, UR4, UPT ;  /* 0x000000040500728c */ /* 0x000fcc000bf06070 */
[----:B------:R-:W-:-:S13]  /*2a70*/  PLOP3.LUT P0, PT, PT, PT, UP0, 0x80, 0x0 ;  /* 0x000000000000781c */ /* 0x000fda0003f0f008 */
[----:B------:R-:W-:Y:S05]  /*2a80*/  @!P0 BRA `(.L_x_473) ;  /* 0xffffffd800988947 */ /* 0x000fea000383ffff */
.L_x_462:
        /* <DEDUP_REMOVED lines=8> */
[----:B------:R-:W-:Y:S02]  /*2b10*/  ULOP3.LUT UR22, UR30, 0x3, URZ, 0xc0, !UPT ;  /* 0x000000031e167892 */ /* 0x000fe4000f8ec03f */
[----:B------:R-:W-:Y:S02]  /*2b20*/  UISETP.GE.U32.AND UP1, UPT, UR11, 0x3, UPT ;  /* 0x000000030b00788c */ /* 0x000fe4000bf26070 */
[----:B------:R-:W-:-:S02]  /*2b30*/  UIADD3 UR23, -UR22, UR30, URZ ;  /* 0x0000001e16177290 */ /* 0x000fc4000fffe13f */
[----:B0-----:R-:W-:Y:S02]  /*2b40*/  ULEA UR6, UR10, UR6, 0x18 ;  /* 0x000000060a067291 */ /* 0x001fe4000f8ec03f */
[----:B------:R-:W-:-:S04]  /*2b50*/  ULEA UR5, UR10, UR5, 0x18 ;  /* 0x000000050a057291 */ /* 0x000fc8000f8ec03f */
[C---:B------:R-:W-:Y:S02]  /*2b60*/  LEA R22, R3.reuse, UR6, 0x3 ;  /* 0x0000000603167c11 */ /* 0x040fe4000f8e18ff */
[----:B------:R-:W-:-:S07]  /*2b70*/  LEA R19, R3, UR5, 0x3 ;  /* 0x0000000503137c11 */ /* 0x000fce000f8e18ff */
.L_x_491:
[----:B------:R-:W-:Y:S02]  /*2b80*/  ULDC.64 UR10, c[0x0][0x228] ;  /* 0x00008a00000a7ab9 */ /* 0x000fe40000000a00 */
[----:B------:R-:W-:-:S06]  /*2b90*/  UIMAD.WIDE.U32 UR10, UR4, 0x8, UR10 ;  /* 0x00000008040a78a5 */ /* 0x000fcc000f8e000a */
[----:B------:R-:W-:Y:S02]  /*2ba0*/  IMAD.U32 R4, RZ, RZ, UR10 ;  /* 0x0000000aff047e24 */ /* 0x000fe4000f8e00ff */
[----:B------:R-:W-:-:S06]  /*2bb0*/  IMAD.U32 R5, RZ, RZ, UR11 ;  /* 0x0000000bff057e24 */ /* 0x000fcc000f8e00ff */
[----:B------:R-:W2:Y:S01]  /*2bc0*/  LDG.E.64 R4, desc[UR28][R4.64] ;  /* 0x0000001c04047981 */ /* 0x000ea2000c1e1b00 */
[----:B------:R-:W-:Y:S01]  /*2bd0*/  ISETP.NE.AND P0, PT, RZ, UR30, PT ;  /* 0x0000001eff007c0c */ /* 0x000fe2000bf05270 */
[----:B------:R-:W-:Y:S01]  /*2be0*/  UMOV UR24, UR13 ;  /* 0x0000000d00187c82 */ /* 0x000fe20008000000 */
[----:B------:R-:W-:Y:S01]  /*2bf0*/  UMOV UR10, UR14 ;  /* 0x0000000e000a7c82 */ /* 0x000fe20008000000 */
[----:B--2---:R-:W-:Y:S02]  /*2c00*/  R2UR UR20, R4 ;  /* 0x00000000041472ca */ /* 0x004fe400000e0000 */
[----:B------:R-:W-:-:S08]  /*2c10*/  R2UR UR21, R5 ;  /* 0x00000000051572ca */ /* 0x000fd000000e0000 */
[----:B------:R-:W-:Y:S07]  /*2c20*/  @!P0 BRA `(.L_x_475) ;  /* 0x0000000800808947 */ /* 0x000fee0003800000 */
[----:B------:R-:W-:Y:S01]  /*2c30*/  PLOP3.LUT P0, PT, PT, PT, UP1, 0x80, 0x0 ;  /* 0x000000000000781c */ /* 0x000fe20003f0f018 */
[----:B------:R-:W-:Y:S01]  /*2c40*/  UMOV UR24, UR13 ;  /* 0x0000000d00187c82 */ /* 0x000fe20008000000 */
[----:B------:R-:W-:Y:S01]  /*2c50*/  UMOV UR10, UR14 ;  /* 0x0000000e000a7c82 */ /* 0x000fe20008000000 */
[----:B------:R-:W-:-:S10]  /*2c60*/  ISETP.NE.AND P1, PT, RZ, UR22, PT ;  /* 0x00000016ff007c0c */ /* 0x000fd4000bf25270 */
[----:B------:R-:W-:Y:S05]  /*2c70*/  @!P0 BRA `(.L_x_476) ;  /* 0x00000004005c8947 */ /* 0x000fea0003800000 */
[----:B------:R-:W-:Y:S01]  /*2c80*/  IMAD.U32 R4, RZ, RZ, UR23 ;  /* 0x00000017ff047e24 */ /* 0x000fe2000f8e00ff */
[----:B------:R-:W-:Y:S01]  /*2c90*/  UMOV UR24, UR13 ;  /* 0x0000000d00187c82 */ /* 0x000fe20008000000 */
[----:B------:R-:W-:-:S05]  /*2ca0*/  UMOV UR10, UR14 ;  /* 0x0000000e000a7c82 */ /* 0x000fca0008000000 */
.L_x_477:
        /* <DEDUP_REMOVED lines=8> */
[----:B------:R-:W-:Y:S02]  /*2d30*/  UIADD3.X UR18, UR11, UR16, URZ, UP4, !UPT ;  /* 0x000000100b127290 */ /* 0x000fe4000a7fe43f */
[----:B------:R-:W-:Y:S02]  /*2d40*/  UIADD3.X UR17, URZ, URZ, URZ, UP2, !UPT ;  /* 0x0000003f3f117290 */ /* 0x000fe400097fe43f */
[----:B------:R-:W-:Y:S01]  /*2d50*/  UISETP.LT.U32.AND.EX UP0, UPT, UR18, UR11, UPT, UP0 ;  /* 0x0000000b1200728c */ /* 0x000fe2000bf01100 */
[----:B------:R-:W-:-:S03]  /*2d60*/  UMOV UR16, UR19 ;  /* 0x0000001300107c82 */ /* 0x000fc60008000000 */
        /* <DEDUP_REMOVED lines=72> */
.L_x_476:
[----:B------:R-:W-:Y:S05]  /*31f0*/  @!P1 BRA `(.L_x_475) ;  /* 0x00000004000c9947 */ /* 0x000fea0003800000 */
[----:B------:R-:W-:Y:S02]  /*3200*/  UIMAD.WIDE.U32 UR18, UR10, UR20, URZ ;  /* 0x000000140a1272a5 */ /* 0x000fe4000f8e003f */
[----:B------:R-:W-:Y:S02]  /*3210*/  UIMAD.WIDE.U32 UR16, UR24, UR20, URZ ;  /* 0x00000014181072a5 */ /* 0x000fe4000f8e003f */
[----:B------:R-:W-:Y:S02]  /*3220*/  UIMAD.WIDE.U32 UR18, UP2, UR21, UR24, UR18 ;  /* 0x00000018151272a5 */ /* 0x000fe4000f840012 */
[----:B------:R-:W-:Y:S02]  /*3230*/  UIADD3 UR5, UP4, URZ, UR16, URZ ;  /* 0x000000103f057290 */ /* 0x000fe4000ff9e03f */
        /* <DEDUP_REMOVED lines=31> */
[----:B------:R-:W-:Y:S01]  /*3430*/  UMOV UR16, UR19 ;  /* 0x0000001300107c82 */ /* 0x000fe20008000000 */
[----:B------:R-:W-:Y:S02]  /*3440*/  UIADD3.X UR18, UR5, -0x1, UR18, UP0, UP2 ;  /* 0xffffffff05127890 */ /* 0x000fe400087e4412 */
[----:B------:R-:W-:Y:S02]  /*3450*/  UIMAD.WIDE.U32.X UR10, UR21, UR10, UR16, UP3 ;  /* 0x0000000a150a72a5 */ /* 0x000fe400098e0410 */
        /* <DEDUP_REMOVED lines=28> */
[----:B------:R-:W-:-:S12]  /*3620*/  UIADD3.X UR10, UR17, UR11, ~UR5, UP0, UP2 ;  /* 0x0000000b110a7290 */ /* 0x000fd800087e4c05 */
.L_x_475:
[----:B------:R-:W-:Y:S01]  /*3630*/  BAR.SYNC.DEFER_BLOCKING 0x0 ;  /* 0x0000000000007b1d */ /* 0x000fe20000010000 */
[----:B------:R-:W-:-:S05]  /*3640*/  ISETP.GE.U32.AND P0, PT, R3, UR30, PT ;  /* 0x0000001e03007c0c */ /* 0x000fca000bf06070 */
[----:B------:R-:W-:Y:S08]  /*3650*/  BSSY B0, `(.L_x_478) ;  /* 0x00000b1000007945 */ /* 0x000ff00003800000 */
[----:B------:R-:W-:Y:S05]  /*3660*/  @P0 BRA `(.L_x_479) ;  /* 0x0000000800bc0947 */ /* 0x000fea0003800000 */
[----:B------:R-:W-:-:S07]  /*3670*/  IMAD.MOV.U32 R4, RZ, RZ, R3 ;  /* 0x000000ffff047224 */ /* 0x000fce00078e0003 */
.L_x_485:
        /* <DEDUP_REMOVED lines=16> */
.L_x_484:
[----:B------:R-:W-:-:S04]  /*3780*/  IMAD.WIDE.U32 R8, R7, UR20, RZ ;  /* 0x0000001407087c25 */ /* 0x000fc8000f8e00ff */
[----:B------:R-:W-:-:S04]  /*3790*/  IMAD.WIDE.U32 R10, R6, UR20, RZ ;  /* 0x00000014060a7c25 */ /* 0x000fc8000f8e00ff */
        /* <DEDUP_REMOVED lines=82> */
.L_x_483:
[----:B------:R-:W-:Y:S05]  /*3cc0*/  BSYNC B2 ;  /* 0x0000000000027941 */ /* 0x000fea0003800000 */
.L_x_482:
[----:B------:R-:W-:Y:S05]  /*3cd0*/  @!P1 BRA `(.L_x_481) ;  /* 0x0000000400049947 */ /* 0x000fea0003800000 */
[----:B------:R-:W-:-:S04]  /*3ce0*/  IMAD.WIDE.U32 R8, R7, UR20, RZ ;  /* 0x0000001407087c25 */ /* 0x000fc8000f8e00ff */
        /* <DEDUP_REMOVED lines=64> */
.L_x_481:
[----:B------:R-:W-:Y:S05]  /*40f0*/  BSYNC B1 ;  /* 0x0000000000017941 */ /* 0x000fea0003800000 */
.L_x_480:
[C---:B------:R-:W-:Y:S01]  /*4100*/  LEA R5, R4.reuse, UR6, 0x3 ;  /* 0x0000000604057c11 */ /* 0x040fe2000f8e18ff */
[----:B------:R-:W-:-:S04]  /*4110*/  VIADD R9, R4, UR30 ;  /* 0x0000001e04097c36 */ /* 0x000fc80008000000 */
[----:B------:R0:W-:Y:S01]  /*4120*/  STS.64 [R5], R6 ;  /* 0x0000000605007388 */ /* 0x0001e20000000a00 */
[----:B------:R-:W-:Y:S01]  /*4130*/  ISETP.GE.U32.AND P0, PT, R9, R4, PT ;  /* 0x000000040900720c */ /* 0x000fe20003f06070 */
[----:B------:R-:W-:-:S12]  /*4140*/  IMAD.MOV.U32 R4, RZ, RZ, R9 ;  /* 0x000000ffff047224 */ /* 0x000fd800078e0009 */
[----:B0-----:R-:W-:Y:S05]  /*4150*/  @!P0 BRA `(.L_x_485) ;  /* 0xfffffff400488947 */ /* 0x001fea000383ffff */
.L_x_479:
[----:B------:R-:W-:Y:S05]  /*4160*/  BSYNC B0 ;  /* 0x0000000000007941 */ /* 0x000fea0003800000 */
.L_x_478:
        /* <DEDUP_REMOVED lines=8> */
.L_x_490:
[----:B------:R-:W0:Y:S01]  /*41f0*/  LDS.64 R10, [R22] ;  /* 0x00000000160a7984 */ /* 0x000e220000000a00 */
[----:B------:R-:W-:Y:S01]  /*4200*/  ISETP.GE.U32.AND P0, PT, R3, UR15, PT ;  /* 0x0000000f03007c0c */ /* 0x000fe2000bf06070 */
[----:B------:R-:W-:Y:S01]  /*4210*/  ULDC.64 UR16, c[0x0][0x210] ;  /* 0x0000840000107ab9 */ /* 0x000fe20000000a00 */
[----:B------:R-:W-:Y:S01]  /*4220*/  BSSY B0, `(.L_x_487) ;  /* 0x000004f000007945 */ /* 0x000fe20003800000 */
[----:B0-----:R0:W-:Y:S10]  /*4230*/  STS.64 [R19], R10 ;  /* 0x0000000a13007388 */ /* 0x0011f40000000a00 */
[----:B------:R-:W-:Y:S05]  /*4240*/  @P0 BRA `(.L_x_488) ;  /* 0x0000000400300947 */ /* 0x000fea0003800000 */
[----:B------:R-:W-:-:S07]  /*4250*/  IMAD.MOV.U32 R18, RZ, RZ, R3 ;  /* 0x000000ffff127224 */ /* 0x000fce00078e0003 */
.L_x_489:
[----:B-1----:R-:W-:-:S04]  /*4260*/  VIADD R4, R18, UR5 ;  /* 0x0000000512047c36 */ /* 0x002fc80008000000 */
        /* <DEDUP_REMOVED lines=11> */
[----:B------:R-:W-:Y:S02]  /*4320*/  IMAD.MOV.U32 R20, RZ, RZ, -0x1 ;  /* 0xffffffffff147424 */ /* 0x000fe400078e00ff */
        /* <DEDUP_REMOVED lines=12> */
[----:B------:R-:W-:Y:S01]  /*43f0*/  SEL R14, RZ, 0x1, !P0 ;  /* 0x00000001ff0e7807 */ /* 0x000fe20004000000 */
[----:B------:R-:W-:-:S03]  /*4400*/  IMAD.WIDE.U32 R16, R11, UR24, RZ ;  /* 0x000000180b107c25 */ /* 0x000fc6000f8e00ff */
[----:B------:R-:W-:-:S04]  /*4410*/  IADD3 R15, P0, P1, -R14, R21, -R25 ;  /* 0x000000150e0f7210 */ /* 0x000fc8000791e919 */
[----:B------:R-:W-:Y:S01]  /*4420*/  IADD3.X R25, R20, -0x1, R25, P0, P1 ;  /* 0xffffffff14197810 */ /* 0x000fe200007e2419 */
[----:B------:R-:W-:Y:S01]  /*4430*/  IMAD.WIDE.U32 R16, P1, R10, UR10, R16 ;  /* 0x0000000a0a107c25 */ /* 0x000fe2000f820010 */
[----:B------:R-:W-:-:S04]  /*4440*/  ISETP.LT.U32.AND P0, PT, R12, R15, PT ;  /* 0x0000000f0c00720c */ /* 0x000fc80003f01070 */
[----:B------:R-:W-:-:S04]  /*4450*/  ISETP.LT.U32.AND.EX P0, PT, R13, R25, PT, P0 ;  /* 0x000000190d00720c */ /* 0x000fc80003f01100 */
[----:B------:R-:W-:Y:S02]  /*4460*/  SEL R21, RZ, 0x1, !P0 ;  /* 0x00000001ff157807 */ /* 0x000fe40004000000 */
[----:B------:R-:W-:Y:S02]  /*4470*/  SEL R23, RZ, 0xffffffff, !P0 ;  /* 0xffffffffff177807 */ /* 0x000fe40004000000 */
[----:B------:R-:W-:Y:S01]  /*4480*/  IADD3 R21, P2, P3, R21, R12, -R15 ;  /* 0x0000000c15157210 */ /* 0x000fe20007b5e80f */
[----:B------:R-:W-:-:S03]  /*4490*/  IMAD.WIDE.U32 R14, R10, UR24, RZ ;  /* 0x000000180a0e7c25 */ /* 0x000fc6000f8e00ff */
[----:B------:R-:W-:Y:S01]  /*44a0*/  IADD3.X R23, R23, R13, ~R25, P2, P3 ;  /* 0x0000000d17177210 */ /* 0x000fe200017e6c19 */
[----:B------:R-:W-:Y:S01]  /*44b0*/  IMAD.X R13, RZ, RZ, RZ, P1 ;  /* 0x000000ffff0d7224 */ /* 0x000fe200008e06ff */
[----:B0-----:R-:W-:Y:S02]  /*44c0*/  IADD3 R10, P3, RZ, R14, RZ ;  /* 0x0000000eff0a7210 */ /* 0x001fe40007f7e0ff */
[----:B------:R-:W-:Y:S02]  /*44d0*/  IADD3 R12, P2, R15, R16, RZ ;  /* 0x000000100f0c7210 */ /* 0x000fe40007f5e0ff */
[----:B------:R-:W-:Y:S02]  /*44e0*/  ISETP.LT.U32.AND P0, PT, R10, R14, PT ;  /* 0x0000000e0a00720c */ /* 0x000fe40003f01070 */
[----:B---3--:R-:W-:Y:S01]  /*44f0*/  ISETP.GE.U32.AND P1, PT, R6, R21, PT ;  /* 0x000000150600720c */ /* 0x008fe20003f26070 */
[----:B------:R-:W-:-:S03]  /*4500*/  IMAD.X R25, R12, 0x1, R14, P3 ;  /* 0x000000010c197824 */ /* 0x000fc600018e060e */
[----:B------:R-:W-:Y:S02]  /*4510*/  ISETP.GE.U32.AND.EX P1, PT, R7, R23, PT, P1 ;  /* 0x000000170700720c */ /* 0x000fe40003f26110 */
[----:B------:R-:W-:Y:S01]  /*4520*/  ISETP.LT.U32.AND.EX P0, PT, R25, R12, PT, P0 ;  /* 0x0000000c1900720c */ /* 0x000fe20003f01100 */
[----:B------:R-:W-:Y:S01]  /*4530*/  IMAD.MOV.U32 R12, RZ, RZ, R17 ;  /* 0x000000ffff0c7224 */ /* 0x000fe200078e0011 */
[----:B------:R-:W-:Y:S02]  /*4540*/  SEL R17, RZ, 0xffffffff, P1 ;  /* 0xffffffffff117807 */ /* 0x000fe40000800000 */
[----:B------:R-:W-:Y:S02]  /*4550*/  SEL R15, RZ, 0x1, !P0 ;  /* 0x00000001ff0f7807 */ /* 0x000fe40004000000 */
[----:B------:R-:W-:Y:S02]  /*4560*/  IADD3 R14, P0, R6, R21, RZ ;  /* 0x00000015060e7210 */ /* 0x000fe40007f1e0ff */
[----:B------:R-:W-:Y:S01]  /*4570*/  IADD3 R15, P3, P4, -R15, R10, -R25 ;  /* 0x0000000a0f0f7210 */ /* 0x000fe20007c7e919 */
[----:B------:R-:W-:Y:S01]  /*4580*/  IMAD.WIDE.U32.X R10, R11, UR10, R12, P2 ;  /* 0x0000000a0b0a7c25 */ /* 0x000fe200090e040c */
[----:B------:R-:W-:-:S02]  /*4590*/  SEL R12, RZ, 0x1, P1 ;  /* 0x00000001ff0c7807 */ /* 0x000fc40000800000 */
[----:B------:R-:W-:Y:S01]  /*45a0*/  IADD3.X R13, R20, -0x1, R25, P3, P4 ;  /* 0xffffffff140d7810 */ /* 0x000fe20001fe8419 */
[----:B------:R-:W-:Y:S01]  /*45b0*/  IMAD.X R16, R7, 0x1, R23, P0 ;  /* 0x0000000107107824 */ /* 0x000fe200000e0617 */
[----:B------:R-:W-:Y:S02]  /*45c0*/  ISETP.GT.U32.AND P3, PT, R14, RZ, PT ;  /* 0x000000ff0e00720c */ /* 0x000fe40003f64070 */
[----:B------:R-:W-:Y:S02]  /*45d0*/  ISETP.LT.U32.AND P0, PT, R10, R15, PT ;  /* 0x0000000f0a00720c */ /* 0x000fe40003f01070 */
[----:B------:R-:W-:Y:S02]  /*45e0*/  ISETP.LT.U32.AND P2, PT, R14, R21, PT ;  /* 0x000000150e00720c */ /* 0x000fe40003f41070 */
[----:B------:R-:W-:Y:S02]  /*45f0*/  ISETP.GT.U32.AND.EX P3, PT, R16, -0x1, PT, P3 ;  /* 0xffffffff1000780c */ /* 0x000fe40003f64130 */
[----:B------:R-:W-:-:S02]  /*4600*/  ISETP.LT.U32.AND.EX P0, PT, R11, R13, PT, P0 ;  /* 0x0000000d0b00720c */ /* 0x000fc40003f01100 */
[----:B------:R-:W-:Y:S02]  /*4610*/  IADD3 R6, P4, P5, R12, R6, -R21 ;  /* 0x000000060c067210 */ /* 0x000fe40007d9e815 */
[----:B------:R-:W-:Y:S02]  /*4620*/  ISETP.LT.U32.OR.EX P2, PT, R16, R23, P3, P2 ;  /* 0x000000171000720c */ /* 0x000fe40001f41520 */
[----:B------:R-:W-:Y:S02]  /*4630*/  SEL R12, RZ, 0x1, !P0 ;  /* 0x00000001ff0c7807 */ /* 0x000fe40004000000 */
[----:B------:R-:W-:Y:S02]  /*4640*/  IADD3.X R7, R17, R7, ~R23, P4, P5 ;  /* 0x0000000711077210 */ /* 0x000fe400027eac17 */
[----:B------:R-:W-:Y:S02]  /*4650*/  SEL R17, RZ, 0x1, !P2 ;  /* 0x00000001ff117807 */ /* 0x000fe40005000000 */
[----:B------:R-:W-:-:S02]  /*4660*/  IADD3 R10, P1, P3, R12, R10, -R15 ;  /* 0x0000000a0c0a7210 */ /* 0x000fc40007b3e80f */
[----:B------:R-:W-:Y:S02]  /*4670*/  SEL R15, RZ, 0xffffffff, !P0 ;  /* 0xffffffffff0f7807 */ /* 0x000fe40004000000 */
[----:B------:R-:W-:Y:S02]  /*4680*/  IADD3 R12, P0, -R17, R14, RZ ;  /* 0x0000000e110c7210 */ /* 0x000fe40007f1e1ff */
[----:B------:R-:W-:Y:S02]  /*4690*/  SEL R17, RZ, 0xffffffff, !P2 ;  /* 0xffffffffff117807 */ /* 0x000fe40005000000 */
[----:B------:R-:W-:-:S03]  /*46a0*/  IADD3.X R11, R15, R11, ~R13, P1, P3 ;  /* 0x0000000b0f0b7210 */ /* 0x000fc60000fe6c0d */
[----:B------:R-:W-:Y:S01]  /*46b0*/  IMAD.X R13, R16, 0x1, ~R17, P0 ;  /* 0x00000001100d7824 */ /* 0x000fe200000e0e11 */
[----:B------:R-:W-:Y:S01]  /*46c0*/  ISETP.GE.U32.AND P0, PT, R18, UR15, PT ;  /* 0x0000000f12007c0c */ /* 0x000fe2000bf06070 */
[----:B------:R1:W-:Y:S04]  /*46d0*/  STS.64 [R19], R10 ;  /* 0x0000000a13007388 */ /* 0x0003e80000000a00 */
[----:B------:R1:W-:Y:S04]  /*46e0*/  STG.E.64 desc[UR28][R4.64], R12 ;  /* 0x0000000c04007986 */ /* 0x0003e8000c101b1c */
[----:B------:R1:W-:Y:S04]  /*46f0*/  STG.E.64 desc[UR28][R8.64], R6 ;  /* 0x0000000608007986 */ /* 0x0003e8000c101b1c */
[----:B------:R-:W-:Y:S05]  /*4700*/  @!P0 BRA `(.L_x_489) ;  /* 0xfffffff800d48947 */ /* 0x000fea000383ffff */
.L_x_488:
[----:B------:R-:W-:Y:S05]  /*4710*/  BSYNC B0 ;  /* 0x0000000000007941 */ /* 0x000fea0003800000 */
.L_x_487:
[----:B------:R-:W-:Y:S01]  /*4720*/  ULDC.64 UR16, c[0x0][0x218] ;  /* 0x0000860000107ab9 */ /* 0x000fe20000000a00 */
[----:B------:R-:W-:Y:S01]  /*4730*/  ULEA UR5, UR15, UR5, 0x1 ;  /* 0x000000050f057291 */ /* 0x000fe2000f8e083f */
[----:B-1----:R-:W-:Y:S02]  /*4740*/  IMAD.U32 R9, RZ, RZ, UR16 ;  /* 0x00000010ff097e24 */ /* 0x002fe4000f8e00ff */
[----:B0-----:R-:W-:Y:S01]  /*4750*/  IMAD.U32 R11, RZ, RZ, UR17 ;  /* 0x00000011ff0b7e24 */ /* 0x001fe2000f8e00ff */
[----:B------:R-:W-:Y:S02]  /*4760*/  BAR.SYNC.DEFER_BLOCKING 0x0 ;  /* 0x0000000000007b1d */ /* 0x000fe40000010000 */
[----:B------:R-:W-:-:S04]  /*4770*/  ISETP.LE.U32.AND P0, PT, R9, UR5, PT ;  /* 0x0000000509007c0c */ /* 0x000fc8000bf03070 */
[----:B------:R-:W-:-:S13]  /*4780*/  ISETP.GE.U32.AND.EX P0, PT, RZ, R11, PT, P0 ;  /* 0x0000000bff00720c */ /* 0x000fda0003f06100 */
[----:B------:R-:W-:Y:S05]  /*4790*/  @!P0 BRA `(.L_x_490) ;  /* 0xfffffff800948947 */ /* 0x000fea000383ffff */
.L_x_486:
[----:B------:R-:W-:Y:S01]  /*47a0*/  UIADD3 UR4, UR4, 0x1, URZ ;  /* 0x0000000104047890 */ /* 0x000fe2000fffe03f */
[----:B------:R-:W-:Y:S01]  /*47b0*/  BAR.SYNC.DEFER_BLOCKING 0x0 ;  /* 0x0000000000007b1d */ /* 0x000fe20000010000 */
[----:B------:R-:W-:-:S05]  /*47c0*/  USHF.L.U32 UR15, UR15, 0x1, URZ ;  /* 0x000000010f0f7899 */ /* 0x000fca000800063f */
[----:B------:R-:W-:Y:S02]  /*47d0*/  ULDC UR5, c[0x0][0x248] ;  /* 0x0000920000057ab9 */ /* 0x000fe40000000800 */
[----:B------:R-:W-:-:S06]  /*47e0*/  UISETP.GE.U32.AND UP0, UPT, UR4, UR5, UPT ;  /* 0x000000050400728c */ /* 0x000fcc000bf06070 */
[----:B------:R-:W-:-:S13]  /*47f0*/  PLOP3.LUT P0, PT, PT, PT, UP0, 0x80, 0x0 ;  /* 0x000000000000781c */ /* 0x000fda0003f0f008 */
[----:B------:R-:W-:Y:S05]  /*4800*/  @!P0 BRA `(.L_x_491) ;  /* 0xffffffe000dc8947 */ /* 0x000fea000383ffff */
.L_x_474:
[----:B------:R-:W-:Y:S01]  /*4810*/  BAR.SYNC.DEFER_BLOCKING 0x0 ;  /* 0x0000000000007b1d */ /* 0x000fe20000010000 */
[----:B------:R-:W-:-:S04]  /*4820*/  ISETP.GE.U32.AND P0, PT, R0, R9, PT ;  /* 0x000000090000720c */ /* 0x000fc80003f06070 */
[----:B------:R-:W-:Y:S01]  /*4830*/  ISETP.GE.U32.AND.EX P0, PT, R2, R11, PT, P0 ;  /* 0x0000000b0200720c */ /* 0x000fe20003f06100 */
[----:B------:R-:W-:Y:S01]  /*4840*/  ULDC UR6, c[0x0][0x220] ;  /* 0x0000880000067ab9 */ /* 0x000fe20000000800 */
[----:B------:R-:W-:Y:S01]  /*4850*/  ULDC.64 UR10, c[0x0][0x210] ;  /* 0x00008400000a7ab9 */ /* 0x000fe20000000a00 */
[----:B------:R-:W-:Y:S01]  /*4860*/  ULDC.64 UR4, c[0x0][0x230] ;  /* 0x00008c0000047ab9 */ /* 0x000fe20000000a00 */
[----:B------:R-:W-:Y:S01]  /*4870*/  BSSY B0, `(.L_x_492) ;  /* 0x0000023000007945 */ /* 0x000fe20003800000 */
[----:B------:R-:W-:-:S08]  /*4880*/  ISETP.GE.U32.AND P1, PT, R3, UR6, PT ;  /* 0x0000000603007c0c */ /* 0x000fd0000bf26070 */
[----:B------:R-:W-:Y:S05]  /*4890*/  @P0 BRA `(.L_x_493) ;  /* 0x0000000000800947 */ /* 0x000fea0003800000 */
.L_x_494:
[----:B------:R-:W-:-:S04]  /*48a0*/  IADD3 R5, P0, R0, UR8, RZ ;  /* 0x0000000800057c10 */ /* 0x000fc8000ff1e0ff */
[----:B------:R-:W-:Y:S02]  /*48b0*/  IADD3.X R6, R2, UR12, RZ, P0, !PT ;  /* 0x0000000c02067c10 */ /* 0x000fe400087fe4ff */
[----:B------:R-:W-:-:S04]  /*48c0*/  LEA R4, P0, R5, UR10, 0x3 ;  /* 0x0000000a05047c11 */ /* 0x000fc8000f8018ff */
[----:B------:R-:W-:-:S05]  /*48d0*/  LEA.HI.X R5, R5, UR11, R6, 0x3, P0 ;  /* 0x0000000b05057c11 */ /* 0x000fca00080f1c06 */
[----:B------:R-:W2:Y:S01]  /*48e0*/  LDG.E.64 R6, desc[UR28][R4.64] ;  /* 0x0000001c04067981 */ /* 0x000ea2000c1e1b00 */
[----:B------:R-:W-:Y:S02]  /*48f0*/  IMAD.MOV.U32 R10, RZ, RZ, -0x1 ;  /* 0xffffffffff0a7424 */ /* 0x000fe400078e00ff */
[----:B--2---:R-:W-:-:S04]  /*4900*/  IMAD.WIDE.U32 R12, R7, UR4, RZ ;  /* 0x00000004070c7c25 */ /* 0x004fc8000f8e00ff */
        /* <DEDUP_REMOVED lines=20> */
[----:B------:R0:W-:Y:S02]  /*4a50*/  STG.E.64 desc[UR28][R4.64], R6 ;  /* 0x0000000604007986 */ /* 0x0001e4000c101b1c */
[----:B------:R-:W-:Y:S01]  /*4a60*/  IMAD.X R2, RZ, RZ, R2, P0 ;  /* 0x000000ffff027224 */ /* 0x000fe200000e0602 */
[----:B------:R-:W-:-:S04]  /*4a70*/  ISETP.GE.U32.AND P0, PT, R0, R9, PT ;  /* 0x000000090000720c */ /* 0x000fc80003f06070 */
[----:B------:R-:W-:-:S13]  /*4a80*/  ISETP.GE.U32.AND.EX P0, PT, R2, R11, PT, P0 ;  /* 0x0000000b0200720c */ /* 0x000fda0003f06100 */
[----:B0-----:R-:W-:Y:S05]  /*4a90*/  @!P0 BRA `(.L_x_494) ;  /* 0xfffffffc00808947 */ /* 0x001fea000383ffff */
.L_x_493:
[----:B------:R-:W-:Y:S05]  /*4aa0*/  BSYNC B0 ;  /* 0x0000000000007941 */ /* 0x000fea0003800000 */
.L_x_492:
[----:B------:R-:W-:Y:S06]  /*4ab0*/  BAR.SYNC.DEFER_BLOCKING 0x0 ;  /* 0x0000000000007b1d */ /* 0x000fec0000010000 */
[----:B------:R-:W-:Y:S05]  /*4ac0*/  @P1 EXIT ;  /* 0x000000000000194d */ /* 0x000fea0003800000 */
[----:B------:R-:W0:Y:S01]  /*4ad0*/  LDC.64 R4, c[0x0][0x210] ;  /* 0x00008400ff047b82 */ /* 0x000e220000000a00 */
[----:B------:R-:W-:Y:S01]  /*4ae0*/  IADD3 R13, P0, R9, UR8, RZ ;  /* 0x00000008090d7c10 */ /* 0x000fe2000ff1e0ff */
[----:B------:R-:W-:Y:S01]  /*4af0*/  BSSY B0, `(.L_x_495) ;  /* 0x0000012000007945 */ /* 0x000fe20003800000 */
[----:B------:R-:W-:Y:S01]  /*4b00*/  IMAD.MOV.U32 R0, RZ, RZ, R3 ;  /* 0x000000ffff007224 */ /* 0x000fe200078e0003 */
[----:B------:R-:W-:Y:S01]  /*4b10*/  ULDC.64 UR4, c[0x0][0x240] ;  /* 0x0000900000047ab9 */ /* 0x000fe20000000a00 */
[----:B------:R-:W-:-:S03]  /*4b20*/  IADD3.X R12, R11, UR12, RZ, P0, !PT ;  /* 0x0000000c0b0c7c10 */ /* 0x000fc600087fe4ff */
[----:B------:R-:W1:Y:S06]  /*4b30*/  LDC.64 R6, c[0x0][0x238] ;  /* 0x00008e00ff067b82 */ /* 0x000e6c0000000a00 */
.L_x_496:
[----:B------:R-:W-:-:S05]  /*4b40*/  IADD3 R2, P0, R0, UR7, RZ ;  /* 0x0000000700027c10 */ /* 0x000fca000ff1e0ff */
[----:B--2---:R-:W-:Y:S01]  /*4b50*/  IMAD.X R9, RZ, RZ, RZ, P0 ;  /* 0x000000ffff097224 */ /* 0x004fe200000e06ff */
[----:B-1----:R-:W-:-:S04]  /*4b60*/  LEA R8, P0, R2, R6, 0x3 ;  /* 0x0000000602087211 */ /* 0x002fc800078018ff */
[----:B------:R-:W-:-:S06]  /*4b70*/  LEA.HI.X R9, R2, R7, R9, 0x3, P0 ;  /* 0x0000000702097211 */ /* 0x000fcc00000f1c09 */
[----:B------:R-:W2:Y:S01]  /*4b80*/  LDG.E.64 R8, desc[UR28][R8.64] ;  /* 0x0000001c08087981 */ /* 0x000ea2000c1e1b00 */
[C---:B------:R-:W-:Y:S01]  /*4b90*/  IADD3 R2, P0, R0.reuse, R13, RZ ;  /* 0x0000000d00027210 */ /* 0x040fe20007f1e0ff */
[----:B------:R-:W-:-:S04]  /*4ba0*/  VIADD R0, R0, UR30 ;  /* 0x0000001e00007c36 */ /* 0x000fc80008000000 */
[----:B------:R-:W-:Y:S01]  /*4bb0*/  IMAD.X R11, RZ, RZ, R12, P0 ;  /* 0x000000ffff0b7224 */ /* 0x000fe200000e060c */
[----:B0-----:R-:W-:-:S04]  /*4bc0*/  LEA R10, P0, R2, R4, 0x3 ;  /* 0x00000004020a7211 */ /* 0x001fc800078018ff */
[----:B------:R-:W-:Y:S02]  /*4bd0*/  LEA.HI.X R11, R2, R5, R11, 0x3, P0 ;  /* 0x00000005020b7211 */ /* 0x000fe400000f1c0b */
[----:B------:R-:W-:-:S03]  /*4be0*/  ISETP.GE.U32.AND P0, PT, R0, UR6, PT ;  /* 0x0000000600007c0c */ /* 0x000fc6000bf06070 */
[----:B--2---:R2:W-:Y:S10]  /*4bf0*/  STG.E.64 desc[UR28][R10.64], R8 ;  /* 0x000000080a007986 */ /* 0x0045f4000c101b1c */
[----:B------:R-:W-:Y:S05]  /*4c00*/  @!P0 BRA `(.L_x_496) ;  /* 0xfffffffc00cc8947 */ /* 0x000fea000383ffff */
[----:B------:R-:W-:Y:S05]  /*4c10*/  BSYNC B0 ;  /* 0x0000000000007941 */ /* 0x000fea0003800000 */
.L_x_495:
[----:B------:R-:W-:-:S05]  /*4c20*/  IADD3 R0, P0, R3, UR7, RZ ;  /* 0x0000000703007c10 */ /* 0x000fca000ff1e0ff */
[----:B------:R-:W-:Y:S01]  /*4c30*/  IMAD.X R2, RZ, RZ, RZ, P0 ;  /* 0x000000ffff027224 */ /* 0x000fe200000e06ff */
[----:B------:R-:W-:-:S04]  /*4c40*/  LEA R12, P0, R0, R6, 0x3 ;  /* 0x00000006000c7211 */ /* 0x000fc800078018ff */
[----:B------:R-:W-:-:S06]  /*4c50*/  LEA.HI.X R13, R0, R7, R2, 0x3, P0 ;  /* 0x00000007000d7211 */ /* 0x000fcc00000f1c02 */
[----:B------:R-:W3:Y:S01]  /*4c60*/  LDG.E.64 R12, desc[UR28][R12.64] ;  /* 0x0000001c0c0c7981 */ /* 0x000ee2000c1e1b00 */
[----:B------:R-:W-:-:S05]  /*4c70*/  IADD3 R0, P0, R3, UR8, RZ ;  /* 0x0000000803007c10 */ /* 0x000fca000ff1e0ff */
[----:B------:R-:W-:Y:S01]  /*4c80*/  IMAD.X R2, RZ, RZ, UR12, P0 ;  /* 0x0000000cff027e24 */ /* 0x000fe200080e06ff */
[----:B0-2---:R-:W-:-:S04]  /*4c90*/  LEA R8, P0, R0, R4, 0x3 ;  /* 0x0000000400087211 */ /* 0x005fc800078018ff */
[----:B------:R-:W-:-:S05]  /*4ca0*/  LEA.HI.X R9, R0, R5, R2, 0x3, P0 ;  /* 0x0000000500097211 */ /* 0x000fca00000f1c02 */
[----:B------:R-:W2:Y:S01]  /*4cb0*/  LDG.E.64 R10, desc[UR28][R8.64] ;  /* 0x0000001c080a7981 */ /* 0x000ea2000c1e1b00 */
[----:B------:R-:W-:Y:S02]  /*4cc0*/  VIADD R3, R3, UR30 ;  /* 0x0000001e03037c36 */ /* 0x000fe40008000000 */
[----:B---3--:R-:W-:-:S04]  /*4cd0*/  IMAD.WIDE.U32 R16, R13, UR4, RZ ;  /* 0x000000040d107c25 */ /* 0x008fc8000f8e00ff */
        /* <DEDUP_REMOVED lines=11> */
[----:B------:R-:W-:Y:S01]  /*4d90*/  IADD3 R15, P0, P1, -R0, R19, -R21 ;  /* 0x00000013000f7210 */ /* 0x000fe2000791e915 */
[----:B------:R-:W-:-:S05]  /*4da0*/  IMAD.MOV.U32 R0, RZ, RZ, -0x1 ;  /* 0xffffffffff007424 */ /* 0x000fca00078e00ff */
        /* <DEDUP_REMOVED lines=11> */
[----:B------:R-:W-:-:S04]  /*4e60*/  IADD3 R10, P0, P1, R13, R10, -R17 ;  /* 0x0000000a0d0a7210 */ /* 0x000fc8000791e811 */
[----:B------:R-:W-:Y:S02]  /*4e70*/  IADD3.X R11, R15, R11, ~R19, P0, P1 ;  /* 0x0000000b0f0b7210 */ /* 0x000fe400007e2c13 */
[----:B------:R-:W-:-:S03]  /*4e80*/  ISETP.GE.U32.AND P0, PT, R3, UR6, PT ;  /* 0x0000000603007c0c */ /* 0x000fc6000bf06070 */
[----:B------:R0:W-:Y:S10]  /*4e90*/  STG.E.64 desc[UR28][R8.64], R10 ;  /* 0x0000000a08007986 */ /* 0x0001f4000c101b1c */
[----:B------:R-:W-:Y:S05]  /*4ea0*/  @!P0 BRA `(.L_x_495) ;  /* 0xfffffffc005c8947 */ /* 0x000fea000383ffff */
[----:B------:R-:W-:Y:S05]  /*4eb0*/  EXIT ;  /* 0x000000000000794d */ /* 0x000fea0003800000 */
.L_x_497:
        /* <DEDUP_REMOVED lines=12> */
.L_x_968:


//--------------------- .text.intt_bfield_fused_unscale --------------------------
	.section	.text.intt_bfield_fused_unscale,"ax",@progbits
	.align	128
        .global         intt_bfield_fused_unscale
        .type           intt_bfield_fused_unscale,@function
        .size           intt_bfield_fused_unscale,(.L_x_969 - intt_bfield_fused_unscale)
        .other          intt_bfield_fused_unscale,@"STO_CUDA_ENTRY STV_DEFAULT"
intt_bfield_fused_unscale:
.text.intt_bfield_fused_unscale:
[----:B------:R-:W-:Y:S01]  /*0000*/  LDC R1, c[0x0][0x28] ;  /* 0x00000a00ff017b82 */ /* 0x000fe20000000800 */
[----:B------:R-:W0:Y:S01]  /*0010*/  S2R R0, SR_TID.X ;  /* 0x0000000000007919 */ /* 0x000e220000002100 */
[----:B------:R-:W-:Y:S01]  /*0020*/  ULDC.64 UR4, c[0x0][0x218] ;  /* 0x0000860000047ab9 */ /* 0x000fe20000000a00 */
[----:B------:R-:W-:Y:S01]  /*0030*/  ULDC.64 UR22, c[0x0][0x208] ;  /* 0x0000820000167ab9 */ /* 0x000fe20000000a00 */
[----:B------:R-:W-:-:S04]  /*0040*/  IMAD.U32 R7, RZ, RZ, UR4 ;  /* 0x00000004ff077e24 */ /* 0x000fc8000f8e00ff */
[----:B------:R-:W1:Y:S01]  /*0050*/  S2UR UR24, SR_CTAID.X ;  /* 0x00000000001879c3 */ /* 0x000e620000002500 */
[----:B------:R-:W-:Y:S01]  /*0060*/  IMAD.U32 R5, RZ, RZ, UR5 ;  /* 0x00000005ff057e24 */ /* 0x000fe2000f8e00ff */
        /* <DEDUP_REMOVED lines=8> */
[----:B------:R-:W1:Y:S08]  /*00f0*/  LDC R8, c[0x0][RZ] ;  /* 0x00000000ff087b82 */ /* 0x000e700000000800 */
[----:B------:R-:W2:Y:S01]  /*0100*/  LDC.64 R4, c[0x0][0x218] ;  /* 0x00008600ff047b82 */ /* 0x000ea20000000a00 */
[----:B0-----:R-:W-:-:S07]  /*0110*/  IADD3 R3, -R3, 0x20, RZ ;  /* 0x0000002003037810 */ /* 0x001fce0007ffe1ff */
.L_x_500:
[----:B------:R-:W0:Y:S02]  /*0120*/  BREV R16, R9 ;  /* 0x0000000900107301 */ /* 0x000e240000000000 */
[----:B0-----:R-:W-:-:S04]  /*0130*/  SHF.R.U32.HI R16, RZ, R3, R16 ;  /* 0x00000003ff107219 */ /* 0x001fc80000011610 */
[----:B------:R-:W-:-:S04]  /*0140*/  ISETP.GE.U32.AND P0, PT, R9, R16, PT ;  /* 0x000000100900720c */ /* 0x000fc80003f06070 */
[----:B------:R-:W-:-:S13]  /*0150*/  ISETP.GE.U32.AND.EX P0, PT, R6, RZ, PT, P0 ;  /* 0x000000ff0600720c */ /* 0x000fda0003f06100 */
[----:B------:R-:W0:Y:S01]  /*0160*/  @!P0 LDC.64 R10, c[0x0][0x210] ;  /* 0x00008400ff0a8b82 */ /* 0x000e220000000a00 */
[----:B------:R-:W-:Y:S02]  /*0170*/  @!P0 IMAD.MOV.U32 R12, RZ, RZ, R9 ;  /* 0x000000ffff0c8224 */ /* 0x000fe400078e0009 */
[----:B------:R-:W-:Y:S02]  /*0180*/  @!P0 IMAD.MOV.U32 R13, RZ, RZ, R6 ;  /* 0x000000ffff0d8224 */ /* 0x000fe400078e0006 */
[----:B------:R-:W-:Y:S02]  /*0190*/  @!P0 IMAD.MOV.U32 R17, RZ, RZ, RZ ;  /* 0x000000ffff118224 */ /* 0x000fe400078e00ff */
[----:B--2---:R-:W-:Y:S02]  /*01a0*/  @!P0 IMAD R7, R5, UR24, RZ ;  /* 0x0000001805078c24 */ /* 0x004fe4000f8e02ff */
[----:B------:R-:W-:-:S04]  /*01b0*/  @!P0 IMAD.WIDE.U32 R14, R4, UR24, R12 ;  /* 0x00000018040e8c25 */ /* 0x000fc8000f8e000c */
[----:B------:R-:W-:-:S04]  /*01c0*/  @!P0 IMAD.WIDE.U32 R16, R4, UR24, R16 ;  /* 0x0000001804108c25 */ /* 0x000fc8000f8e0010 */
[----:B------:R-:W-:Y:S02]  /*01d0*/  @!P0 IMAD.IADD R13, R15, 0x1, R7 ;  /* 0x000000010f0d8824 */ /* 0x000fe400078e0207 */
[----:B------:R-:W-:Y:S01]  /*01e0*/  @!P0 IMAD.IADD R7, R7, 0x1, R17 ;  /* 0x0000000107078824 */ /* 0x000fe200078e0211 */
[-C--:B0-----:R-:W-:Y:S02]  /*01f0*/  @!P0 LEA R12, P1, R14, R10.reuse, 0x3 ;  /* 0x0000000a0e0c8211 */ /* 0x081fe400078218ff */
[----:B------:R-:W-:Y:S02]  /*0200*/  @!P0 LEA R10, P2, R16, R10, 0x3 ;  /* 0x0000000a100a8211 */ /* 0x000fe400078418ff */
[-C--:B------:R-:W-:Y:S02]  /*0210*/  @!P0 LEA.HI.X R13, R14, R11.reuse, R13, 0x3, P1 ;  /* 0x0000000b0e0d8211 */ /* 0x080fe400008f1c0d */
[----:B------:R-:W-:-:S03]  /*0220*/  @!P0 LEA.HI.X R11, R16, R11, R7, 0x3, P2 ;  /* 0x0000000b100b8211 */ /* 0x000fc600010f1c07 */
[----:B------:R-:W2:Y:S04]  /*0230*/  @!P0 LDG.E.64 R14, desc[UR22][R12.64] ;  /* 0x000000160c0e8981 */ /* 0x000ea8000c1e1b00 */
[----:B------:R-:W3:Y:S01]  /*0240*/  @!P0 LDG.E.64 R16, desc[UR22][R10.64] ;  /* 0x000000160a108981 */ /* 0x000ee2000c1e1b00 */
[----:B------:R-:W-:-:S03]  /*0250*/  IMAD.MOV.U32 R7, RZ, RZ, R4 ;  /* 0x000000ffff077224 */ /* 0x000fc600078e0004 */
[----:B---3--:R0:W-:Y:S04]  /*0260*/  @!P0 STG.E.64 desc[UR22][R12.64], R16 ;  /* 0x000000100c008986 */ /* 0x0081e8000c101b16 */
[----:B--2---:R0:W-:Y:S01]  /*0270*/  @!P0 STG.E.64 desc[UR22][R10.64], R14 ;  /* 0x0000000e0a008986 */ /* 0x0041e2000c101b16 */
[----:B-1----:R-:W-:-:S05]  /*0280*/  IADD3 R9, P0, R8, R9, RZ ;  /* 0x0000000908097210 */ /* 0x002fca0007f1e0ff */
[----:B------:R-:W-:Y:S01]  /*0290*/  IMAD.X R6, RZ, RZ, R6, P0 ;  /* 0x000000ffff067224 */ /* 0x000fe200000e0606 */
[----:B------:R-:W-:-:S04]  /*02a0*/  ISETP.GE.U32.AND P0, PT, R9, R7, PT ;  /* 0x000000070900720c */ /* 0x000fc80003f06070 */
[----:B------:R-:W-:-:S13]  /*02b0*/  ISETP.GE.U32.AND.EX P0, PT, R6, R5, PT, P0 ;  /* 0x000000050600720c */ /* 0x000fda0003f06100 */
[----:B0-----:R-:W-:Y:S05]  /*02c0*/  @!P0 BRA `(.L_x_500) ;  /* 0xfffffffc00948947 */ /* 0x001fea000383ffff */
.L_x_499:
[----:B------:R-:W-:Y:S05]  /*02d0*/  BSYNC B0 ;  /* 0x0000000000007941 */ /* 0x000fea0003800000 */
.L_x_498:
        /* <DEDUP_REMOVED lines=8> */
.L_x_502:
[----:B------:R-:W-:Y:S01]  /*0360*/  SHF.R.U32.HI R3, RZ, 0x1, R3 ;  /* 0x00000001ff037819 */ /* 0x000fe20000011603 */
[----:B------:R-:W-:-:S03]  /*0370*/  UIADD3 UR4, UR4, 0x1, URZ ;  /* 0x0000000104047890 */ /* 0x000fc6000fffe03f */
[----:B------:R-:W-:-:S13]  /*0380*/  ISETP.NE.AND P0, PT, R3, RZ, PT ;  /* 0x000000ff0300720c */ /* 0x000fda0003f05270 */
[----:B------:R-:W-:Y:S05]  /*0390*/  @P0 BRA `(.L_x_502) ;  /* 0xfffffffc00f00947 */ /* 0x000fea000383ffff */
.L_x_501:
[----:B------:R-:W-:Y:S01]  /*03a0*/  ISETP.NE.AND P0, PT, RZ, UR4, PT ;  /* 0x00000004ff007c0c */ /* 0x000fe2000bf05270 */
[----:B------:R-:W-:-:S12]  /*03b0*/  UMOV UR7, 0x1 ;  /* 0x0000000100077882 */ /* 0x000fd80000000000 */
[----:B------:R-:W-:Y:S05]  /*03c0*/  @!P0 BRA `(.L_x_503) ;  /* 0x0000002400e88947 */ /* 0x000fea0003800000 */
[----:B------:R-:W-:Y:S01]  /*03d0*/  UMOV UR5, URZ ;  /* 0x0000003f00057c82 */ /* 0x000fe20008000000 */
[----:B------:R-:W-:-:S05]  /*03e0*/  UMOV UR7, 0x1 ;  /* 0x0000000100077882 */ /* 0x000fca0000000000 */
.L_x_514:
[----:B------:R-:W0:Y:S01]  /*03f0*/  S2R R3, SR_TID.X ;  /* 0x0000000000037919 */ /* 0x000e220000002100 */
[----:B------:R-:W-:Y:S01]  /*0400*/  ISETP.NE.AND P1, PT, RZ, UR7, PT ;  /* 0x00000007ff007c0c */ /* 0x000fe2000bf25270 */
[----:B------:R-:W-:Y:S01]  /*0410*/  UMOV UR10, UR7 ;  /* 0x00000007000a7c82 */ /* 0x000fe20008000000 */
[----:B------:R-:W-:Y:S02]  /*0420*/  BSSY B0, `(.L_x_504) ;  /* 0x00000c3000007945 */ /* 0x000fe40003800000 */
[----:B0-----:R-:W-:-:S13]  /*0430*/  ISETP.NE.OR P0, PT, R3, RZ, !P1 ;  /* 0x000000ff0300720c */ /* 0x001fda0004f05670 */
[----:B-12---:R-:W-:Y:S05]  /*0440*/  @P0 BRA `(.L_x_505) ;  /* 0x0000000c00000947 */ /* 0x006fea0003800000 */
        /* <DEDUP_REMOVED lines=32> */
.L_x_507:
        /* <DEDUP_REMOVED lines=100> */
.L_x_506:
        /* <DEDUP_REMOVED lines=60> */
.L_x_505:
[----:B------:R-:W-:Y:S05]  /*1050*/  BSYNC B0 ;  /* 0x0000000000007941 */ /* 0x000fea0003800000 */
.L_x_504:
[----:B------:R-:W-:Y:S01]  /*1060*/  USHF.L.U32 UR7, UR7, 0x1, URZ ;  /* 0x0000000107077899 */ /* 0x000fe2000800063f */
[----:B------:R-:W-:Y:S05]  /*1070*/  BAR.SYNC.DEFER_BLOCKING 0x0 ;  /* 0x0000000000007b1d */ /* 0x000fea0000010000 */
[----:B------:R-:W-:Y:S01]  /*1080*/  IMAD R3, R3, UR7, RZ ;  /* 0x0000000703037c24 */ /* 0x000fe2000f8e02ff */
[----:B------:R-:W-:Y:S01]  /*1090*/  ULDC.64 UR8, c[0x0][0x218] ;  /* 0x0000860000087ab9 */ /* 0x000fe20000000a00 */
[----:B------:R-:W-:Y:S01]  /*10a0*/  ULDC.64 UR12, c[0x0][0x210] ;  /* 0x00008400000c7ab9 */ /* 0x000fe20000000a00 */
[----:B0-----:R-:W-:Y:S01]  /*10b0*/  IMAD.U32 R7, RZ, RZ, UR8 ;  /* 0x00000008ff077e24 */ /* 0x001fe2000f8e00ff */
[----:B------:R-:W-:Y:S01]  /*10c0*/  BSSY B0, `(.L_x_508) ;  /* 0x00001a5000007945 */ /* 0x000fe20003800000 */
[----:B------:R-:W-:-:S03]  /*10d0*/  IMAD.U32 R5, RZ, RZ, UR9 ;  /* 0x00000009ff057e24 */ /* 0x000fc6000f8e00ff */
[----:B------:R-:W-:-:S04]  /*10e0*/  ISETP.GE.U32.AND P0, PT, R3, R7, PT ;  /* 0x000000070300720c */ /* 0x000fc80003f06070 */
[----:B------:R-:W-:-:S13]  /*10f0*/  ISETP.GE.U32.AND.EX P0, PT, RZ, R5, PT, P0 ;  /* 0x00000005ff00720c */ /* 0x000fda0003f06100 */
[----:B------:R-:W-:Y:S05]  /*1100*/  @P0 BRA `(.L_x_509) ;  /* 0x0000001800800947 */ /* 0x000fea0003800000 */
[----:B------:R-:W-:Y:S05]  /*1110*/  @!P1 BRA `(.L_x_509) ;  /* 0x00000018007c9947 */ /* 0x000fea0003800000 */
[----:B------:R-:W-:-:S06]  /*1120*/  UIADD3 UR6, UR10, -0x1, URZ ;  /* 0xffffffff0a067890 */ /* 0x000fcc000fffe03f */
[----:B------:R-:W-:-:S05]  /*1130*/  IMAD.U32 R4, RZ, RZ, UR6 ;  /* 0x00000006ff047e24 */ /* 0x000fca000f8e00ff */
[----:B------:R-:W-:Y:S01]  /*1140*/  ISETP.GE.U32.AND P1, PT, R4, 0x3, PT ;  /* 0x000000030400780c */ /* 0x000fe20003f26070 */
[----:B------:R-:W-:-:S04]  /*1150*/  IMAD.U32 R4, RZ, RZ, UR7 ;  /* 0x00000007ff047e24 */ /* 0x000fc8000f8e00ff */
[----:B------:R-:W-:-:S08]  /*1160*/  IMAD R4, R4, UR25, RZ ;  /* 0x0000001904047c24 */ /* 0x000fd0000f8e02ff */
.L_x_513:
[----:B------:R-:W-:Y:S01]  /*1170*/  IMAD.MOV.U32 R5, RZ, RZ, RZ ;  /* 0x000000ffff057224 */ /* 0x000fe200078e00ff */
[----:B-12---:R-:W-:Y:S06]  /*1180*/  @!P1 BRA `(.L_x_510) ;  /* 0x0000000c00849947 */ /* 0x006fec0003800000 */
[----:B------:R-:W0:Y:S01]  /*1190*/  S2R R7, SR_CgaCtaId ;  /* 0x0000000000077919 */ /* 0x000e220000008800 */
[----:B------:R-:W-:Y:S01]  /*11a0*/  ULOP3.LUT UR6, UR10, 0x3, URZ, 0xc0, !UPT ;  /* 0x000000030a067892 */ /* 0x000fe2000f8ec03f */
[----:B------:R-:W-:Y:S01]  /*11b0*/  MOV R24, 0x400 ;  /* 0x0000040000187802 */ /* 0x000fe20000000f00 */
[----:B------:R-:W-:Y:S02]  /*11c0*/  IMAD.MOV.U32 R5, RZ, RZ, RZ ;  /* 0x000000ffff057224 */ /* 0x000fe400078e00ff */
[----:B------:R-:W-:-:S06]  /*11d0*/  UIADD3 UR6, -UR6, UR10, URZ ;  /* 0x0000000a06067290 */ /* 0x000fcc000fffe13f */
[----:B------:R-:W-:Y:S01]  /*11e0*/  IMAD.U32 R25, RZ, RZ, UR6 ;  /* 0x00000006ff197e24 */ /* 0x000fe2000f8e00ff */
[----:B0-----:R-:W-:-:S07]  /*11f0*/  LEA R24, R7, R24, 0x18 ;  /* 0x0000001807187211 */ /* 0x001fce00078ec0ff */
.L_x_511:
[----:B0-----:R-:W0:Y:S01]  /*1200*/  LDC.64 R6, c[0x0][0x218] ;  /* 0x00008600ff067b82 */ /* 0x001e220000000a00 */
[----:B------:R-:W-:Y:S02]  /*1210*/  IMAD.IADD R12, R5, 0x1, R3 ;  /* 0x00000001050c7824 */ /* 0x000fe400078e0203 */
[----:B------:R-:W-:Y:S02]  /*1220*/  IMAD.MOV.U32 R9, RZ, RZ, RZ ;  /* 0x000000ffff097224 */ /* 0x000fe400078e00ff */
[----:B------:R-:W-:Y:S02]  /*1230*/  VIADD R8, R12, UR10 ;  /* 0x0000000a0c087c36 */ /* 0x000fe40008000000 */
[----:B0-----:R-:W-:Y:S02]  /*1240*/  IMAD R7, R7, UR24, RZ ;  /* 0x0000001807077c24 */ /* 0x001fe4000f8e02ff */
[----:B------:R-:W-:-:S04]  /*1250*/  IMAD.WIDE.U32 R8, R6, UR24, R8 ;  /* 0x0000001806087c25 */ /* 0x000fc8000f8e0008 */
[----:B------:R-:W-:Y:S01]  /*1260*/  IMAD.IADD R9, R7, 0x1, R9 ;  /* 0x0000000107097824 */ /* 0x000fe200078e0209 */
[----:B------:R-:W-:-:S04]  /*1270*/  LEA R14, P0, R8, UR12, 0x3 ;  /* 0x0000000c080e7c11 */ /* 0x000fc8000f8018ff */
[----:B------:R-:W-:-:S05]  /*1280*/  LEA.HI.X R15, R8, UR13, R9, 0x3, P0 ;  /* 0x0000000d080f7c11 */ /* 0x000fca00080f1c09 */
[----:B------:R-:W2:Y:S01]  /*1290*/  LDG.E.64 R30, desc[UR22][R14.64] ;  /* 0x000000160e1e7981 */ /* 0x000ea2000c1e1b00 */
[----:B------:R-:W-:Y:S02]  /*12a0*/  IMAD.MOV.U32 R13, RZ, RZ, RZ ;  /* 0x000000ffff0d7224 */ /* 0x000fe400078e00ff */
[----:B------:R-:W-:-:S04]  /*12b0*/  IMAD.WIDE.U32 R8, R6, UR24, R12 ;  /* 0x0000001806087c25 */ /* 0x000fc8000f8e000c */
[----:B------:R-:W-:Y:S01]  /*12c0*/  IMAD.IADD R9, R7, 0x1, R9 ;  /* 0x0000000107097824 */ /* 0x000fe200078e0209 */
[----:B------:R-:W-:-:S04]  /*12d0*/  LEA R20, P0, R8, UR12, 0x3 ;  /* 0x0000000c08147c11 */ /* 0x000fc8000f8018ff */
[----:B------:R-:W-:-:S05]  /*12e0*/  LEA.HI.X R21, R8, UR13, R9, 0x3, P0 ;  /* 0x0000000d08157c11 */ /* 0x000fca00080f1c09 */
[----:B------:R-:W3:Y:S01]  /*12f0*/  LDG.E.64 R16, desc[UR22][R20.64] ;  /* 0x0000001614107981 */ /* 0x000ee2000c1e1b00 */
[----:B------:R-:W-:Y:S02]  /*1300*/  IMAD R18, R5, 0x8, R24 ;  /* 0x0000000805127824 */ /* 0x000fe400078e0218 */
[----:B------:R-:W-:-:S03]  /*1310*/  IMAD.MOV.U32 R13, RZ, RZ, -0x1 ;  /* 0xffffffffff0d7424 */ /* 0x000fc600078e00ff */
        /* <DEDUP_REMOVED lines=21> */
[----:B---3--:R-:W-:-:S04]  /*1470*/  IADD3 R9, P2, R16, R26, RZ ;  /* 0x0000001a10097210 */ /* 0x008fc80007f5e0ff */
        /* <DEDUP_REMOVED lines=10> */
[----:B------:R-:W-:Y:S01]  /*1520*/  ISETP.GE.U32.AND.EX P0, PT, R17, R19, PT, P0 ;  /* 0x000000131100720c */ /* 0x000fe20003f06100 */
[----:B------:R-:W-:-:S03]  /*1530*/  VIADD R22, R12, 0x1 ;  /* 0x000000010c167836 */ /* 0x000fc60000000000 */
[----:B------:R0:W-:Y:S01]  /*1540*/  STG.E.64 desc[UR22][R20.64], R8 ;  /* 0x0000000814007986 */ /* 0x0001e2000c101b16 */
[----:B------:R-:W-:-:S04]  /*1550*/  SEL R27, RZ, 0x1, P0 ;  /* 0x00000001ff1b7807 */ /* 0x000fc80000000000 */
[----:B------:R-:W-:Y:S02]  /*1560*/  IADD3 R26, P2, P3, R27, R16, -R26 ;  /* 0x000000101b1a7210 */ /* 0x000fe40007b5e81a */
[----:B------:R-:W-:-:S04]  /*1570*/  SEL R16, RZ, 0xffffffff, P0 ;  /* 0xffffffffff107807 */ /* 0x000fc80000000000 */
[----:B------:R-:W-:Y:S01]  /*1580*/  IADD3.X R27, R16, R17, ~R19, P2, P3 ;  /* 0x00000011101b7210 */ /* 0x000fe200017e6c13 */
[----:B0-----:R-:W-:Y:S02]  /*1590*/  VIADD R20, R22, UR10 ;  /* 0x0000000a16147c36 */ /* 0x001fe40008000000 */
[----:B------:R-:W-:Y:S02]  /*15a0*/  IMAD.MOV.U32 R21, RZ, RZ, RZ ;  /* 0x000000ffff157224 */ /* 0x000fe400078e00ff */
[----:B------:R0:W-:Y:S01]  /*15b0*/  STG.E.64 desc[UR22][R14.64], R26 ;  /* 0x0000001a0e007986 */ /* 0x0001e2000c101b16 */
[----:B------:R-:W-:-:S04]  /*15c0*/  IMAD.WIDE.U32 R20, R6, UR24, R20 ;  /* 0x0000001806147c25 */ /* 0x000fc8000f8e0014 */
[----:B------:R-:W-:Y:S01]  /*15d0*/  IMAD.IADD R9, R7, 0x1, R21 ;  /* 0x0000000107097824 */ /* 0x000fe200078e0215 */
[----:B------:R-:W-:-:S04]  /*15e0*/  LEA R8, P4, R20, UR12, 0x3 ;  /* 0x0000000c14087c11 */ /* 0x000fc8000f8818ff */
[----:B------:R-:W-:-:S05]  /*15f0*/  LEA.HI.X R9, R20, UR13, R9, 0x3, P4 ;  /* 0x0000000d14097c11 */ /* 0x000fca000a0f1c09 */
[----:B0-----:R-:W2:Y:S01]  /*1600*/  LDG.E.64 R14, desc[UR22][R8.64] ;  /* 0x00000016080e7981 */ /* 0x001ea2000c1e1b00 */
[----:B------:R-:W-:Y:S02]  /*1610*/  IMAD.MOV.U32 R23, RZ, RZ, RZ ;  /* 0x000000ffff177224 */ /* 0x000fe400078e00ff */
[----:B------:R-:W-:-:S04]  /*1620*/  IMAD.WIDE.U32 R22, R6, UR24, R22 ;  /* 0x0000001806167c25 */ /* 0x000fc8000f8e0016 */
[----:B------:R-:W-:Y:S01]  /*1630*/  IMAD.IADD R17, R7, 0x1, R23 ;  /* 0x0000000107117824 */ /* 0x000fe200078e0217 */
[----:B------:R-:W-:-:S04]  /*1640*/  LEA R16, P0, R22, UR12, 0x3 ;  /* 0x0000000c16107c11 */ /* 0x000fc8000f8018ff */
[----:B------:R-:W-:-:S05]  /*1650*/  LEA.HI.X R17, R22, UR13, R17, 0x3, P0 ;  /* 0x0000000d16117c11 */ /* 0x000fca00080f1c11 */
[----:B------:R-:W3:Y:S01]  /*1660*/  LDG.E.64 R28, desc[UR22][R16.64] ;  /* 0x00000016101c7981 */ /* 0x000ee2000c1e1b00 */
        /* <DEDUP_REMOVED lines=10> */
[----:B------:R-:W-:Y:S01]  /*1710*/  ISETP.LT.U32.AND.EX P0, PT, R26, R10, PT, P0 ;  /* 0x0000000a1a00720c */ /* 0x000fe20003f01100 */
[----:B------:R-:W-:-:S03]  /*1720*/  VIADD R10, R12, 0x2 ;  /* 0x000000020c0a7836 */ /* 0x000fc60000000000 */
[----:B------:R-:W-:Y:S01]  /*1730*/  SEL R19, RZ, 0x1, !P0 ;  /* 0x00000001ff137807 */ /* 0x000fe20004000000 */
[----:B------:R-:W-:-:S03]  /*1740*/  VIADD R22, R10, UR10 ;  /* 0x0000000a0a167c36 */ /* 0x000fc60008000000 */
        /* <DEDUP_REMOVED lines=8> */
[----:B------:R-:W-:Y:S01]  /*17d0*/  IMAD.MOV.U32 R23, RZ, RZ, RZ ;  /* 0x000000ffff177224 */ /* 0x000fe200078e00ff */
[----:B---3--:R-:W-:Y:S01]  /*17e0*/  ISETP.GE.U32.AND P0, PT, R28, R15, PT ;  /* 0x0000000f1c00720c */ /* 0x008fe20003f06070 */
[----:B------:R-:W-:-:S03]  /*17f0*/  IMAD.WIDE.U32 R22, R6, UR24, R22 ;  /* 0x0000001806167c25 */ /* 0x000fc6000f8e0016 */
[----:B------:R-:W-:-:S04]  /*1800*/  ISETP.GE.U32.AND.EX P0, PT, R29, R14, PT, P0 ;  /* 0x0000000e1d00720c */ /* 0x000fc80003f06100 */
[----:B------:R-:W-:Y:S02]  /*1810*/  SEL R20, RZ, 0x1, P0 ;  /* 0x00000001ff147807 */ /* 0x000fe40000000000 */
[----:B------:R-:W-:Y:S02]  /*1820*/  SEL R19, RZ, 0xffffffff, P0 ;  /* 0xffffffffff137807 */ /* 0x000fe40000000000 */
[----:B------:R-:W-:Y:S02]  /*1830*/  IADD3 R11, P0, R28, R15, RZ ;  /* 0x0000000f1c0b7210 */ /* 0x000fe40007f1e0ff */
[----:B------:R-:W-:-:S03]  /*1840*/  IADD3 R20, P2, P3, R20, R28, -R15 ;  /* 0x0000001c14147210 */ /* 0x000fc60007b5e80f */
[--C-:B------:R-:W-:Y:S01]  /*1850*/  IMAD.X R28, R29, 0x1, R14.reuse, P0 ;  /* 0x000000011d1c7824 */ /* 0x100fe200000e060e */
[----:B------:R-:W-:Y:S02]  /*1860*/  ISETP.GT.U32.AND P0, PT, R11, RZ, PT ;  /* 0x000000ff0b00720c */ /* 0x000fe40003f04070 */
[----:B------:R-:W-:Y:S02]  /*1870*/  IADD3.X R21, R19, R29, ~R14, P2, P3 ;  /* 0x0000001d13157210 */ /* 0x000fe400017e6c0e */
[----:B------:R-:W-:Y:S01]  /*1880*/  ISETP.LT.U32.AND P2, PT, R11, R15, PT ;  /* 0x0000000f0b00720c */ /* 0x000fe20003f41070 */
[----:B------:R-:W-:Y:S01]  /*1890*/  IMAD.IADD R15, R7, 0x1, R23 ;  /* 0x00000001070f7824 */ /* 0x000fe200078e0217 */
[----:B------:R-:W-:-:S04]  /*18a0*/  ISETP.GT.U32.AND.EX P0, PT, R28, -0x1, PT, P0 ;  /* 0xffffffff1c00780c */ /* 0x000fc80003f04100 */
[----:B------:R-:W-:Y:S02]  /*18b0*/  ISETP.LT.U32.OR.EX P0, PT, R28, R14, P0, P2 ;  /* 0x0000000e1c00720c */ /* 0x000fe40000701520 */
[C---:B------:R-:W-:Y:S02]  /*18c0*/  LEA R14, P2, R22.reuse, UR12, 0x3 ;  /* 0x0000000c160e7c11 */ /* 0x040fe4000f8418ff */
[----:B------:R-:W-:Y:S02]  /*18d0*/  SEL R26, RZ, 0x1, !P0 ;  /* 0x00000001ff1a7807 */ /* 0x000fe40004000000 */
[----:B------:R-:W-:Y:S02]  /*18e0*/  LEA.HI.X R15, R22, UR13, R15, 0x3, P2 ;  /* 0x0000000d160f7c11 */ /* 0x000fe400090f1c0f */
[----:B------:R-:W-:Y:S02]  /*18f0*/  IADD3 R22, P2, -R26, R11, RZ ;  /* 0x0000000b1a167210 */ /* 0x000fe40007f5e1ff */
[----:B------:R-:W-:-:S05]  /*1900*/  SEL R11, RZ, 0xffffffff, !P0 ;  /* 0xffffffffff0b7807 */ /* 0x000fca0004000000 */
[----:B------:R-:W-:-:S05]  /*1910*/  IMAD.X R23, R28, 0x1, ~R11, P2 ;  /* 0x000000011c177824 */ /* 0x000fca00010e0e0b */
[----:B------:R0:W-:Y:S04]  /*1920*/  STG.E.64 desc[UR22][R16.64], R22 ;  /* 0x0000001610007986 */ /* 0x0001e8000c101b16 */
[----:B------:R-:W-:Y:S04]  /*1930*/  STG.E.64 desc[UR22][R8.64], R20 ;  /* 0x0000001408007986 */ /* 0x000fe8000c101b16 */
[----:B0-----:R-:W2:Y:S01]  /*1940*/  LDG.E.64 R16, desc[UR22][R14.64] ;  /* 0x000000160e107981 */ /* 0x001ea2000c1e1b00 */
[----:B------:R-:W-:Y:S02]  /*1950*/  IMAD.MOV.U32 R11, RZ, RZ, RZ ;  /* 0x000000ffff0b7224 */ /* 0x000fe400078e00ff */
[----:B------:R-:W-:-:S04]  /*1960*/  IMAD.WIDE.U32 R10, R6, UR24, R10 ;  /* 0x00000018060a7c25 */ /* 0x000fc8000f8e000a */
[----:B------:R-:W-:Y:S01]  /*1970*/  IMAD.IADD R11, R7, 0x1, R11 ;  /* 0x00000001070b7824 */ /* 0x000fe200078e020b */
[----:B------:R-:W-:-:S04]  /*1980*/  LEA R28, P0, R10, UR12, 0x3 ;  /* 0x0000000c0a1c7c11 */ /* 0x000fc8000f8018ff */
[----:B------:R-:W-:Y:S02]  /*1990*/  LEA.HI.X R29, R10, UR13, R11, 0x3, P0 ;  /* 0x0000000d0a1d7c11 */ /* 0x000fe400080f1c0b */
[----:B------:R-:W2:Y:S04]  /*19a0*/  LDS.128 R8, [R18+0x10] ;  /* 0x0000100012087984 */ /* 0x000ea80000000c00 */
[----:B------:R-:W3:Y:S01]  /*19b0*/  LDG.E.64 R26, desc[UR22][R28.64] ;  /* 0x000000161c1a7981 */ /* 0x000ee2000c1e1b00 */
[----:B--2---:R-:W-:-:S04]  /*19c0*/  IMAD.WIDE.U32 R18, R9, R16, RZ ;  /* 0x0000001009127225 */ /* 0x004fc800078e00ff */
        /* <DEDUP_REMOVED lines=16> */
[----:B------:R-:W-:Y:S01]  /*1ad0*/  IADD3 R19, P2, P3, R19, R16, -R9 ;  /* 0x0000001013137210 */ /* 0x000fe20007b5e809 */
[----:B------:R-:W-:Y:S01]  /*1ae0*/  VIADD R16, R12, 0x3 ;  /* 0x000000030c107836 */ /* 0x000fe20000000000 */
[----:B------:R-:W-:Y:S02]  /*1af0*/  SEL R9, RZ, 0xffffffff, !P0 ;  /* 0xffffffffff097807 */ /* 0x000fe40004000000 */
[----:B---3--:R-:W-:Y:S01]  /*1b00*/  ISETP.GE.U32.AND P0, PT, R26, R19, PT ;  /* 0x000000131a00720c */ /* 0x008fe20003f06070 */
[----:B------:R-:W-:Y:S01]  /*1b10*/  VIADD R18, R16, UR10 ;  /* 0x0000000a10127c36 */ /* 0x000fe20008000000 */
[----:B------:R-:W-:-:S04]  /*1b20*/  IADD3.X R17, R9, R17, ~R21, P2, P3 ;  /* 0x0000001109117210 */ /* 0x000fc800017e6c15 */
[----:B------:R-:W-:-:S04]  /*1b30*/  ISETP.GE.U32.AND.EX P0, PT, R27, R17, PT, P0 ;  /* 0x000000111b00720c */ /* 0x000fc80003f06100 */
[----:B------:R-:W-:Y:S02]  /*1b40*/  SEL R8, RZ, 0x1, P0 ;  /* 0x00000001ff087807 */ /* 0x000fe40000000000 */
[----:B------:R-:W-:Y:S02]  /*1b50*/  SEL R9, RZ, 0xffffffff, P0 ;  /* 0xffffffffff097807 */ /* 0x000fe40000000000 */
[----:B------:R-:W-:Y:S02]  /*1b60*/  IADD3 R12, P0, R26, R19, RZ ;  /* 0x000000131a0c7210 */ /* 0x000fe40007f1e0ff */
[----:B------:R-:W-:-:S03]  /*1b70*/  IADD3 R8, P2, P3, R8, R26, -R19 ;  /* 0x0000001a08087210 */ /* 0x000fc60007b5e813 */
[--C-:B------:R-:W-:Y:S01]  /*1b80*/  IMAD.X R26, R27, 0x1, R17.reuse, P0 ;  /* 0x000000011b1a7824 */ /* 0x100fe200000e0611 */
[----:B------:R-:W-:Y:S02]  /*1b90*/  IADD3.X R9, R9, R27, ~R17, P2, P3 ;  /* 0x0000001b09097210 */ /* 0x000fe400017e6c11 */
[C---:B------:R-:W-:Y:S02]  /*1ba0*/  ISETP.GT.U32.AND P0, PT, R12.reuse, RZ, PT ;  /* 0x000000ff0c00720c */ /* 0x040fe40003f04070 */
[----:B------:R-:W-:Y:S01]  /*1bb0*/  ISETP.LT.U32.AND P2, PT, R12, R19, PT ;  /* 0x000000130c00720c */ /* 0x000fe20003f41070 */
[----:B------:R-:W-:Y:S01]  /*1bc0*/  IMAD.MOV.U32 R19, RZ, RZ, RZ ;  /* 0x000000ffff137224 */ /* 0x000fe200078e00ff */
[----:B------:R-:W-:Y:S01]  /*1bd0*/  ISETP.GT.U32.AND.EX P0, PT, R26, -0x1, PT, P0 ;  /* 0xffffffff1a00780c */ /* 0x000fe20003f04100 */
[----:B------:R-:W-:-:S03]  /*1be0*/  IMAD.WIDE.U32 R18, R6, UR24, R18 ;  /* 0x0000001806127c25 */ /* 0x000fc6000f8e0012 */
[----:B------:R-:W-:Y:S01]  /*1bf0*/  ISETP.LT.U32.OR.EX P0, PT, R26, R17, P0, P2 ;  /* 0x000000111a00720c */ /* 0x000fe20000701520 */
[----:B------:R-:W-:Y:S01]  /*1c00*/  IMAD.IADD R17, R7, 0x1, R19 ;  /* 0x0000000107117824 */ /* 0x000fe200078e0213 */
[C---:B------:R-:W-:Y:S02]  /*1c10*/  LEA R20, P2, R18.reuse, UR12, 0x3 ;  /* 0x0000000c12147c11 */ /* 0x040fe4000f8418ff */
[----:B------:R-:W-:Y:S02]  /*1c20*/  SEL R19, RZ, 0x1, !P0 ;  /* 0x00000001ff137807 */ /* 0x000fe40004000000 */
[----:B------:R-:W-:Y:S02]  /*1c30*/  LEA.HI.X R21, R18, UR13, R17, 0x3, P2 ;  /* 0x0000000d12157c11 */ /* 0x000fe400090f1c11 */
[----:B------:R-:W-:Y:S02]  /*1c40*/  IADD3 R18, P2, -R19, R12, RZ ;  /* 0x0000000c13127210 */ /* 0x000fe40007f5e1ff */
[----:B------:R-:W-:-:S05]  /*1c50*/  SEL R17, RZ, 0xffffffff, !P0 ;  /* 0xffffffffff117807 */ /* 0x000fca0004000000 */
[----:B------:R-:W-:-:S05]  /*1c60*/  IMAD.X R19, R26, 0x1, ~R17, P2 ;  /* 0x000000011a137824 */ /* 0x000fca00010e0e11 */
[----:B------:R-:W-:Y:S04]  /*1c70*/  STG.E.64 desc[UR22][R28.64], R18 ;  /* 0x000000121c007986 */ /* 0x000fe8000c101b16 */
[----:B------:R0:W-:Y:S04]  /*1c80*/  STG.E.64 desc[UR22][R14.64], R8 ;  /* 0x000000080e007986 */ /* 0x0001e8000c101b16 */
[----:B0-----:R-:W2:Y:S01]  /*1c90*/  LDG.E.64 R8, desc[UR22][R20.64] ;  /* 0x0000001614087981 */ /* 0x001ea2000c1e1b00 */
[----:B------:R-:W-:Y:S02]  /*1ca0*/  IMAD.MOV.U32 R17, RZ, RZ, RZ ;  /* 0x000000ffff117224 */ /* 0x000fe400078e00ff */
[----:B------:R-:W-:-:S04]  /*1cb0*/  IMAD.WIDE.U32 R16, R6, UR24, R16 ;  /* 0x0000001806107c25 */ /* 0x000fc8000f8e0010 */
[----:B------:R-:W-:Y:S01]  /*1cc0*/  IMAD.IADD R7, R7, 0x1, R17 ;  /* 0x0000000107077824 */ /* 0x000fe200078e0211 */
[----:B------:R-:W-:-:S04]  /*1cd0*/  LEA R18, P0, R16, UR12, 0x3 ;  /* 0x0000000c10127c11 */ /* 0x000fc8000f8018ff */
[----:B------:R-:W-:-:S05]  /*1ce0*/  LEA.HI.X R19, R16, UR13, R7, 0x3, P0 ;  /* 0x0000000d10137c11 */ /* 0x000fca00080f1c07 */
[----:B------:R-:W3:Y:S01]  /*1cf0*/  LDG.E.64 R6, desc[UR22][R18.64] ;  /* 0x0000001612067981 */ /* 0x000ee2000c1e1b00 */
[----:B------:R-:W-:Y:S02]  /*1d00*/  VIADD R25, R25, 0xfffffffc ;  /* 0xfffffffc19197836 */ /* 0x000fe40000000000 */
[----:B------:R-:W-:Y:S02]  /*1d10*/  VIADD R5, R5, 0x4 ;  /* 0x0000000405057836 */ /* 0x000fe40000000000 */
        /* <DEDUP_REMOVED lines=40> */
.L_x_510:
[----:B------:R-:W-:-:S06]  /*1fa0*/  ULOP3.LUT UR9, UR10, 0x3, URZ, 0xc0, !UPT ;  /* 0x000000030a097892 */ /* 0x000fcc000f8ec03f */
[----:B------:R-:W-:-:S13]  /*1fb0*/  ISETP.NE.AND P0, PT, RZ, UR9, PT ;  /* 0x00000009ff007c0c */ /* 0x000fda000bf05270 */
[----:B------:R-:W-:Y:S05]  /*1fc0*/  @!P0 BRA `(.L_x_512) ;  /* 0x0000000800b48947 */ /* 0x000fea0003800000 */
[----:B------:R-:W1:Y:S01]  /*1fd0*/  LDC.64 R12, c[0x0][0x218] ;  /* 0x00008600ff0c7b82 */ /* 0x000e620000000a00 */
[----:B------:R-:W-:Y:S01]  /*1fe0*/  IMAD.IADD R14, R5, 0x1, R3 ;  /* 0x00000001050e7824 */ /* 0x000fe200078e0203 */
[----:B------:R-:W-:Y:S01]  /*1ff0*/  ULDC.64 UR14, c[0x0][0x210] ;  /* 0x00008400000e7ab9 */ /* 0x000fe20000000a00 */
[----:B0-----:R-:W-:Y:S02]  /*2000*/  IMAD.MOV.U32 R9, RZ, RZ, RZ ;  /* 0x000000ffff097224 */ /* 0x001fe400078e00ff */
[----:B------:R-:W-:Y:S02]  /*2010*/  VIADD R8, R14, UR10 ;  /* 0x0000000a0e087c36 */ /* 0x000fe40008000000 */
[----:B-1----:R-:W-:Y:S02]  /*2020*/  IMAD R6, R13, UR24, RZ ;  /* 0x000000180d067c24 */ /* 0x002fe4000f8e02ff */
        /* <DEDUP_REMOVED lines=11> */
[----:B------:R-:W0:Y:S01]  /*20e0*/  S2UR UR8, SR_CgaCtaId ;  /* 0x00000000000879c3 */ /* 0x000e220000008800 */
[----:B------:R-:W-:Y:S01]  /*20f0*/  UMOV UR6, 0x400 ;  /* 0x0000040000067882 */ /* 0x000fe20000000000 */
[----:B------:R-:W-:Y:S02]  /*2100*/  UISETP.NE.AND UP0, UPT, UR9, 0x1, UPT ;  /* 0x000000010900788c */ /* 0x000fe4000bf05270 */
        /* <DEDUP_REMOVED lines=39> */
[----:B------:R-:W-:Y:S01]  /*2380*/  PLOP3.LUT P0, PT, PT, PT, UP0, 0x80, 0x0 ;  /* 0x000000000000781c */ /* 0x000fe20003f0f008 */
[----:B------:R-:W-:-:S05]  /*2390*/  IMAD.X R19, R22, 0x1, ~R13, P2 ;  /* 0x0000000116137824 */ /* 0x000fca00010e0e0d */
[----:B------:R1:W-:Y:S04]  /*23a0*/  STG.E.64 desc[UR22][R20.64], R18 ;  /* 0x0000001214007986 */ /* 0x0003e8000c101b16 */
[----:B------:R1:W-:Y:S03]  /*23b0*/  STG.E.64 desc[UR22][R16.64], R8 ;  /* 0x0000000810007986 */ /* 0x0003e6000c101b16 */
[----:B------:R-:W-:Y:S05]  /*23c0*/  @!P0 BRA `(.L_x_512) ;  /* 0x0000000400b48947 */ /* 0x000fea0003800000 */
[----:B-1----:R-:W-:Y:S02]  /*23d0*/  VIADD R16, R14, 0x1 ;  /* 0x000000010e107836 */ /* 0x002fe40000000000 */
[----:B------:R-:W-:Y:S02]  /*23e0*/  IMAD.MOV.U32 R17, RZ, RZ, RZ ;  /* 0x000000ffff117224 */ /* 0x000fe400078e00ff */
[----:B------:R-:W-:-:S04]  /*23f0*/  VIADD R16, R16, UR10 ;  /* 0x0000000a10107c36 */ /* 0x000fc80008000000 */
[----:B------:R-:W-:-:S04]  /*2400*/  IMAD.WIDE.U32 R16, R12, UR24, R16 ;  /* 0x000000180c107c25 */ /* 0x000fc8000f8e0010 */
[----:B------:R-:W-:Y:S01]  /*2410*/  IMAD.IADD R9, R6, 0x1, R17 ;  /* 0x0000000106097824 */ /* 0x000fe200078e0211 */
[----:B------:R-:W-:-:S04]  /*2420*/  LEA R8, P0, R16, UR14, 0x3 ;  /* 0x0000000e10087c11 */ /* 0x000fc8000f8018ff */
[----:B------:R-:W-:-:S05]  /*2430*/  LEA.HI.X R9, R16, UR15, R9, 0x3, P0 ;  /* 0x0000000f10097c11 */ /* 0x000fca00080f1c09 */
[----:B------:R-:W2:Y:S01]  /*2440*/  LDG.E.64 R20, desc[UR22][R8.64] ;  /* 0x0000001608147981 */ /* 0x000ea2000c1e1b00 */
[----:B------:R-:W-:Y:S02]  /*2450*/  VIADD R16, R14, 0x1 ;  /* 0x000000010e107836 */ /* 0x000fe40000000000 */
[----:B------:R-:W-:Y:S02]  /*2460*/  IMAD.MOV.U32 R17, RZ, RZ, RZ ;  /* 0x000000ffff117224 */ /* 0x000fe400078e00ff */
[----:B------:R-:W-:-:S04]  /*2470*/  IMAD.WIDE.U32 R16, R12, UR24, R16 ;  /* 0x000000180c107c25 */ /* 0x000fc8000f8e0010 */
[----:B------:R-:W-:Y:S01]  /*2480*/  IMAD.IADD R13, R6, 0x1, R17 ;  /* 0x00000001060d7824 */ /* 0x000fe200078e0211 */
[----:B------:R-:W-:-:S04]  /*2490*/  LEA R18, P0, R16, UR14, 0x3 ;  /* 0x0000000e10127c11 */ /* 0x000fc8000f8018ff */
[----:B------:R-:W-:-:S05]  /*24a0*/  LEA.HI.X R19, R16, UR15, R13, 0x3, P0 ;  /* 0x0000000f10137c11 */ /* 0x000fca00080f1c0d */
[----:B------:R-:W3:Y:S01]  /*24b0*/  LDG.E.64 R16, desc[UR22][R18.64] ;  /* 0x0000001612107981 */ /* 0x000ee2000c1e1b00 */
[----:B------:R-:W-:Y:S01]  /*24c0*/  UISETP.NE.AND UP0, UPT, UR9, 0x2, UPT ;  /* 0x000000020900788c */ /* 0x000fe2000bf05270 */
        /* <DEDUP_REMOVED lines=40> */
[----:B------:R-:W-:Y:S01]  /*2750*/  VIADD R14, R14, 0x2 ;  /* 0x000000020e0e7836 */ /* 0x000fe20000000000 */
[----:B--2---:R-:W0:Y:S01]  /*2760*/  LDS.64 R16, [R5+0x10] ;  /* 0x0000100005107984 */ /* 0x004e220000000a00 */
[----:B------:R-:W-:Y:S02]  /*2770*/  IMAD.MOV.U32 R11, RZ, RZ, RZ ;  /* 0x000000ffff0b7224 */ /* 0x000fe400078e00ff */
[----:B------:R-:W-:-:S04]  /*2780*/  VIADD R10, R14, UR10 ;  /* 0x0000000a0e0a7c36 */ /* 0x000fc80008000000 */
[----:B------:R-:W-:-:S04]  /*2790*/  IMAD.WIDE.U32 R10, R12, UR24, R10 ;  /* 0x000000180c0a7c25 */ /* 0x000fc8000f8e000a */
[----:B------:R-:W-:Y:S01]  /*27a0*/  IMAD.IADD R9, R6, 0x1, R11 ;  /* 0x0000000106097824 */ /* 0x000fe200078e020b */
[----:B------:R-:W-:-:S04]  /*27b0*/  LEA R8, P0, R10, UR14, 0x3 ;  /* 0x0000000e0a087c11 */ /* 0x000fc8000f8018ff */
[----:B------:R-:W-:-:S05]  /*27c0*/  LEA.HI.X R9, R10, UR15, R9, 0x3, P0 ;  /* 0x0000000f0a097c11 */ /* 0x000fca00080f1c09 */
[----:B------:R-:W0:Y:S01]  /*27d0*/  LDG.E.64 R10, desc[UR22][R8.64] ;  /* 0x00000016080a7981 */ /* 0x000e22000c1e1b00 */
[----:B------:R-:W-:Y:S02]  /*27e0*/  IMAD.MOV.U32 R15, RZ, RZ, RZ ;  /* 0x000000ffff0f7224 */ /* 0x000fe400078e00ff */
[----:B------:R-:W-:-:S04]  /*27f0*/  IMAD.WIDE.U32 R12, R12, UR24, R14 ;  /* 0x000000180c0c7c25 */ /* 0x000fc8000f8e000e */
[----:B------:R-:W-:Y:S01]  /*2800*/  IMAD.IADD R13, R6, 0x1, R13 ;  /* 0x00000001060d7824 */ /* 0x000fe200078e020d */
[----:B------:R-:W-:-:S04]  /*2810*/  LEA R14, P0, R12, UR14, 0x3 ;  /* 0x0000000e0c0e7c11 */ /* 0x000fc8000f8018ff */
[----:B------:R-:W-:-:S05]  /*2820*/  LEA.HI.X R15, R12, UR15, R13, 0x3, P0 ;  /* 0x0000000f0c0f7c11 */ /* 0x000fca00080f1c0d */
[----:B------:R-:W2:Y:S01]  /*2830*/  LDG.E.64 R12, desc[UR22][R14.64] ;  /* 0x000000160e0c7981 */ /* 0x000ea2000c1e1b00 */
[----:B0-----:R-:W-:-:S04]  /*2840*/  IMAD.WIDE.U32 R18, R17, R10, RZ ;  /* 0x0000000a11127225 */ /* 0x001fc800078e00ff */
        /* <DEDUP_REMOVED lines=18> */
[C---:B--2---:R-:W-:Y:S02]  /*2970*/  IADD3 R7, P4, R12.reuse, R17, RZ ;  /* 0x000000110c077210 */ /* 0x044fe40007f9e0ff */
        /* <DEDUP_REMOVED lines=10> */
[----:B------:R-:W-:-:S02]  /*2a20*/  SEL R5, RZ, 0xffffffff, P2 ;  /* 0xffffffffff057807 */ /* 0x000fc40001000000 */
[----:B------:R-:W-:Y:S02]  /*2a30*/  IADD3 R6, P2, -R6, R7, RZ ;  /* 0x0000000706067210 */ /* 0x000fe40007f5e1ff */
[----:B------:R-:W-:Y:S02]  /*2a40*/  SEL R7, RZ, 0xffffffff, !P0 ;  /* 0xffffffffff077807 */ /* 0x000fe40004000000 */
[----:B------:R-:W-:-:S03]  /*2a50*/  IADD3 R10, P3, P4, R11, R12, -R17 ;  /* 0x0000000c0b0a7210 */ /* 0x000fc60007c7e811 */
[----:B------:R-:W-:Y:S01]  /*2a60*/  IMAD.X R7, R16, 0x1, ~R7, P2 ;  /* 0x0000000110077824 */ /* 0x000fe200010e0e07 */
[----:B------:R-:W-:-:S04]  /*2a70*/  IADD3.X R11, R5, R13, ~R19, P3, P4 ;  /* 0x0000000d050b7210 */ /* 0x000fc80001fe8c13 */
[----:B------:R3:W-:Y:S04]  /*2a80*/  STG.E.64 desc[UR22][R14.64], R6 ;  /* 0x000000060e007986 */ /* 0x0007e8000c101b16 */
[----:B------:R3:W-:Y:S02]  /*2a90*/  STG.E.64 desc[UR22][R8.64], R10 ;  /* 0x0000000a08007986 */ /* 0x0007e4000c101b16 */
.L_x_512:
[----:B------:R-:W-:Y:S01]  /*2aa0*/  ULDC.64 UR8, c[0x0][0x218] ;  /* 0x0000860000087ab9 */ /* 0x000fe20000000a00 */
[----:B------:R-:W-:Y:S02]  /*2ab0*/  IMAD.IADD R3, R4, 0x1, R3 ;  /* 0x0000000104037824 */ /* 0x000fe400078e0203 */
[----:B0--3--:R-:W-:Y:S02]  /*2ac0*/  IMAD.U32 R7, RZ, RZ, UR8 ;  /* 0x00000008ff077e24 */ /* 0x009fe4000f8e00ff */
[----:B------:R-:W-:-:S03]  /*2ad0*/  IMAD.U32 R5, RZ, RZ, UR9 ;  /* 0x00000009ff057e24 */ /* 0x000fc6000f8e00ff */
[----:B------:R-:W-:-:S04]  /*2ae0*/  ISETP.GE.U32.AND P0, PT, R3, R7, PT ;  /* 0x000000070300720c */ /* 0x000fc80003f06070 */
[----:B------:R-:W-:-:S13]  /*2af0*/  ISETP.GE.U32.AND.EX P0, PT, RZ, R5, PT, P0 ;  /* 0x00000005ff00720c */ /* 0x000fda0003f06100 */
[----:B------:R-:W-:Y:S05]  /*2b00*/  @!P0 BRA `(.L_x_513) ;  /* 0xffffffe400988947 */ /* 0x000fea000383ffff */
.L_x_509:
[----:B------:R-:W-:Y:S05]  /*2b10*/  BSYNC B0 ;  /* 0x0000000000007941 */ /* 0x000fea0003800000 */
.L_x_508:
[----:B------:R-:W-:Y:S01]  /*2b20*/  UIADD3 UR5, UR5, 0x1, URZ ;  /* 0x0000000105057890 */ /* 0x000fe2000fffe03f */
[----:B------:R-:W-:Y:S03]  /*2b30*/  BAR.SYNC.DEFER_BLOCKING 0x0 ;  /* 0x0000000000007b1d */ /* 0x000fe60000010000 */
[----:B------:R-:W-:-:S06]  /*2b40*/  UISETP.GE.U32.AND UP0, UPT, UR5, UR4, UPT ;  /* 0x000000040500728c */ /* 0x000fcc000bf06070 */
[----:B------:R-:W-:-:S13]  /*2b50*/  PLOP3.LUT P0, PT, PT, PT, UP0, 0x80, 0x0 ;  /* 0x000000000000781c */ /* 0x000fda0003f0f008 */
[----:B------:R-:W-:Y:S05]  /*2b60*/  @!P0 BRA `(.L_x_514) ;  /* 0xffffffd800208947 */ /* 0x000fea000383ffff */
.L_x_503:
[----:B------:R-:W-:Y:S02]  /*2b70*/  ULDC UR5, c[0x0][0x230] ;  /* 0x00008c0000057ab9 */ /* 0x000fe40000000800 */
[----:B------:R-:W-:-:S06]  /*2b80*/  UISETP.GE.U32.AND UP0, UPT, UR4, UR5, UPT ;  /* 0x000000050400728c */ /* 0x000fcc000bf06070 */
[----:B------:R-:W-:-:S13]  /*2b90*/  PLOP3.LUT P0, PT, PT, PT, UP0, 0x80, 0x0 ;  /* 0x000000000000781c */ /* 0x000fda0003f0f008 */
[----:B------:R-:W-:Y:S05]  /*2ba0*/  @P0 BRA `(.L_x_515) ;  /* 0x0000001c008c0947 */ /* 0x000fea0003800000 */
[----:B------:R-:W0:Y:S01]  /*2bb0*/  S2R R3, SR_TID.X ;  /* 0x0000000000037919 */ /* 0x000e220000002100 */
[----:B------:R-:W3:Y:S01]  /*2bc0*/  S2UR UR8, SR_CgaCtaId ;  /* 0x00000000000879c3 */ /* 0x000ee20000008800 */
[----:B------:R-:W-:Y:S01]  /*2bd0*/  UMOV UR6, 0x400 ;  /* 0x0000040000067882 */ /* 0x000fe20000000000 */
[----:B------:R-:W-:Y:S02]  /*2be0*/  UIADD3 UR9, UR25, -0x1, URZ ;  /* 0xffffffff19097890 */ /* 0x000fe4000fffe03f */
[----:B------:R-:W-:Y:S02]  /*2bf0*/  UIADD3 UR5, UR6, 0x2000, URZ ;  /* 0x0000200006057890 */ /* 0x000fe4000fffe03f */
[----:B------:R-:W-:Y:S02]  /*2c00*/  ULOP3.LUT UR16, UR25, 0x3, URZ, 0xc0, !UPT ;  /* 0x0000000319107892 */ /* 0x000fe4000f8ec03f */
[----:B------:R-:W-:Y:S02]  /*2c10*/  UISETP.GE.U32.AND UP1, UPT, UR9, 0x3, UPT ;  /* 0x000000030900788c */ /* 0x000fe4000bf26070 */
[----:B------:R-:W-:-:S02]  /*2c20*/  UIADD3 UR17, -UR16, UR25, URZ ;  /* 0x0000001910117290 */ /* 0x000fc4000fffe13f */
[----:B---3--:R-:W-:Y:S02]  /*2c30*/  ULEA UR6, UR8, UR6, 0x18 ;  /* 0x0000000608067291 */ /* 0x008fe4000f8ec03f */
[----:B------:R-:W-:-:S04]  /*2c40*/  ULEA UR5, UR8, UR5, 0x18 ;  /* 0x0000000508057291 */ /* 0x000fc8000f8ec03f */
[C---:B0-----:R-:W-:Y:S02]  /*2c50*/  LEA R22, R3.reuse, UR6, 0x3 ;  /* 0x0000000603167c11 */ /* 0x041fe4000f8e18ff */
[----:B-12---:R-:W-:-:S07]  /*2c60*/  LEA R19, R3, UR5, 0x3 ;  /* 0x0000000503137c11 */ /* 0x006fce000f8e18ff */
.L_x_532:
        /* <DEDUP_REMOVED lines=29> */
.L_x_518:
        /* <DEDUP_REMOVED lines=84> */
.L_x_517:
        /* <DEDUP_REMOVED lines=68> */
.L_x_516:
[----:B------:R-:W-:Y:S01]  /*37c0*/  BAR.SYNC.DEFER_BLOCKING 0x0 ;  /* 0x0000000000007b1d */ /* 0x000fe20000010000 */
[----:B------:R-:W-:-:S05]  /*37d0*/  ISETP.GE.U32.AND P0, PT, R3, UR25, PT ;  /* 0x0000001903007c0c */ /* 0x000fca000bf06070 */
[----:B------:R-:W-:Y:S08]  /*37e0*/  BSSY B0, `(.L_x_519) ;  /* 0x00000b1000007945 */ /* 0x000ff00003800000 */
[----:B------:R-:W-:Y:S05]  /*37f0*/  @P0 BRA `(.L_x_520) ;  /* 0x0000000800bc0947 */ /* 0x000fea0003800000 */
[----:B------:R-:W-:-:S07]  /*3800*/  IMAD.MOV.U32 R4, RZ, RZ, R3 ;  /* 0x000000ffff047224 */ /* 0x000fce00078e0003 */
.L_x_526:
        /* <DEDUP_REMOVED lines=16> */
.L_x_525:
        /* <DEDUP_REMOVED lines=84> */
.L_x_524:
[----:B------:R-:W-:Y:S05]  /*3e50*/  BSYNC B2 ;  /* 0x0000000000027941 */ /* 0x000fea0003800000 */
.L_x_523:
        /* <DEDUP_REMOVED lines=66> */
.L_x_522:
[----:B------:R-:W-:Y:S05]  /*4280*/  BSYNC B1 ;  /* 0x0000000000017941 */ /* 0x000fea0003800000 */
.L_x_521:
[C---:B------:R-:W-:Y:S01]  /*4290*/  LEA R5, R4.reuse, UR6, 0x3 ;  /* 0x0000000604057c11 */ /* 0x040fe2000f8e18ff */
[----:B------:R-:W-:-:S04]  /*42a0*/  VIADD R9, R4, UR25 ;  /* 0x0000001904097c36 */ /* 0x000fc80008000000 */
[----:B------:R0:W-:Y:S01]  /*42b0*/  STS.64 [R5], R6 ;  /* 0x0000000605007388 */ /* 0x0001e20000000a00 */
[----:B------:R-:W-:Y:S01]  /*42c0*/  ISETP.GE.U32.AND P0, PT, R9, R4, PT ;  /* 0x000000040900720c */ /* 0x000fe20003f06070 */
[----:B------:R-:W-:-:S12]  /*42d0*/  IMAD.MOV.U32 R4, RZ, RZ, R9 ;  /* 0x000000ffff047224 */ /* 0x000fd800078e0009 */
[----:B0-----:R-:W-:Y:S05]  /*42e0*/  @!P0 BRA `(.L_x_526) ;  /* 0xfffffff400488947 */ /* 0x001fea000383ffff */
.L_x_520:
[----:B------:R-:W-:Y:S05]  /*42f0*/  BSYNC B0 ;  /* 0x0000000000007941 */ /* 0x000fea0003800000 */
.L_x_519:
        /* <DEDUP_REMOVED lines=8> */
.L_x_531:
[----:B0-----:R-:W0:Y:S01]  /*4380*/  LDS.64 R10, [R22] ;  /* 0x00000000160a7984 */ /* 0x001e220000000a00 */
[----:B------:R-:W-:Y:S01]  /*4390*/  ISETP.GE.U32.AND P0, PT, R3, UR7, PT ;  /* 0x0000000703007c0c */ /* 0x000fe2000bf06070 */
[----:B------:R-:W-:Y:S01]  /*43a0*/  ULDC.64 UR10, c[0x0][0x210] ;  /* 0x00008400000a7ab9 */ /* 0x000fe20000000a00 */
[----:B------:R-:W-:Y:S01]  /*43b0*/  BSSY B0, `(.L_x_528) ;  /* 0x0000053000007945 */ /* 0x000fe20003800000 */
[----:B0-----:R0:W-:Y:S10]  /*43c0*/  STS.64 [R19], R10 ;  /* 0x0000000a13007388 */ /* 0x0011f40000000a00 */
[----:B------:R-:W-:Y:S05]  /*43d0*/  @P0 BRA `(.L_x_529) ;  /* 0x0000000400400947 */ /* 0x000fea0003800000 */
[----:B------:R-:W-:-:S07]  /*43e0*/  IMAD.MOV.U32 R18, RZ, RZ, R3 ;  /* 0x000000ffff127224 */ /* 0x000fce00078e0003 */
.L_x_530:
[----:B-1----:R-:W1:Y:S01]  /*43f0*/  LDC.64 R6, c[0x0][0x218] ;  /* 0x00008600ff067b82 */ /* 0x002e620000000a00 */
[----:B------:R-:W-:Y:S02]  /*4400*/  VIADD R4, R18, UR5 ;  /* 0x0000000512047c36 */ /* 0x000fe40008000000 */
[----:B------:R-:W-:Y:S02]  /*4410*/  IMAD.MOV.U32 R13, RZ, RZ, RZ ;  /* 0x000000ffff0d7224 */ /* 0x000fe400078e00ff */
        /* <DEDUP_REMOVED lines=76> */
.L_x_529:
[----:B------:R-:W-:Y:S05]  /*48e0*/  BSYNC B0 ;  /* 0x0000000000007941 */ /* 0x000fea0003800000 */
.L_x_528:
        /* <DEDUP_REMOVED lines=8> */
.L_x_527:
[----:B------:R-:W-:Y:S01]  /*4970*/  UIADD3 UR4, UR4, 0x1, URZ ;  /* 0x0000000104047890 */ /* 0x000fe2000fffe03f */
[----:B------:R-:W-:Y:S01]  /*4980*/  BAR.SYNC.DEFER_BLOCKING 0x0 ;  /* 0x0000000000007b1d */ /* 0x000fe20000010000 */
[----:B------:R-:W-:-:S05]  /*4990*/  USHF.L.U32 UR7, UR7, 0x1, URZ ;  /* 0x0000000107077899 */ /* 0x000fca000800063f */
[----:B------:R-:W-:Y:S02]  /*49a0*/  ULDC UR5, c[0x0][0x230] ;  /* 0x00008c0000057ab9 */ /* 0x000fe40000000800 */
[----:B------:R-:W-:-:S06]  /*49b0*/  UISETP.GE.U32.AND UP0, UPT, UR4, UR5, UPT ;  /* 0x000000050400728c */ /* 0x000fcc000bf06070 */
[----:B------:R-:W-:-:S13]  /*49c0*/  PLOP3.LUT P0, PT, PT, PT, UP0, 0x80, 0x0 ;  /* 0x000000000000781c */ /* 0x000fda0003f0f008 */
[----:B------:R-:W-:Y:S05]  /*49d0*/  @!P0 BRA `(.L_x_532) ;  /* 0xffffffe000a48947 */ /* 0x000fea000383ffff */
.L_x_515:
[----:B------:R-:W-:Y:S01]  /*49e0*/  BAR.SYNC.DEFER_BLOCKING 0x0 ;  /* 0x0000000000007b1d */ /* 0x000fe20000010000 */
[----:B------:R-:W-:-:S04]  /*49f0*/  ISETP.GE.U32.AND P0, PT, R0, R7, PT ;  /* 0x000000070000720c */ /* 0x000fc80003f06070 */
[----:B------:R-:W-:Y:S01]  /*4a00*/  ISETP.GE.U32.AND.EX P0, PT, R2, R5, PT, P0 ;  /* 0x000000050200720c */ /* 0x000fe20003f06100 */
[----:B------:R-:W-:Y:S01]  /*4a10*/  ULDC.64 UR10, c[0x0][0x210] ;  /* 0x00008400000a7ab9 */ /* 0x000fe20000000a00 */
[----:B------:R-:W-:-:S11]  /*4a20*/  ULDC.64 UR8, c[0x0][0x228] ;  /* 0x00008a0000087ab9 */ /* 0x000fd60000000a00 */
[----:B------:R-:W-:Y:S05]  /*4a30*/  @P0 EXIT ;  /* 0x000000000000094d */ /* 0x000fea0003800000 */
.L_x_533:
[----:B-12---:R-:W-:Y:S02]  /*4a40*/  IMAD.MOV.U32 R8, RZ, RZ, R0 ;  /* 0x000000ffff087224 */ /* 0x006fe400078e0000 */
[----:B------:R-:W-:Y:S02]  /*4a50*/  IMAD.MOV.U32 R9, RZ, RZ, R2 ;  /* 0x000000ffff097224 */ /* 0x000fe400078e0002 */
[----:B0-----:R-:W-:-:S04]  /*4a60*/  IMAD.WIDE.U32 R10, R7, UR24, R8 ;  /* 0x00000018070a7c25 */ /* 0x001fc8000f8e0008 */
[----:B------:R-:W-:Y:S01]  /*4a70*/  IMAD R3, R5, UR24, R11 ;  /* 0x0000001805037c24 */ /* 0x000fe2000f8e020b */
        /* <DEDUP_REMOVED lines=29> */
[----:B---3--:R-:W-:Y:S05]  /*4c50*/  @!P0 BRA `(.L_x_533) ;  /* 0xfffffffc00788947 */ /* 0x008fea000383ffff */
[----:B------:R-:W-:Y:S05]  /*4c60*/  EXIT ;  /* 0x000000000000794d */ /* 0x000fea0003800000 */
.L_x_534:
        /* <DEDUP_REMOVED lines=9> */
.L_x_969:


//--------------------- .text.intt_bfield_strided --------------------------
	.section	.text.intt_bfield_strided,"ax",@progbits
	.align	128
        .global         intt_bfield_strided
        .type           intt_bfield_strided,@function
        .size           intt_bfield_strided,(.L_x_970 - intt_bfield_strided)
        .other          intt_bfield_strided,@"STO_CUDA_ENTRY STV_DEFAULT"
intt_bfield_strided:
.text.intt_bfield_strided:
[----:B------:R-:W-:Y:S01]  /*0000*/  LDC R1, c[0x0][0x28] ;  /* 0x00000a00ff017b82 */ /* 0x000fe20000000800 */
[----:B------:R-:W0:Y:S01]  /*0010*/  S2R R2, SR_TID.X ;  /* 0x0000000000027919 */ /* 0x000e220000002100 */
[----:B------:R-:W-:Y:S01]  /*0020*/  ULDC.64 UR4, c[0x0][0x218] ;  /* 0x0000860000047ab9 */ /* 0x000fe20000000a00 */
[----:B------:R-:W-:-:S05]  /*0030*/  ULDC.64 UR20, c[0x0][0x208] ;  /* 0x0000820000147ab9 */ /* 0x000fca0000000a00 */
[----:B------:R-:W1:Y:S01]  /*0040*/  S2UR UR8, SR_CTAID.X ;  /* 0x00000000000879c3 */ /* 0x000e620000002500 */
[----:B------:R-:W-:Y:S01]  /*0050*/  BSSY B0, `(.L_x_535) ;  /* 0x0000025000007945 */ /* 0x000fe20003800000 */
[----:B0-----:R-:W-:-:S04]  /*0060*/  ISETP.GE.U32.AND P0, PT, R2, UR4, PT ;  /* 0x0000000402007c0c */ /* 0x001fc8000bf06070 */
[----:B------:R-:W-:Y:S01]  /*0070*/  ISETP.GE.U32.AND.EX P0, PT, RZ, UR5, PT, P0 ;  /* 0x00000005ff007c0c */ /* 0x000fe2000bf06100 */
[----:B------:R-:W-:-:S12]  /*0080*/  ULDC.64 UR4, c[0x0][0x218] ;  /* 0x0000860000047ab9 */ /* 0x000fd80000000a00 */
[----:B-1----:R-:W-:Y:S05]  /*0090*/  @P0 BRA `(.L_x_536) ;  /* 0x0000000000800947 */ /* 0x002fea0003800000 */
[----:B------:R-:W0:Y:S01]  /*00a0*/  LDC R12, c[0x0][0x230] ;  /* 0x00008c00ff0c7b82 */ /* 0x000e220000000800 */
[----:B------:R-:W-:Y:S02]  /*00b0*/  IMAD.MOV.U32 R13, RZ, RZ, R2 ;  /* 0x000000ffff0d7224 */ /* 0x000fe400078e0002 */
[----:B------:R-:W-:-:S05]  /*00c0*/  IMAD.MOV.U32 R15, RZ, RZ, RZ ;  /* 0x000000ffff0f7224 */ /* 0x000fca00078e00ff */
[----:B------:R-:W1:Y:S01]  /*00d0*/  LDC R0, c[0x0][RZ] ;  /* 0x00000000ff007b82 */ /* 0x000e620000000800 */
[----:B0-----:R-:W-:-:S07]  /*00e0*/  IADD3 R12, -R12, 0x20, RZ ;  /* 0x000000200c0c7810 */ /* 0x001fce0007ffe1ff */
.L_x_537:
[----:B------:R-:W0:Y:S01]  /*00f0*/  BREV R3, R13 ;  /* 0x0000000d00037301 */ /* 0x000e220000000000 */
[----:B------:R-:W-:Y:S01]  /*0100*/  IMAD.U32 R6, RZ, RZ, UR8 ;  /* 0x00000008ff067e24 */ /* 0x000fe2000f8e00ff */
[----:B0-----:R-:W-:-:S04]  /*0110*/  SHF.R.U32.HI R17, RZ, R12, R3 ;  /* 0x0000000cff117219 */ /* 0x001fc80000011603 */
[----:B------:R-:W-:-:S04]  /*0120*/  ISETP.GE.U32.AND P0, PT, R13, R17, PT ;  /* 0x000000110d00720c */ /* 0x000fc80003f06070 */
[----:B------:R-:W-:-:S13]  /*0130*/  ISETP.GE.U32.AND.EX P0, PT, R15, RZ, PT, P0 ;  /* 0x000000ff0f00720c */ /* 0x000fda0003f06100 */
[----:B------:R-:W0:Y:S01]  /*0140*/  @!P0 LDC.64 R10, c[0x0][0x220] ;  /* 0x00008800ff0a8b82 */ /* 0x000e220000000a00 */
[----:B------:R-:W-:-:S07]  /*0150*/  @!P0 IMAD.MOV.U32 R7, RZ, RZ, RZ ;  /* 0x000000ffff078224 */ /* 0x000fce00078e00ff */
[----:B------:R-:W2:Y:S01]  /*0160*/  @!P0 LDC.64 R2, c[0x0][0x210] ;  /* 0x00008400ff028b82 */ /* 0x000ea20000000a00 */
[-C--:B0-----:R-:W-:Y:S02]  /*0170*/  @!P0 IMAD R8, R15, R10.reuse, RZ ;  /* 0x0000000a0f088224 */ /* 0x081fe400078e02ff */
[----:B------:R-:W-:-:S04]  /*0180*/  @!P0 IMAD.WIDE.U32 R4, R13, R10, R6 ;  /* 0x0000000a0d048225 */ /* 0x000fc800078e0006 */
[----:B------:R-:W-:-:S04]  /*0190*/  @!P0 IMAD.WIDE.U32 R6, R17, R10, R6 ;  /* 0x0000000a11068225 */ /* 0x000fc800078e0006 */
[-C--:B------:R-:W-:Y:S01]  /*01a0*/  @!P0 IMAD R9, R13, R11.reuse, R8 ;  /* 0x0000000b0d098224 */ /* 0x080fe200078e0208 */
[-C--:B--2---:R-:W-:Y:S01]  /*01b0*/  @!P0 LEA R8, P1, R4, R2.reuse, 0x3 ;  /* 0x0000000204088211 */ /* 0x084fe200078218ff */
[----:B------:R-:W-:Y:S01]  /*01c0*/  @!P0 IMAD R7, R17, R11, R7 ;  /* 0x0000000b11078224 */ /* 0x000fe200078e0207 */
[----:B------:R-:W-:Y:S01]  /*01d0*/  @!P0 LEA R10, P2, R6, R2, 0x3 ;  /* 0x00000002060a8211 */ /* 0x000fe200078418ff */
[----:B------:R-:W-:-:S03]  /*01e0*/  @!P0 IMAD.IADD R2, R5, 0x1, R9 ;  /* 0x0000000105028824 */ /* 0x000fc600078e0209 */
[-C--:B------:R-:W-:Y:S02]  /*01f0*/  @!P0 LEA.HI.X R11, R6, R3.reuse, R7, 0x3, P2 ;  /* 0x00000003060b8211 */ /* 0x080fe400010f1c07 */
[----:B------:R-:W-:-:S03]  /*0200*/  @!P0 LEA.HI.X R9, R4, R3, R2, 0x3, P1 ;  /* 0x0000000304098211 */ /* 0x000fc600008f1c02 */
[----:B------:R-:W2:Y:S04]  /*0210*/  @!P0 LDG.E.64 R4, desc[UR20][R10.64] ;  /* 0x000000140a048981 */ /* 0x000ea8000c1e1b00 */
[----:B------:R-:W3:Y:S04]  /*0220*/  @!P0 LDG.E.64 R2, desc[UR20][R8.64] ;  /* 0x0000001408028981 */ /* 0x000ee8000c1e1b00 */
[----:B--2---:R0:W-:Y:S04]  /*0230*/  @!P0 STG.E.64 desc[UR20][R8.64], R4 ;  /* 0x0000000408008986 */ /* 0x0041e8000c101b14 */
[----:B---3--:R0:W-:Y:S01]  /*0240*/  @!P0 STG.E.64 desc[UR20][R10.64], R2 ;  /* 0x000000020a008986 */ /* 0x0081e2000c101b14 */
[----:B-1----:R-:W-:-:S05]  /*0250*/  IADD3 R13, P0, R0, R13, RZ ;  /* 0x0000000d000d7210 */ /* 0x002fca0007f1e0ff */
[----:B------:R-:W-:Y:S01]  /*0260*/  IMAD.X R15, RZ, RZ, R15, P0 ;  /* 0x000000ffff0f7224 */ /* 0x000fe200000e060f */
[----:B------:R-:W-:-:S04]  /*0270*/  ISETP.GE.U32.AND P0, PT, R13, UR4, PT ;  /* 0x000000040d007c0c */ /* 0x000fc8000bf06070 */
[----:B------:R-:W-:-:S13]  /*0280*/  ISETP.GE.U32.AND.EX P0, PT, R15, UR5, PT, P0 ;  /* 0x000000050f007c0c */ /* 0x000fda000bf06100 */
[----:B0-----:R-:W-:Y:S05]  /*0290*/  @!P0 BRA `(.L_x_537) ;  /* 0xfffffffc00948947 */ /* 0x001fea000383ffff */
.L_x_536:
[----:B------:R-:W-:Y:S05]  /*02a0*/  BSYNC B0 ;  /* 0x0000000000007941 */ /* 0x000fea0003800000 */
.L_x_535:
        /* <DEDUP_REMOVED lines=8> */
.L_x_539:
[----:B------:R-:W-:Y:S01]  /*0330*/  SHF.R.U32.HI R0, RZ, 0x1, R0 ;  /* 0x00000001ff007819 */ /* 0x000fe20000011600 */
[----:B------:R-:W-:-:S03]  /*0340*/  UIADD3 UR4, UR4, 0x1, URZ ;  /* 0x0000000104047890 */ /* 0x000fc6000fffe03f */
[----:B------:R-:W-:-:S13]  /*0350*/  ISETP.NE.AND P0, PT, R0, RZ, PT ;  /* 0x000000ff0000720c */ /* 0x000fda0003f05270 */
[----:B------:R-:W-:Y:S05]  /*0360*/  @P0 BRA `(.L_x_539) ;  /* 0xfffffffc00f00947 */ /* 0x000fea000383ffff */
.L_x_538:
[----:B------:R-:W-:Y:S01]  /*0370*/  ISETP.NE.AND P0, PT, RZ, UR4, PT ;  /* 0x00000004ff007c0c */ /* 0x000fe2000bf05270 */
[----:B------:R-:W-:-:S12]  /*0380*/  UMOV UR9, 0x1 ;  /* 0x0000000100097882 */ /* 0x000fd80000000000 */
[----:B------:R-:W-:Y:S05]  /*0390*/  @!P0 BRA `(.L_x_540) ;  /* 0x0000002400a48947 */ /* 0x000fea0003800000 */
[----:B------:R-:W-:Y:S01]  /*03a0*/  UMOV UR5, URZ ;  /* 0x0000003f00057c82 */ /* 0x000fe20008000000 */
[----:B------:R-:W-:-:S05]  /*03b0*/  UMOV UR9, 0x1 ;  /* 0x0000000100097882 */ /* 0x000fca0000000000 */
.L_x_551:
[----:B0--3--:R-:W0:Y:S01]  /*03c0*/  S2R R8, SR_TID.X ;  /* 0x0000000000087919 */ /* 0x009e220000002100 */
        /* <DEDUP_REMOVED lines=37> */
.L_x_544:
        /* <DEDUP_REMOVED lines=18> */
[----:B------:R-:W-:Y:S01]  /*0740*/  UIMAD.WIDE.U32.X UR16, UR11, UR13, UR16, UP2 ;  /* 0x0000000d0b1072a5 */ /* 0x000fe200090e0410 */
        /* <DEDUP_REMOVED lines=81> */
.L_x_543:
        /* <DEDUP_REMOVED lines=12> */
[----:B------:R-:W-:Y:S01]  /*0d20*/  UMOV UR14, 0x400 ;  /* 0x00000400000e7882 */ /* 0x000fe20000000000 */
[----:B------:R-:W-:Y:S02]  /*0d30*/  UISETP.LT.U32.AND.EX UP0, UPT, UR19, UR15, UPT, UP0 ;  /* 0x0000000f1300728c */ /* 0x000fe4000bf01100 */
[----:B------:R-:W-:Y:S02]  /*0d40*/  UIADD3.X UR15, URZ, URZ, URZ, UP1, !UPT ;  /* 0x0000003f3f0f7290 */ /* 0x000fe40008ffe43f */
[----:B------:R-:W-:Y:S02]  /*0d50*/  USEL UR16, URZ, 0x1, !UP0 ;  /* 0x000000013f107887 */ /* 0x000fe4000c000000 */
[----:B0-----:R-:W-:-:S02]  /*0d60*/  ULEA UR22, UR22, UR14, 0x18 ;  /* 0x0000000e16167291 */ /* 0x001fc4000f8ec03f */
[----:B------:R-:W-:Y:S01]  /*0d70*/  UIADD3 UR16, UP0, UP1, -UR16, UR18, -UR19 ;  /* 0x0000001210107290 */ /* 0x000fe2000f91e913 */
[----:B------:R-:W-:Y:S01]  /*0d80*/  UMOV UR14, UR17 ;  /* 0x00000011000e7c82 */ /* 0x000fe20008000000 */
[----:B------:R-:W-:Y:S02]  /*0d90*/  ULEA UR22, UR6, UR22, 0x3 ;  /* 0x0000001606167291 */ /* 0x000fe4000f8e183f */
[----:B------:R-:W-:Y:S02]  /*0da0*/  UIMAD.WIDE.U32.X UR6, UR11, UR13, UR14, UP2 ;  /* 0x0000000d0b0672a5 */ /* 0x000fe400090e040e */
[----:B------:R-:W-:Y:S02]  /*0db0*/  UIADD3.X UR15, UR23, -0x1, UR19, UP0, UP1 ;  /* 0xffffffff170f7890 */ /* 0x000fe400087e2413 */
[----:B------:R-:W-:Y:S02]  /*0dc0*/  UISETP.NE.AND UP1, UPT, UR25, 0x1, UPT ;  /* 0x000000011900788c */ /* 0x000fe4000bf25270 */
[----:B------:R-:W-:Y:S01]  /*0dd0*/  UISETP.LT.U32.AND UP0, UPT, UR6, UR16, UPT ;  /* 0x000000100600728c */ /* 0x000fe2000bf01070 */
[----:B------:R0:W-:Y:S03]  /*0de0*/  STS.64 [UR22], R2 ;  /* 0x00000002ff007988 */ /* 0x0001e60008000a16 */
[----:B------:R-:W-:Y:S01]  /*0df0*/  UISETP.LT.U32.AND.EX UP0, UPT, UR7, UR15, UPT, UP0 ;  /* 0x0000000f0700728c */ /* 0x000fe2000bf01100 */
[----:B------:R-:W-:-:S03]  /*0e00*/  PLOP3.LUT P0, PT, PT, PT, UP1, 0x80, 0x0 ;  /* 0x000000000000781c */ /* 0x000fc60003f0f018 */
[----:B------:R-:W-:Y:S02]  /*0e10*/  USEL UR13, URZ, 0x1, !UP0 ;  /* 0x000000013f0d7887 */ /* 0x000fe4000c000000 */
[----:B------:R-:W-:Y:S02]  /*0e20*/  USEL UR14, URZ, 0xffffffff, !UP0 ;  /* 0xffffffff3f0e7887 */ /* 0x000fe4000c000000 */
[----:B------:R-:W-:-:S04]  /*0e30*/  UIADD3 UR16, UP0, UP2, UR13, UR6, -UR16 ;  /* 0x000000060d107290 */ /* 0x000fc8000fa1e810 */
[----:B------:R-:W-:Y:S02]  /*0e40*/  UIADD3.X UR17, UR14, UR7, ~UR15, UP0, UP2 ;  /* 0x000000070e117290 */ /* 0x000fe400087e4c0f */
[----:B0-----:R-:W-:Y:S10]  /*0e50*/  @!P0 BRA `(.L_x_542) ;  /* 0x0000000000708947 */ /* 0x001ff40003800000 */
        /* <DEDUP_REMOVED lines=9> */
[----:B------:R-:W-:-:S03]  /*0ef0*/  UIADD3.X UR14, UR7, UR6, URZ, UP3, !UPT ;  /* 0x00000006070e7290 */ /* 0x000fc60009ffe43f */
[----:B------:R-:W-:Y:S01]  /*0f00*/  UMOV UR6, UR15 ;  /* 0x0000000f00067c82 */ /* 0x000fe20008000000 */
[----:B------:R-:W-:Y:S02]  /*0f10*/  UISETP.LT.U32.AND.EX UP0, UPT, UR14, UR7, UPT, UP0 ;  /* 0x000000070e00728c */ /* 0x000fe4000bf01100 */
[----:B------:R-:W-:Y:S02]  /*0f20*/  UIADD3.X UR7, URZ, URZ, URZ, UP1, !UPT ;  /* 0x0000003f3f077290 */ /* 0x000fe40008ffe43f */
[----:B------:R-:W-:-:S04]  /*0f30*/  USEL UR13, URZ, 0x1, !UP0 ;  /* 0x000000013f0d7887 */ /* 0x000fc8000c000000 */
[----:B------:R-:W-:Y:S02]  /*0f40*/  UIADD3 UR13, UP0, UP1, -UR13, UR10, -UR14 ;  /* 0x0000000a0d0d7290 */ /* 0x000fe4000f91e90e */
[----:B------:R-:W-:Y:S02]  /*0f50*/  UIMAD.WIDE.U32.X UR10, UR11, UR17, UR6, UP2 ;  /* 0x000000110b0a72a5 */ /* 0x000fe400090e0406 */
        /* <DEDUP_REMOVED lines=12> */
.L_x_542:
[----:B------:R-:W-:Y:S05]  /*1020*/  BSYNC B0 ;  /* 0x0000000000007941 */ /* 0x000fea0003800000 */
.L_x_541:
        /* <DEDUP_REMOVED lines=10> */
[----:B------:R-:W-:Y:S01]  /*10d0*/  UIADD3 UR6, UR12, -0x1, URZ ;  /* 0xffffffff0c067890 */ /* 0x000fe2000fffe03f */
[----:B0-----:R-:W-:-:S04]  /*10e0*/  IMAD.U32 R3, RZ, RZ, UR9 ;  /* 0x00000009ff037e24 */ /* 0x001fc8000f8e00ff */
[----:B------:R-:W-:Y:S02]  /*10f0*/  IMAD R3, R3, UR24, RZ ;  /* 0x0000001803037c24 */ /* 0x000fe4000f8e02ff */
[----:B------:R-:W-:-:S05]  /*1100*/  IMAD.U32 R2, RZ, RZ, UR6 ;  /* 0x00000006ff027e24 */ /* 0x000fca000f8e00ff */
[----:B------:R-:W-:-:S13]  /*1110*/  ISETP.GE.U32.AND P3, PT, R2, 0x3, PT ;  /* 0x000000030200780c */ /* 0x000fda0003f66070 */
.L_x_550:
[----:B---3--:R-:W-:Y:S01]  /*1120*/  IMAD.MOV.U32 R5, RZ, RZ, RZ ;  /* 0x000000ffff057224 */ /* 0x008fe200078e00ff */
[----:B012---:R-:W-:Y:S06]  /*1130*/  @!P3 BRA `(.L_x_547) ;  /* 0x0000000c0068b947 */ /* 0x007fec0003800000 */
[----:B------:R-:W0:Y:S01]  /*1140*/  S2R R7, SR_CgaCtaId ;  /* 0x0000000000077919 */ /* 0x000e220000008800 */
[----:B------:R-:W-:Y:S01]  /*1150*/  ULOP3.LUT UR6, UR12, 0x3, URZ, 0xc0, !UPT ;  /* 0x000000030c067892 */ /* 0x000fe2000f8ec03f */
[----:B------:R-:W-:Y:S01]  /*1160*/  MOV R2, 0x400 ;  /* 0x0000040000027802 */ /* 0x000fe20000000f00 */
[----:B------:R-:W-:Y:S02]  /*1170*/  IMAD.MOV.U32 R5, RZ, RZ, RZ ;  /* 0x000000ffff057224 */ /* 0x000fe400078e00ff */
[----:B------:R-:W-:-:S06]  /*1180*/  UIADD3 UR6, -UR6, UR12, URZ ;  /* 0x0000000c06067290 */ /* 0x000fcc000fffe13f */
[----:B------:R-:W-:Y:S01]  /*1190*/  IMAD.U32 R4, RZ, RZ, UR6 ;  /* 0x00000006ff047e24 */ /* 0x000fe2000f8e00ff */
[----:B0-----:R-:W-:-:S07]  /*11a0*/  LEA R2, R7, R2, 0x18 ;  /* 0x0000000207027211 */ /* 0x001fce00078ec0ff */
.L_x_548:
[----:B0-----:R-:W0:Y:S01]  /*11b0*/  LDC.64 R6, c[0x0][0x220] ;  /* 0x00008800ff067b82 */ /* 0x001e220000000a00 */
[----:B------:R-:W-:Y:S01]  /*11c0*/  IMAD.IADD R24, R5, 0x1, R0 ;  /* 0x0000000105187824 */ /* 0x000fe200078e0200 */
[----:B------:R-:W-:Y:S01]  /*11d0*/  UMOV UR6, UR8 ;  /* 0x0000000800067c82 */ /* 0x000fe20008000000 */
[----:B------:R-:W-:Y:S02]  /*11e0*/  UMOV UR7, URZ ;  /* 0x0000003f00077c82 */ /* 0x000fe40008000000 */
[----:B------:R-:W-:-:S04]  /*11f0*/  VIADD R11, R24, UR12 ;  /* 0x0000000c180b7c36 */ /* 0x000fc80008000000 */
[----:B0-----:R-:W-:-:S04]  /*1200*/  IMAD.WIDE.U32 R8, R11, R6, UR6 ;  /* 0x000000060b087e25 */ /* 0x001fc8000f8e0006 */
[----:B------:R-:W-:Y:S01]  /*1210*/  IMAD R11, R11, R7, R9 ;  /* 0x000000070b0b7224 */ /* 0x000fe200078e0209 */
[----:B------:R-:W-:-:S04]  /*1220*/  LEA R22, P0, R8, UR14, 0x3 ;  /* 0x0000000e08167c11 */ /* 0x000fc8000f8018ff */
[----:B------:R-:W-:-:S05]  /*1230*/  LEA.HI.X R23, R8, UR15, R11, 0x3, P0 ;  /* 0x0000000f08177c11 */ /* 0x000fca00080f1c0b */
[----:B------:R-:W2:Y:S01]  /*1240*/  LDG.E.64 R18, desc[UR20][R22.64] ;  /* 0x0000001416127981 */ /* 0x000ea2000c1e1b00 */
[----:B------:R-:W-:-:S04]  /*1250*/  IMAD.WIDE.U32 R8, R24, R6, UR6 ;  /* 0x0000000618087e25 */ /* 0x000fc8000f8e0006 */
[----:B------:R-:W-:Y:S01]  /*1260*/  IMAD R9, R24, R7, R9 ;  /* 0x0000000718097224 */ /* 0x000fe200078e0209 */
[----:B------:R-:W-:-:S04]  /*1270*/  LEA R20, P0, R8, UR14, 0x3 ;  /* 0x0000000e08147c11 */ /* 0x000fc8000f8018ff */
[----:B------:R-:W-:-:S05]  /*1280*/  LEA.HI.X R21, R8, UR15, R9, 0x3, P0 ;  /* 0x0000000f08157c11 */ /* 0x000fca00080f1c09 */
[----:B------:R-:W3:Y:S01]  /*1290*/  LDG.E.64 R12, desc[UR20][R20.64] ;  /* 0x00000014140c7981 */ /* 0x000ee2000c1e1b00 */
[----:B------:R-:W-:-:S05]  /*12a0*/  IMAD R26, R5, 0x8, R2 ;  /* 0x00000008051a7824 */ /* 0x000fca00078e0202 */
[----:B------:R-:W2:Y:S02]  /*12b0*/  LDS.128 R8, [R26] ;  /* 0x000000001a087984 */ /* 0x000ea40000000c00 */
[----:B--2---:R-:W-:-:S04]  /*12c0*/  IMAD.WIDE.U32 R16, R9, R18, RZ ;  /* 0x0000001209107225 */ /* 0x004fc800078e00ff */
[----:B------:R-:W-:-:S04]  /*12d0*/  IMAD.WIDE.U32 R14, R8, R18, RZ ;  /* 0x00000012080e7225 */ /* 0x000fc800078e00ff */
[----:B------:R-:W-:Y:S01]  /*12e0*/  IMAD.WIDE.U32 R16, P2, R19, R8, R16 ;  /* 0x0000000813107225 */ /* 0x000fe20007840010 */
[----:B------:R-:W-:-:S03]  /*12f0*/  IADD3 R25, P1, RZ, R14, RZ ;  /* 0x0000000eff197210 */ /* 0x000fc60007f3e0ff */
[----:B------:R-:W-:Y:S01]  /*1300*/  VIADD R18, R24, 0x1 ;  /* 0x0000000118127836 */ /* 0x000fe20000000000 */
        /* <DEDUP_REMOVED lines=16> */
[----:B------:R-:W-:Y:S01]  /*1410*/  IADD3.X R9, R9, R15, ~R27, P0, P1 ;  /* 0x0000000f09097210 */ /* 0x000fe200007e2c1b */
[----:B------:R-:W-:Y:S01]  /*1420*/  VIADD R27, R18, UR12 ;  /* 0x0000000c121b7c36 */ /* 0x000fe20008000000 */
[----:B---3--:R-:W-:-:S04]  /*1430*/  ISETP.GE.U32.AND P0, PT, R12, R19, PT ;  /* 0x000000130c00720c */ /* 0x008fc80003f06070 */
[----:B------:R-:W-:-:S04]  /*1440*/  ISETP.GE.U32.AND.EX P0, PT, R13, R9, PT, P0 ;  /* 0x000000090d00720c */ /* 0x000fc80003f06100 */
[----:B------:R-:W-:Y:S02]  /*1450*/  SEL R14, RZ, 0x1, P0 ;  /* 0x00000001ff0e7807 */ /* 0x000fe40000000000 */
[----:B------:R-:W-:Y:S02]  /*1460*/  SEL R8, RZ, 0xffffffff, P0 ;  /* 0xffffffffff087807 */ /* 0x000fe40000000000 */
[----:B------:R-:W-:Y:S02]  /*1470*/  IADD3 R16, P0, R12, R19, RZ ;  /* 0x000000130c107210 */ /* 0x000fe40007f1e0ff */
[----:B------:R-:W-:-:S03]  /*1480*/  IADD3 R14, P1, P2, R14, R12, -R19 ;  /* 0x0000000c0e0e7210 */ /* 0x000fc60007a3e813 */
[--C-:B------:R-:W-:Y:S01]  /*1490*/  IMAD.X R17, R13, 0x1, R9.reuse, P0 ;  /* 0x000000010d117824 */ /* 0x100fe200000e0609 */
[----:B------:R-:W-:Y:S02]  /*14a0*/  ISETP.GT.U32.AND P0, PT, R16, RZ, PT ;  /* 0x000000ff1000720c */ /* 0x000fe40003f04070 */
[----:B------:R-:W-:Y:S01]  /*14b0*/  IADD3.X R15, R8, R13, ~R9, P1, P2 ;  /* 0x0000000d080f7210 */ /* 0x000fe20000fe4c09 */
[----:B------:R-:W-:Y:S01]  /*14c0*/  IMAD.WIDE.U32 R12, R27, R6, UR6 ;  /* 0x000000061b0c7e25 */ /* 0x000fe2000f8e0006 */
[----:B------:R-:W-:Y:S02]  /*14d0*/  ISETP.LT.U32.AND P1, PT, R16, R19, PT ;  /* 0x000000131000720c */ /* 0x000fe40003f21070 */
[----:B------:R-:W-:Y:S01]  /*14e0*/  ISETP.GT.U32.AND.EX P0, PT, R17, -0x1, PT, P0 ;  /* 0xffffffff1100780c */ /* 0x000fe20003f04100 */
[----:B------:R-:W-:-:S03]  /*14f0*/  IMAD R27, R27, R7, R13 ;  /* 0x000000071b1b7224 */ /* 0x000fc600078e020d */
        /* <DEDUP_REMOVED lines=8> */
[----:B------:R1:W-:Y:S04]  /*1580*/  STG.E.64 desc[UR20][R22.64], R14 ;  /* 0x0000000e16007986 */ /* 0x0003e8000c101b14 */
[----:B0-----:R-:W2:Y:S01]  /*1590*/  LDG.E.64 R16, desc[UR20][R8.64] ;  /* 0x0000001408107981 */ /* 0x001ea2000c1e1b00 */
[----:B------:R-:W-:-:S04]  /*15a0*/  IMAD.WIDE.U32 R12, R18, R6, UR6 ;  /* 0x00000006120c7e25 */ /* 0x000fc8000f8e0006 */
[----:B------:R-:W-:Y:S01]  /*15b0*/  IMAD R13, R18, R7, R13 ;  /* 0x00000007120d7224 */ /* 0x000fe200078e020d */
[----:B------:R-:W-:-:S04]  /*15c0*/  LEA R28, P0, R12, UR14, 0x3 ;  /* 0x0000000e0c1c7c11 */ /* 0x000fc8000f8018ff */
[----:B------:R-:W-:-:S05]  /*15d0*/  LEA.HI.X R29, R12, UR15, R13, 0x3, P0 ;  /* 0x0000000f0c1d7c11 */ /* 0x000fca00080f1c0d */
[----:B------:R-:W3:Y:S01]  /*15e0*/  LDG.E.64 R18, desc[UR20][R28.64] ;  /* 0x000000141c127981 */ /* 0x000ee2000c1e1b00 */
[----:B--2---:R-:W-:-:S04]  /*15f0*/  IMAD.WIDE.U32 R12, R11, R16, RZ ;  /* 0x000000100b0c7225 */ /* 0x004fc800078e00ff */
[----:B-1----:R-:W-:-:S04]  /*1600*/  IMAD.WIDE.U32 R14, R10, R16, RZ ;  /* 0x000000100a0e7225 */ /* 0x002fc800078e00ff */
        /* <DEDUP_REMOVED lines=17> */
[----:B------:R-:W-:Y:S01]  /*1720*/  IADD3 R15, P0, P1, R15, R10, -R21 ;  /* 0x0000000a0f0f7210 */ /* 0x000fe2000791e815 */
[----:B------:R-:W-:-:S03]  /*1730*/  VIADD R21, R16, UR12 ;  /* 0x0000000c10157c36 */ /* 0x000fc60008000000 */
[----:B------:R-:W-:Y:S02]  /*1740*/  IADD3.X R23, R23, R11, ~R13, P0, P1 ;  /* 0x0000000b17177210 */ /* 0x000fe400007e2c0d */
[CC--:B---3--:R-:W-:Y:S02]  /*1750*/  IADD3 R13, P0, R18.reuse, R15.reuse, RZ ;  /* 0x0000000f120d7210 */ /* 0x0c8fe40007f1e0ff */
[----:B------:R-:W-:Y:S02]  /*1760*/  ISETP.GE.U32.AND P1, PT, R18, R15, PT ;  /* 0x0000000f1200720c */ /* 0x000fe40003f26070 */
[----:B------:R-:W-:Y:S01]  /*1770*/  ISETP.GT.U32.AND P2, PT, R13, RZ, PT ;  /* 0x000000ff0d00720c */ /* 0x000fe20003f44070 */
[C---:B------:R-:W-:Y:S01]  /*1780*/  IMAD.X R17, R19.reuse, 0x1, R23, P0 ;  /* 0x0000000113117824 */ /* 0x040fe200000e0617 */
[----:B------:R-:W-:Y:S02]  /*1790*/  ISETP.GE.U32.AND.EX P1, PT, R19, R23, PT, P1 ;  /* 0x000000171300720c */ /* 0x000fe40003f26110 */
[----:B------:R-:W-:-:S02]  /*17a0*/  ISETP.LT.U32.AND P0, PT, R13, R15, PT ;  /* 0x0000000f0d00720c */ /* 0x000fc40003f01070 */
[C---:B------:R-:W-:Y:S02]  /*17b0*/  ISETP.GT.U32.AND.EX P2, PT, R17.reuse, -0x1, PT, P2 ;  /* 0xffffffff1100780c */ /* 0x040fe40003f44120 */
[----:B------:R-:W-:Y:S02]  /*17c0*/  SEL R11, RZ, 0x1, P1 ;  /* 0x00000001ff0b7807 */ /* 0x000fe40000800000 */
[----:B------:R-:W-:Y:S02]  /*17d0*/  ISETP.LT.U32.OR.EX P0, PT, R17, R23, P2, P0 ;  /* 0x000000171100720c */ /* 0x000fe40001701500 */
[----:B------:R-:W-:Y:S01]  /*17e0*/  IADD3 R10, P5, P4, R11, R18, -R15 ;  /* 0x000000120b0a7210 */ /* 0x000fe20007cbe80f */
[C---:B------:R-:W-:Y:S01]  /*17f0*/  IMAD.WIDE.U32 R14, R21.reuse, R6, UR6 ;  /* 0x00000006150e7e25 */ /* 0x040fe2000f8e0006 */
[----:B------:R-:W-:Y:S02]  /*1800*/  SEL R18, RZ, 0x1, !P0 ;  /* 0x00000001ff127807 */ /* 0x000fe40004000000 */
[----:B------:R-:W-:Y:S01]  /*1810*/  SEL R11, RZ, 0xffffffff, P1 ;  /* 0xffffffffff0b7807 */ /* 0x000fe20000800000 */
[----:B------:R-:W-:Y:S01]  /*1820*/  IMAD R21, R21, R7, R15 ;  /* 0x0000000715157224 */ /* 0x000fe200078e020f */
[----:B------:R-:W-:-:S02]  /*1830*/  IADD3 R18, P1, -R18, R13, RZ ;  /* 0x0000000d12127210 */ /* 0x000fc40007f3e1ff */
[----:B------:R-:W-:Y:S02]  /*1840*/  SEL R20, RZ, 0xffffffff, !P0 ;  /* 0xffffffffff147807 */ /* 0x000fe40004000000 */
[C---:B------:R-:W-:Y:S02]  /*1850*/  LEA R12, P2, R14.reuse, UR14, 0x3 ;  /* 0x0000000e0e0c7c11 */ /* 0x040fe4000f8418ff */
[----:B------:R-:W-:Y:S01]  /*1860*/  IADD3.X R11, R11, R19, ~R23, P5, P4 ;  /* 0x000000130b0b7210 */ /* 0x000fe20002fe8c17 */
[----:B------:R-:W-:Y:S01]  /*1870*/  IMAD.X R19, R17, 0x1, ~R20, P1 ;  /* 0x0000000111137824 */ /* 0x000fe200008e0e14 */
[----:B------:R-:W-:-:S04]  /*1880*/  LEA.HI.X R13, R14, UR15, R21, 0x3, P2 ;  /* 0x0000000f0e0d7c11 */ /* 0x000fc800090f1c15 */
[----:B------:R0:W-:Y:S04]  /*1890*/  STG.E.64 desc[UR20][R28.64], R18 ;  /* 0x000000121c007986 */ /* 0x0001e8000c101b14 */
[----:B------:R-:W-:Y:S04]  /*18a0*/  STG.E.64 desc[UR20][R8.64], R10 ;  /* 0x0000000a08007986 */ /* 0x000fe8000c101b14 */
[----:B------:R-:W2:Y:S01]  /*18b0*/  LDG.E.64 R14, desc[UR20][R12.64] ;  /* 0x000000140c0e7981 */ /* 0x000ea2000c1e1b00 */
[----:B------:R-:W-:-:S03]  /*18c0*/  IMAD.WIDE.U32 R20, R16, R6, UR6 ;  /* 0x0000000610147e25 */ /* 0x000fc6000f8e0006 */
[----:B------:R-:W2:Y:S01]  /*18d0*/  LDS.128 R8, [R26+0x10] ;  /* 0x000010001a087984 */ /* 0x000ea20000000c00 */
[----:B------:R-:W-:Y:S01]  /*18e0*/  IMAD R17, R16, R7, R21 ;  /* 0x0000000710117224 */ /* 0x000fe200078e0215 */
[----:B------:R-:W-:-:S04]  /*18f0*/  LEA R16, P0, R20, UR14, 0x3 ;  /* 0x0000000e14107c11 */ /* 0x000fc8000f8018ff */
[----:B------:R-:W-:-:S05]  /*1900*/  LEA.HI.X R17, R20, UR15, R17, 0x3, P0 ;  /* 0x0000000f14117c11 */ /* 0x000fca00080f1c11 */
[----:B0-----:R-:W3:Y:S01]  /*1910*/  LDG.E.64 R18, desc[UR20][R16.64] ;  /* 0x0000001410127981 */ /* 0x001ee2000c1e1b00 */
        /* <DEDUP_REMOVED lines=21> */
[CC--:B---3--:R-:W-:Y:S02]  /*1a70*/  ISETP.GE.U32.AND P1, PT, R18.reuse, R9.reuse, PT ;  /* 0x000000091200720c */ /* 0x0c8fe40003f26070 */
[----:B------:R-:W-:Y:S02]  /*1a80*/  IADD3 R20, P0, R18, R9, RZ ;  /* 0x0000000912147210 */ /* 0x000fe40007f1e0ff */
[C---:B------:R-:W-:Y:S02]  /*1a90*/  ISETP.GE.U32.AND.EX P1, PT, R19.reuse, R23, PT, P1 ;  /* 0x000000171300720c */ /* 0x040fe40003f26110 */
[----:B------:R-:W-:Y:S01]  /*1aa0*/  ISETP.GT.U32.AND P2, PT, R20, RZ, PT ;  /* 0x000000ff1400720c */ /* 0x000fe20003f44070 */
[----:B------:R-:W-:Y:S01]  /*1ab0*/  IMAD.X R21, R19, 0x1, R23, P0 ;  /* 0x0000000113157824 */ /* 0x000fe200000e0617 */
[----:B------:R-:W-:-:S02]  /*1ac0*/  SEL R15, RZ, 0x1, P1 ;  /* 0x00000001ff0f7807 */ /* 0x000fc40000800000 */
[----:B------:R-:W-:Y:S02]  /*1ad0*/  ISETP.LT.U32.AND P0, PT, R20, R9, PT ;  /* 0x000000091400720c */ /* 0x000fe40003f01070 */
[----:B------:R-:W-:Y:S02]  /*1ae0*/  ISETP.GT.U32.AND.EX P2, PT, R21, -0x1, PT, P2 ;  /* 0xffffffff1500780c */ /* 0x000fe40003f44120 */
[----:B------:R-:W-:Y:S01]  /*1af0*/  IADD3 R14, P5, P4, R15, R18, -R9 ;  /* 0x000000120f0e7210 */ /* 0x000fe20007cbe809 */
[----:B------:R-:W-:Y:S01]  /*1b00*/  VIADD R9, R24, UR12 ;  /* 0x0000000c18097c36 */ /* 0x000fe20008000000 */
[----:B------:R-:W-:Y:S02]  /*1b10*/  SEL R15, RZ, 0xffffffff, P1 ;  /* 0xffffffffff0f7807 */ /* 0x000fe40000800000 */
[----:B------:R-:W-:Y:S02]  /*1b20*/  ISETP.LT.U32.OR.EX P0, PT, R21, R23, P2, P0 ;  /* 0x000000171500720c */ /* 0x000fe40001701500 */
[----:B------:R-:W-:Y:S01]  /*1b30*/  IADD3.X R15, R15, R19, ~R23, P5, P4 ;  /* 0x000000130f0f7210 */ /* 0x000fe20002fe8c17 */
[----:B------:R-:W-:Y:S01]  /*1b40*/  IMAD.WIDE.U32 R18, R9, R6, UR6 ;  /* 0x0000000609127e25 */ /* 0x000fe2000f8e0006 */
[----:B------:R-:W-:-:S02]  /*1b50*/  SEL R23, RZ, 0x1, !P0 ;  /* 0x00000001ff177807 */ /* 0x000fc40004000000 */
[----:B------:R-:W-:Y:S01]  /*1b60*/  SEL R22, RZ, 0xffffffff, !P0 ;  /* 0xffffffffff167807 */ /* 0x000fe20004000000 */
[----:B------:R-:W-:Y:S01]  /*1b70*/  IMAD R9, R9, R7, R19 ;  /* 0x0000000709097224 */ /* 0x000fe200078e0213 */
[----:B------:R-:W-:Y:S02]  /*1b80*/  IADD3 R20, P1, -R23, R20, RZ ;  /* 0x0000001417147210 */ /* 0x000fe40007f3e1ff */
[----:B------:R-:W-:-:S03]  /*1b90*/  LEA R8, P2, R18, UR14, 0x3 ;  /* 0x0000000e12087c11 */ /* 0x000fc6000f8418ff */
[----:B------:R-:W-:Y:S01]  /*1ba0*/  IMAD.X R21, R21, 0x1, ~R22, P1 ;  /* 0x0000000115157824 */ /* 0x000fe200008e0e16 */
[----:B------:R-:W-:-:S04]  /*1bb0*/  LEA.HI.X R9, R18, UR15, R9, 0x3, P2 ;  /* 0x0000000f12097c11 */ /* 0x000fc800090f1c09 */
[----:B------:R0:W-:Y:S04]  /*1bc0*/  STG.E.64 desc[UR20][R16.64], R20 ;  /* 0x0000001410007986 */ /* 0x0001e8000c101b14 */
[----:B------:R1:W-:Y:S04]  /*1bd0*/  STG.E.64 desc[UR20][R12.64], R14 ;  /* 0x0000000e0c007986 */ /* 0x0003e8000c101b14 */
[----:B------:R-:W2:Y:S01]  /*1be0*/  LDG.E.64 R18, desc[UR20][R8.64] ;  /* 0x0000001408127981 */ /* 0x000ea2000c1e1b00 */
[----:B------:R-:W-:-:S04]  /*1bf0*/  IMAD.WIDE.U32 R22, R24, R6, UR6 ;  /* 0x0000000618167e25 */ /* 0x000fc8000f8e0006 */
[----:B------:R-:W-:Y:S01]  /*1c00*/  IMAD R7, R24, R7, R23 ;  /* 0x0000000718077224 */ /* 0x000fe200078e0217 */
        /* <DEDUP_REMOVED lines=8> */
[----:B0-----:R-:W-:-:S03]  /*1c90*/  IADD3 R17, P1, RZ, R28, RZ ;  /* 0x0000001cff117210 */ /* 0x001fc60007f3e0ff */
[----:B-1----:R-:W-:Y:S01]  /*1ca0*/  IMAD.MOV.U32 R12, RZ, RZ, R27 ;  /* 0x000000ffff0c7224 */ /* 0x002fe200078e001b */
[----:B------:R-:W-:Y:S02]  /*1cb0*/  IADD3 R13, P4, R29, R26, RZ ;  /* 0x0000001a1d0d7210 */ /* 0x000fe40007f9e0ff */
[----:B------:R-:W-:-:S03]  /*1cc0*/  ISETP.LT.U32.AND P0, PT, R17, R28, PT ;  /* 0x0000001c1100720c */ /* 0x000fc60003f01070 */
[----:B------:R-:W-:-:S05]  /*1cd0*/  IMAD.X R28, R13, 0x1, R28, P1 ;  /* 0x000000010d1c7824 */ /* 0x000fca00008e061c */
        /* <DEDUP_REMOVED lines=32> */
.L_x_547:
[----:B------:R-:W-:-:S06]  /*1ee0*/  ULOP3.LUT UR13, UR12, 0x3, URZ, 0xc0, !UPT ;  /* 0x000000030c0d7892 */ /* 0x000fcc000f8ec03f */
[----:B------:R-:W-:-:S13]  /*1ef0*/  ISETP.NE.AND P0, PT, RZ, UR13, PT ;  /* 0x0000000dff007c0c */ /* 0x000fda000bf05270 */
[----:B------:R-:W-:Y:S05]  /*1f00*/  @!P0 BRA `(.L_x_549) ;  /* 0x00000008009c8947 */ /* 0x000fea0003800000 */
[----:B0-----:R-:W0:Y:S01]  /*1f10*/  LDC.64 R8, c[0x0][0x220] ;  /* 0x00008800ff087b82 */ /* 0x001e220000000a00 */
[----:B------:R-:W-:Y:S01]  /*1f20*/  IMAD.IADD R2, R5, 0x1, R0 ;  /* 0x0000000105027824 */ /* 0x000fe200078e0200 */
[----:B------:R-:W-:Y:S01]  /*1f30*/  UMOV UR6, UR8 ;  /* 0x0000000800067c82 */ /* 0x000fe20008000000 */
[----:B------:R-:W-:Y:S01]  /*1f40*/  UMOV UR7, URZ ;  /* 0x0000003f00077c82 */ /* 0x000fe20008000000 */
[----:B------:R-:W-:Y:S01]  /*1f50*/  ULDC.64 UR16, c[0x0][0x210] ;  /* 0x0000840000107ab9 */ /* 0x000fe20000000a00 */
        /* <DEDUP_REMOVED lines=58> */
[----:B------:R-:W-:-:S04]  /*2300*/  VIADD R5, R2, 0x1 ;  /* 0x0000000102057836 */ /* 0x000fc80000000000 */
[----:B-1----:R-:W-:-:S04]  /*2310*/  VIADD R11, R5, UR12 ;  /* 0x0000000c050b7c36 */ /* 0x002fc80008000000 */
[----:B------:R-:W-:-:S04]  /*2320*/  IMAD.WIDE.U32 R12, R11, R8, UR6 ;  /* 0x000000060b0c7e25 */ /* 0x000fc8000f8e0008 */
        /* <DEDUP_REMOVED lines=29> */
[----:B---3--:R-:W-:Y:S02]  /*2500*/  IADD3 R18, P4, R14, R19, RZ ;  /* 0x000000130e127210 */ /* 0x008fe40007f9e0ff */
[----:B------:R-:W-:Y:S02]  /*2510*/  IADD3.X R21, R21, R7, ~R17, P1, P2 ;  /* 0x0000000715157210 */ /* 0x000fe40000fe4c11 */
[----:B------:R-:W-:Y:S02]  /*2520*/  ISETP.GT.U32.AND P0, PT, R18, RZ, PT ;  /* 0x000000ff1200720c */ /* 0x000fe40003f04070 */
[-C--:B------:R-:W-:Y:S01]  /*2530*/  ISETP.GE.U32.AND P1, PT, R14, R19.reuse, PT ;  /* 0x000000130e00720c */ /* 0x080fe20003f26070 */
[C---:B------:R-:W-:Y:S01]  /*2540*/  IMAD.X R20, R15.reuse, 0x1, R21, P4 ;  /* 0x000000010f147824 */ /* 0x040fe200020e0615 */
        /* <DEDUP_REMOVED lines=17> */
[----:B------:R-:W0:Y:S03]  /*2660*/  LDS.64 R16, [R16+0x10] ;  /* 0x0000100010107984 */ /* 0x000e260000000a00 */
[----:B--2---:R-:W-:-:S04]  /*2670*/  VIADD R7, R5, UR12 ;  /* 0x0000000c05077c36 */ /* 0x004fc80008000000 */
[----:B------:R-:W-:-:S04]  /*2680*/  IMAD.WIDE.U32 R10, R7, R8, UR6 ;  /* 0x00000006070a7e25 */ /* 0x000fc8000f8e0008 */
[----:B------:R-:W-:Y:S01]  /*2690*/  IMAD R7, R7, R9, R11 ;  /* 0x0000000907077224 */ /* 0x000fe200078e020b */
[----:B------:R-:W-:-:S04]  /*26a0*/  LEA R6, P0, R10, UR16, 0x3 ;  /* 0x000000100a067c11 */ /* 0x000fc8000f8018ff */
[----:B------:R-:W-:-:S05]  /*26b0*/  LEA.HI.X R7, R10, UR17, R7, 0x3, P0 ;  /* 0x000000110a077c11 */ /* 0x000fca00080f1c07 */
[----:B------:R-:W0:Y:S01]  /*26c0*/  LDG.E.64 R10, desc[UR20][R6.64] ;  /* 0x00000014060a7981 */ /* 0x000e22000c1e1b00 */
[----:B------:R-:W-:-:S04]  /*26d0*/  IMAD.WIDE.U32 R12, R5, R8, UR6 ;  /* 0x00000006050c7e25 */ /* 0x000fc8000f8e0008 */
[----:B------:R-:W-:Y:S01]  /*26e0*/  IMAD R5, R5, R9, R13 ;  /* 0x0000000905057224 */ /* 0x000fe200078e020d */
[----:B------:R-:W-:-:S04]  /*26f0*/  LEA R8, P0, R12, UR16, 0x3 ;  /* 0x000000100c087c11 */ /* 0x000fc8000f8018ff */
[----:B------:R-:W-:-:S05]  /*2700*/  LEA.HI.X R9, R12, UR17, R5, 0x3, P0 ;  /* 0x000000110c097c11 */ /* 0x000fca00080f1c05 */
[----:B------:R-:W2:Y:S01]  /*2710*/  LDG.E.64 R12, desc[UR20][R8.64] ;  /* 0x00000014080c7981 */ /* 0x000ea2000c1e1b00 */
        /* <DEDUP_REMOVED lines=38> */
.L_x_549:
[----:B------:R-:W-:Y:S01]  /*2980*/  IMAD.IADD R0, R3, 0x1, R0 ;  /* 0x0000000103007824 */ /* 0x000fe200078e0200 */
[----:B------:R-:W-:-:S04]  /*2990*/  ULDC.64 UR6, c[0x0][0x218] ;  /* 0x0000860000067ab9 */ /* 0x000fc80000000a00 */
[----:B------:R-:W-:-:S04]  /*29a0*/  ISETP.GE.U32.AND P0, PT, R0, UR6, PT ;  /* 0x0000000600007c0c */ /* 0x000fc8000bf06070 */
[----:B------:R-:W-:-:S13]  /*29b0*/  ISETP.GE.U32.AND.EX P0, PT, RZ, UR7, PT, P0 ;  /* 0x00000007ff007c0c */ /* 0x000fda000bf06100 */
[----:B------:R-:W-:Y:S05]  /*29c0*/  @!P0 BRA `(.L_x_550) ;  /* 0xffffffe400d48947 */ /* 0x000fea000383ffff */
.L_x_546:
[----:B------:R-:W-:Y:S05]  /*29d0*/  BSYNC B0 ;  /* 0x0000000000007941 */ /* 0x000fea0003800000 */
.L_x_545:
[----:B------:R-:W-:Y:S01]  /*29e0*/  UIADD3 UR5, UR5, 0x1, URZ ;  /* 0x0000000105057890 */ /* 0x000fe2000fffe03f */
[----:B------:R-:W-:Y:S03]  /*29f0*/  BAR.SYNC.DEFER_BLOCKING 0x0 ;  /* 0x0000000000007b1d */ /* 0x000fe60000010000 */
[----:B------:R-:W-:-:S06]  /*2a00*/  UISETP.GE.U32.AND UP0, UPT, UR5, UR4, UPT ;  /* 0x000000040500728c */ /* 0x000fcc000bf06070 */
[----:B------:R-:W-:-:S13]  /*2a10*/  PLOP3.LUT P0, PT, PT, PT, UP0, 0x80, 0x0 ;  /* 0x000000000000781c */ /* 0x000fda0003f0f008 */
[----:B------:R-:W-:Y:S05]  /*2a20*/  @!P0 BRA `(.L_x_551) ;  /* 0xffffffd800648947 */ /* 0x000fea000383ffff */
.L_x_540:
[----:B------:R-:W-:Y:S02]  /*2a30*/  ULDC UR6, c[0x0][0x230] ;  /* 0x00008c0000067ab9 */ /* 0x000fe40000000800 */
[----:B------:R-:W-:-:S06]  /*2a40*/  UISETP.GE.U32.AND UP0, UPT, UR4, UR6, UPT ;  /* 0x000000060400728c */ /* 0x000fcc000bf06070 */
[----:B------:R-:W-:-:S13]  /*2a50*/  PLOP3.LUT P0, PT, PT, PT, UP0, 0x80, 0x0 ;  /* 0x000000000000781c */ /* 0x000fda0003f0f008 */
[----:B------:R-:W-:Y:S05]  /*2a60*/  @P0 EXIT ;  /* 0x000000000000094d */ /* 0x000fea0003800000 */
[----:B------:R-:W1:Y:S01]  /*2a70*/  S2R R0, SR_TID.X ;  /* 0x0000000000007919 */ /* 0x000e620000002100 */
[----:B------:R-:W4:Y:S01]  /*2a80*/  S2UR UR6, SR_CgaCtaId ;  /* 0x00000000000679c3 */ /* 0x000f220000008800 */
[----:B------:R-:W-:Y:S02]  /*2a90*/  UMOV UR10, 0x400 ;  /* 0x00000400000a7882 */ /* 0x000fe40000000000 */
[----:B------:R-:W-:Y:S02]  /*2aa0*/  UIADD3 UR5, UR10, 0x2000, URZ ;  /* 0x000020000a057890 */ /* 0x000fe4000fffe03f */
[----:B----4-:R-:W-:Y:S02]  /*2ab0*/  ULEA UR10, UR6, UR10, 0x18 ;  /* 0x0000000a060a7291 */ /* 0x010fe4000f8ec03f */
[----:B------:R-:W-:-:S04]  /*2ac0*/  ULEA UR5, UR6, UR5, 0x18 ;  /* 0x0000000506057291 */ /* 0x000fc8000f8ec03f */
[C---:B-1----:R-:W-:Y:S02]  /*2ad0*/  LEA R18, R0.reuse, UR10, 0x3 ;  /* 0x0000000a00127c11 */ /* 0x042fe4000f8e18ff */
[----:B0-2---:R-:W-:-:S07]  /*2ae0*/  LEA R13, R0, UR5, 0x3 ;  /* 0x00000005000d7c11 */ /* 0x005fce000f8e18ff */
.L_x_568:
[----:B------:R-:W-:Y:S02]  /*2af0*/  ULDC.64 UR6, c[0x0][0x228] ;  /* 0x00008a0000067ab9 */ /* 0x000fe40000000a00 */
[----:B------:R-:W-:-:S06]  /*2b00*/  UIMAD.WIDE.U32 UR6, UR4, 0x8, UR6 ;  /* 0x00000008040678a5 */ /* 0x000fcc000f8e0006 */
[----:B-----5:R-:W-:Y:S02]  /*2b10*/  IMAD.U32 R2, RZ, RZ, UR6 ;  /* 0x00000006ff027e24 */ /* 0x020fe4000f8e00ff */
[----:B------:R-:W-:-:S06]  /*2b20*/  IMAD.U32 R3, RZ, RZ, UR7 ;  /* 0x00000007ff037e24 */ /* 0x000fcc000f8e00ff */
[----:B------:R-:W5:Y:S01]  /*2b30*/  LDG.E.64 R2, desc[UR20][R2.64] ;  /* 0x0000001402027981 */ /* 0x000f62000c1e1b00 */
        /* <DEDUP_REMOVED lines=11> */
[----:B0-2---:R-:W-:Y:S11]  /*2bf0*/  @!P0 BRA `(.L_x_552) ;  /* 0x0000000000ec8947 */ /* 0x005ff60003800000 */
[C---:B-----5:R-:W-:Y:S01]  /*2c00*/  R2UR UR6, R2.reuse ;  /* 0x00000000020672ca */ /* 0x060fe200000e0000 */
[----:B---3--:R-:W-:Y:S01]  /*2c10*/  IMAD.U32 R4, RZ, RZ, UR24 ;  /* 0x00000018ff047e24 */ /* 0x008fe2000f8e00ff */
[C---:B------:R-:W-:Y:S01]  /*2c20*/  R2UR UR15, R3.reuse ;  /* 0x00000000030f72ca */ /* 0x040fe200000e0000 */
[----:B------:R-:W-:Y:S01]  /*2c30*/  IMAD.MOV.U32 R5, RZ, RZ, RZ ;  /* 0x000000ffff057224 */ /* 0x000fe200078e00ff */
[----:B------:R-:W-:Y:S02]  /*2c40*/  R2UR UR7, R3 ;  /* 0x00000000030772ca */ /* 0x000fe400000e0000 */
[----:B------:R-:W-:-:S07]  /*2c50*/  R2UR UR14, R2 ;  /* 0x00000000020e72ca */ /* 0x000fce00000e0000 */
[----:B------:R-:W-:Y:S02]  /*2c60*/  UMOV UR19, UR6 ;  /* 0x0000000600137c82 */ /* 0x000fe40008000000 */
[----:B------:R-:W-:-:S06]  /*2c70*/  UMOV UR23, UR15 ;  /* 0x0000000f00177c82 */ /* 0x000fcc0008000000 */
.L_x_554:
        /* <DEDUP_REMOVED lines=12> */
[----:B------:R-:W-:Y:S01]  /*2d40*/  UIADD3.X UR18, UR6, UR7, URZ, UP3, !UPT ;  /* 0x0000000706127290 */ /* 0x000fe20009ffe43f */
[----:B------:R-:W-:-:S02]  /*2d50*/  UMOV UR13, 0xffffffff ;  /* 0xffffffff000d7882 */ /* 0x000fc40000000000 */
        /* <DEDUP_REMOVED lines=32> */
[----:B------:R-:W-:-:S12]  /*2f60*/  UIADD3.X UR11, UR14, UR13, ~UR15, UP0, UP1 ;  /* 0x0000000d0e0b7290 */ /* 0x000fd800087e2c0f */
.L_x_553:
[----:B------:R-:W-:Y:S01]  /*2f70*/  ISETP.NE.AND.EX P0, PT, R5, RZ, PT, P1 ;  /* 0x000000ff0500720c */ /* 0x000fe20003f05310 */
[----:B------:R-:W-:-:S04]  /*2f80*/  UIADD3 UR19, UP0, UP1, UR5, UR6, -UR17 ;  /* 0x0000000605137290 */ /* 0x000fc8000f91e811 */
[----:B------:R-:W-:-:S08]  /*2f90*/  UIADD3.X UR23, UR16, UR7, ~UR18, UP0, UP1 ;  /* 0x0000000710177290 */ /* 0x000fd000087e2c12 */
[----:B------:R-:W-:Y:S05]  /*2fa0*/  @P0 BRA `(.L_x_554) ;  /* 0xfffffffc00340947 */ /* 0x000fea000383ffff */
.L_x_552:
[----:B------:R-:W-:Y:S01]  /*2fb0*/  ISETP.GE.U32.AND P0, PT, R0, UR24, PT ;  /* 0x0000001800007c0c */ /* 0x000fe2000bf06070 */
[----:B------:R-:W-:-:S12]  /*2fc0*/  BSSY B0, `(.L_x_555) ;  /* 0x0000053000007945 */ /* 0x000fd80003800000 */
[----:B------:R-:W-:Y:S05]  /*2fd0*/  @P0 BRA `(.L_x_556) ;  /* 0x0000000400440947 */ /* 0x000fea0003800000 */
[----:B------:R-:W-:-:S07]  /*2fe0*/  IMAD.MOV.U32 R14, RZ, RZ, R0 ;  /* 0x000000ffff0e7224 */ /* 0x000fce00078e0000 */
.L_x_562:
        /* <DEDUP_REMOVED lines=12> */
[----:B---3--:R-:W-:-:S04]  /*30b0*/  IMAD.U32 R8, RZ, RZ, UR7 ;  /* 0x00000007ff087e24 */ /* 0x008fc8000f8e00ff */
[----:B------:R-:W-:Y:S01]  /*30c0*/  IMAD.U32 R15, RZ, RZ, UR13 ;  /* 0x0000000dff0f7e24 */ /* 0x000fe2000f8e00ff */
[----:B------:R-:W-:Y:S06]  /*30d0*/  @!P0 BRA `(.L_x_558) ;  /* 0x0000000000e48947 */ /* 0x000fec0003800000 */
[----:B------:R-:W-:Y:S02]  /*30e0*/  IMAD.MOV.U32 R12, RZ, RZ, R14 ;  /* 0x000000ffff0c7224 */ /* 0x000fe400078e000e */
[----:B------:R-:W-:Y:S02]  /*30f0*/  IMAD.MOV.U32 R11, RZ, RZ, RZ ;  /* 0x000000ffff0b7224 */ /* 0x000fe400078e00ff */
[----:B-----5:R-:W-:Y:S02]  /*3100*/  IMAD.MOV.U32 R17, RZ, RZ, R2 ;  /* 0x000000ffff117224 */ /* 0x020fe400078e0002 */
[----:B------:R-:W-:-:S07]  /*3110*/  IMAD.MOV.U32 R10, RZ, RZ, R3 ;  /* 0x000000ffff0a7224 */ /* 0x000fce00078e0003 */
.L_x_561:
[-C--:B------:R-:W-:Y:S01]  /*3120*/  IMAD.WIDE.U32 R6, R10, R17.reuse, RZ ;  /* 0x000000110a067225 */ /* 0x080fe200078e00ff */
[C---:B------:R-:W-:Y:S01]  /*3130*/  LOP3.LUT R16, R12.reuse, 0x1, RZ, 0xc0, !PT ;  /* 0x000000010c107812 */ /* 0x040fe200078ec0ff */
[----:B------:R-:W-:Y:S01]  /*3140*/  BSSY B2, `(.L_x_559) ;  /* 0x000002e000027945 */ /* 0x000fe20003800000 */
[--C-:B------:R-:W-:Y:S01]  /*3150*/  SHF.R.U64 R12, R12, 0x1, R11.reuse ;  /* 0x000000010c0c7819 */ /* 0x100fe2000000120b */
[----:B------:R-:W-:Y:S01]  /*3160*/  IMAD.WIDE.U32 R4, R17, R17, RZ ;  /* 0x0000001111047225 */ /* 0x000fe200078e00ff */
[----:B------:R-:W-:-:S03]  /*3170*/  SHF.R.U32.HI R11, RZ, 0x1, R11 ;  /* 0x00000001ff0b7819 */ /* 0x000fc6000001160b */
        /* <DEDUP_REMOVED lines=8> */
[----:B------:R-:W-:Y:S01]  /*3200*/  IMAD.X R5, RZ, RZ, RZ, P2 ;  /* 0x000000ffff057224 */ /* 0x000fe200010e06ff */
[----:B------:R-:W-:Y:S02]  /*3210*/  ISETP.NE.U32.AND P2, PT, R16, 0x1, PT ;  /* 0x000000011000780c */ /* 0x000fe40003f45070 */
[----:B------:R-:W-:Y:S01]  /*3220*/  SEL R19, RZ, 0x1, !P0 ;  /* 0x00000001ff137807 */ /* 0x000fe20004000000 */
[----:B------:R-:W-:Y:S01]  /*3230*/  IMAD.WIDE.U32.X R4, R10, R10, R4, P1 ;  /* 0x0000000a0a047225 */ /* 0x000fe200008e0404 */
        /* <DEDUP_REMOVED lines=30> */
.L_x_560:
[----:B------:R-:W-:Y:S05]  /*3420*/  BSYNC B2 ;  /* 0x0000000000027941 */ /* 0x000fea0003800000 */
.L_x_559:
[----:B------:R-:W-:Y:S02]  /*3430*/  IADD3 R17, P2, P3, R16, R4, -R19 ;  /* 0x0000000410117210 */ /* 0x000fe40007b5e813 */
[----:B------:R-:W-:-:S04]  /*3440*/  SEL R4, RZ, 0xffffffff, !P1 ;  /* 0xffffffffff047807 */ /* 0x000fc80004800000 */
[----:B------:R-:W-:Y:S01]  /*3450*/  IADD3.X R10, R4, R5, ~R21, P2, P3 ;  /* 0x00000005040a7210 */ /* 0x000fe200017e6c15 */
[----:B------:R-:W-:Y:S06]  /*3460*/  @P0 BRA `(.L_x_561) ;  /* 0xfffffffc002c0947 */ /* 0x000fec000383ffff */
.L_x_558:
[----:B------:R-:W-:Y:S05]  /*3470*/  BSYNC B1 ;  /* 0x0000000000017941 */ /* 0x000fea0003800000 */
.L_x_557:
[C---:B------:R-:W-:Y:S01]  /*3480*/  LEA R5, R14.reuse, UR10, 0x3 ;  /* 0x0000000a0e057c11 */ /* 0x040fe2000f8e18ff */
[----:B------:R-:W-:Y:S02]  /*3490*/  IMAD.MOV.U32 R9, RZ, RZ, R15 ;  /* 0x000000ffff097224 */ /* 0x000fe400078e000f */
[----:B------:R-:W-:-:S03]  /*34a0*/  VIADD R7, R14, UR24 ;  /* 0x000000180e077c36 */ /* 0x000fc60008000000 */
[----:B------:R0:W-:Y:S02]  /*34b0*/  STS.64 [R5], R8 ;  /* 0x0000000805007388 */ /* 0x0001e40000000a00 */
[----:B------:R-:W-:Y:S01]  /*34c0*/  ISETP.GE.U32.AND P0, PT, R7, R14, PT ;  /* 0x0000000e0700720c */ /* 0x000fe20003f06070 */
[----:B------:R-:W-:-:S12]  /*34d0*/  IMAD.MOV.U32 R14, RZ, RZ, R7 ;  /* 0x000000ffff0e7224 */ /* 0x000fd800078e0007 */
[----:B0-----:R-:W-:Y:S05]  /*34e0*/  @!P0 BRA `(.L_x_562) ;  /* 0xfffffff800c08947 */ /* 0x001fea000383ffff */
.L_x_556:
[----:B------:R-:W-:Y:S05]  /*34f0*/  BSYNC B0 ;  /* 0x0000000000007941 */ /* 0x000fea0003800000 */
.L_x_555:
[----:B------:R-:W-:Y:S01]  /*3500*/  ULDC.64 UR6, c[0x0][0x218] ;  /* 0x0000860000067ab9 */ /* 0x000fe20000000a00 */
[----:B------:R-:W-:Y:S01]  /*3510*/  BAR.SYNC.DEFER_BLOCKING 0x0 ;  /* 0x0000000000007b1d */ /* 0x000fe20000010000 */
[----:B------:R-:W-:-:S04]  /*3520*/  ISETP.NE.U32.AND P0, PT, RZ, UR6, PT ;  /* 0x00000006ff007c0c */ /* 0x000fc8000bf05070 */
[----:B------:R-:W-:-:S13]  /*3530*/  ISETP.NE.AND.EX P0, PT, RZ, UR7, PT, P0 ;  /* 0x00000007ff007c0c */ /* 0x000fda000bf05300 */
[----:B------:R-:W-:Y:S05]  /*3540*/  @!P0 BRA `(.L_x_563) ;  /* 0x0000000400788947 */ /* 0x000fea0003800000 */
[----:B------:R-:W-:-:S05]  /*3550*/  UMOV UR5, URZ ;  /* 0x0000003f00057c82 */ /* 0x000fca0008000000 */
.L_x_567:
[----:B0-23--:R-:W0:Y:S01]  /*3560*/  LDS.64 R10, [R18] ;  /* 0x00000000120a7984 */ /* 0x00de220000000a00 */
[----:B------:R-:W-:Y:S01]  /*3570*/  ISETP.GE.U32.AND P0, PT, R0, UR9, PT ;  /* 0x0000000900007c0c */ /* 0x000fe2000bf06070 */
[----:B------:R-:W-:Y:S01]  /*3580*/  ULDC.64 UR14, c[0x0][0x210] ;  /* 0x00008400000e7ab9 */ /* 0x000fe20000000a00 */
[----:B------:R-:W-:Y:S01]  /*3590*/  BSSY B0, `(.L_x_564) ;  /* 0x0000052000007945 */ /* 0x000fe20003800000 */
[----:B0-----:R0:W-:Y:S10]  /*35a0*/  STS.64 [R13], R10 ;  /* 0x0000000a0d007388 */ /* 0x0011f40000000a00 */
[----:B------:R-:W-:Y:S05]  /*35b0*/  @P0 BRA `(.L_x_565) ;  /* 0x00000004003c0947 */ /* 0x000fea0003800000 */
[----:B-----5:R-:W1:Y:S01]  /*35c0*/  LDC.64 R2, c[0x0][0x220] ;  /* 0x00008800ff027b82 */ /* 0x020e620000000a00 */
[----:B------:R-:W-:-:S07]  /*35d0*/  IMAD.MOV.U32 R12, RZ, RZ, R0 ;  /* 0x000000ffff0c7224 */ /* 0x000fce00078e0000 */
.L_x_566:
[----:B--2---:R-:W-:Y:S01]  /*35e0*/  VIADD R15, R12, UR5 ;  /* 0x000000050c0f7c36 */ /* 0x004fe20008000000 */
[----:B------:R-:W-:Y:S01]  /*35f0*/  UMOV UR6, UR8 ;  /* 0x0000000800067c82 */ /* 0x000fe20008000000 */
[----:B------:R-:W-:Y:S02]  /*3600*/  UMOV UR7, URZ ;  /* 0x0000003f00077c82 */ /* 0x000fe40008000000 */
[----:B------:R-:W-:-:S04]  /*3610*/  VIADD R5, R15, UR9 ;  /* 0x000000090f057c36 */ /* 0x000fc80008000000 */
[----:B-1----:R-:W-:-:S04]  /*3620*/  IMAD.WIDE.U32 R6, R5, R2, UR6 ;  /* 0x0000000605067e25 */ /* 0x002fc8000f8e0002 */
        /* <DEDUP_REMOVED lines=24> */
[----:B------:R-:W-:-:S03]  /*37b0*/  IMAD.WIDE.U32 R14, R11, UR12, RZ ;  /* 0x0000000c0b0e7c25 */ /* 0x000fc6000f8e00ff */
[----:B------:R-:W-:Y:S02]  /*37c0*/  IADD3.X R25, R20, -0x1, R25, P0, P1 ;  /* 0xffffffff14197810 */ /* 0x000fe400007e2419 */
[----:B------:R-:W-:Y:S01]  /*37d0*/  ISETP.LT.U32.AND P0, PT, R22, R17, PT ;  /* 0x000000111600720c */ /* 0x000fe20003f01070 */
[----:B------:R-:W-:-:S03]  /*37e0*/  IMAD.WIDE.U32 R14, P1, R10, UR11, R14 ;  /* 0x0000000b0a0e7c25 */ /* 0x000fc6000f82000e */
[----:B------:R-:W-:-:S04]  /*37f0*/  ISETP.LT.U32.AND.EX P0, PT, R23, R25, PT, P0 ;  /* 0x000000191700720c */ /* 0x000fc80003f01100 */
[----:B------:R-:W-:Y:S02]  /*3800*/  SEL R21, RZ, 0x1, !P0 ;  /* 0x00000001ff157807 */ /* 0x000fe40004000000 */
[----:B------:R-:W-:Y:S02]  /*3810*/  SEL R19, RZ, 0xffffffff, !P0 ;  /* 0xffffffffff137807 */ /* 0x000fe40004000000 */
[----:B------:R-:W-:Y:S01]  /*3820*/  IADD3 R21, P2, P3, R21, R22, -R17 ;  /* 0x0000001615157210 */ /* 0x000fe20007b5e811 */
[----:B------:R-:W-:-:S03]  /*3830*/  IMAD.WIDE.U32 R16, R10, UR12, RZ ;  /* 0x0000000c0a107c25 */ /* 0x000fc6000f8e00ff */
[----:B------:R-:W-:Y:S02]  /*3840*/  IADD3.X R19, R19, R23, ~R25, P2, P3 ;  /* 0x0000001713137210 */ /* 0x000fe400017e6c19 */
[----:B------:R-:W-:Y:S02]  /*3850*/  IADD3 R23, P3, RZ, R16, RZ ;  /* 0x00000010ff177210 */ /* 0x000fe40007f7e0ff */
[----:B0-----:R-:W-:Y:S01]  /*3860*/  IADD3 R10, P2, R17, R14, RZ ;  /* 0x0000000e110a7210 */ /* 0x001fe20007f5e0ff */
[----:B------:R-:W-:Y:S01]  /*3870*/  IMAD.X R17, RZ, RZ, RZ, P1 ;  /* 0x000000ffff117224 */ /* 0x000fe200008e06ff */
[----:B------:R-:W-:Y:S02]  /*3880*/  ISETP.LT.U32.AND P0, PT, R23, R16, PT ;  /* 0x000000101700720c */ /* 0x000fe40003f01070 */
[----:B---3--:R-:W-:Y:S01]  /*3890*/  ISETP.GE.U32.AND P1, PT, R8, R21, PT ;  /* 0x000000150800720c */ /* 0x008fe20003f26070 */
[----:B------:R-:W-:Y:S02]  /*38a0*/  IMAD.X R25, R10, 0x1, R16, P3 ;  /* 0x000000010a197824 */ /* 0x000fe400018e0610 */
[----:B------:R-:W-:Y:S01]  /*38b0*/  IMAD.MOV.U32 R16, RZ, RZ, R15 ;  /* 0x000000ffff107224 */ /* 0x000fe200078e000f */
[----:B------:R-:W-:-:S02]  /*38c0*/  ISETP.GE.U32.AND.EX P1, PT, R9, R19, PT, P1 ;  /* 0x000000130900720c */ /* 0x000fc40003f26110 */
[----:B------:R-:W-:-:S04]  /*38d0*/  ISETP.LT.U32.AND.EX P0, PT, R25, R10, PT, P0 ;  /* 0x0000000a1900720c */ /* 0x000fc80003f01100 */
[----:B------:R-:W-:Y:S02]  /*38e0*/  SEL R10, RZ, 0x1, !P0 ;  /* 0x00000001ff0a7807 */ /* 0x000fe40004000000 */
[----:B------:R-:W-:Y:S02]  /*38f0*/  IADD3 R14, P0, R8, R21, RZ ;  /* 0x00000015080e7210 */ /* 0x000fe40007f1e0ff */
[----:B------:R-:W-:Y:S01]  /*3900*/  IADD3 R15, P3, P4, -R10, R23, -R25 ;  /* 0x000000170a0f7210 */ /* 0x000fe20007c7e919 */
[----:B------:R-:W-:Y:S01]  /*3910*/  IMAD.WIDE.U32.X R10, R11, UR11, R16, P2 ;  /* 0x0000000b0b0a7c25 */ /* 0x000fe200090e0410 */
[----:B------:R-:W-:Y:S02]  /*3920*/  ISETP.LT.U32.AND P2, PT, R14, R21, PT ;  /* 0x000000150e00720c */ /* 0x000fe40003f41070 */
[----:B------:R-:W-:Y:S01]  /*3930*/  IADD3.X R17, R20, -0x1, R25, P3, P4 ;  /* 0xffffffff14117810 */ /* 0x000fe20001fe8419 */
[----:B------:R-:W-:Y:S01]  /*3940*/  IMAD.X R16, R9, 0x1, R19, P0 ;  /* 0x0000000109107824 */ /* 0x000fe200000e0613 */
[----:B------:R-:W-:-:S02]  /*3950*/  ISETP.GT.U32.AND P3, PT, R14, RZ, PT ;  /* 0x000000ff0e00720c */ /* 0x000fc40003f64070 */
[----:B------:R-:W-:Y:S02]  /*3960*/  ISETP.LT.U32.AND P0, PT, R10, R15, PT ;  /* 0x0000000f0a00720c */ /* 0x000fe40003f01070 */
[----:B------:R-:W-:Y:S02]  /*3970*/  SEL R20, RZ, 0x1, P1 ;  /* 0x00000001ff147807 */ /* 0x000fe40000800000 */
[----:B------:R-:W-:Y:S02]  /*3980*/  ISETP.GT.U32.AND.EX P3, PT, R16, -0x1, PT, P3 ;  /* 0xffffffff1000780c */ /* 0x000fe40003f64130 */
[----:B------:R-:W-:Y:S02]  /*3990*/  ISETP.LT.U32.AND.EX P0, PT, R11, R17, PT, P0 ;  /* 0x000000110b00720c */ /* 0x000fe40003f01100 */
[----:B------:R-:W-:Y:S02]  /*39a0*/  IADD3 R8, P4, P5, R20, R8, -R21 ;  /* 0x0000000814087210 */ /* 0x000fe40007d9e815 */
[----:B------:R-:W-:-:S02]  /*39b0*/  SEL R21, RZ, 0xffffffff, P1 ;  /* 0xffffffffff157807 */ /* 0x000fc40000800000 */
[----:B------:R-:W-:Y:S02]  /*39c0*/  ISETP.LT.U32.OR.EX P2, PT, R16, R19, P3, P2 ;  /* 0x000000131000720c */ /* 0x000fe40001f41520 */
[----:B------:R-:W-:Y:S02]  /*39d0*/  SEL R20, RZ, 0x1, !P0 ;  /* 0x00000001ff147807 */ /* 0x000fe40004000000 */
[----:B------:R-:W-:Y:S02]  /*39e0*/  IADD3.X R9, R21, R9, ~R19, P4, P5 ;  /* 0x0000000915097210 */ /* 0x000fe400027eac13 */
[----:B------:R-:W-:Y:S02]  /*39f0*/  SEL R19, RZ, 0x1, !P2 ;  /* 0x00000001ff137807 */ /* 0x000fe40005000000 */
[----:B------:R-:W-:Y:S02]  /*3a00*/  IADD3 R10, P1, P3, R20, R10, -R15 ;  /* 0x0000000a140a7210 */ /* 0x000fe40007b3e80f */
[----:B------:R-:W-:-:S02]  /*3a10*/  SEL R15, RZ, 0xffffffff, !P0 ;  /* 0xffffffffff0f7807 */ /* 0x000fc40004000000 */
        /* <DEDUP_REMOVED lines=9> */
.L_x_565:
[----:B------:R-:W-:Y:S05]  /*3ab0*/  BSYNC B0 ;  /* 0x0000000000007941 */ /* 0x000fea0003800000 */
.L_x_564:
[----:B------:R-:W-:Y:S01]  /*3ac0*/  ULEA UR5, UR9, UR5, 0x1 ;  /* 0x0000000509057291 */ /* 0x000fe2000f8e083f */
[----:B------:R-:W-:Y:S06]  /*3ad0*/  BAR.SYNC.DEFER_BLOCKING 0x0 ;  /* 0x0000000000007b1d */ /* 0x000fec0000010000 */
[----:B------:R-:W-:Y:S02]  /*3ae0*/  ULDC.64 UR6, c[0x0][0x218] ;  /* 0x0000860000067ab9 */ /* 0x000fe40000000a00 */
[----:B------:R-:W-:-:S04]  /*3af0*/  UISETP.GE.U32.AND UP0, UPT, UR5, UR6, UPT ;  /* 0x000000060500728c */ /* 0x000fc8000bf06070 */
[----:B------:R-:W-:-:S06]  /*3b00*/  UISETP.GE.U32.AND.EX UP0, UPT, URZ, UR7, UPT, UP0 ;  /* 0x000000073f00728c */ /* 0x000fcc000bf06100 */
[----:B------:R-:W-:-:S13]  /*3b10*/  PLOP3.LUT P0, PT, PT, PT, UP0, 0x80, 0x0 ;  /* 0x000000000000781c */ /* 0x000fda0003f0f008 */
[----:B------:R-:W-:Y:S05]  /*3b20*/  @!P0 BRA `(.L_x_567) ;  /* 0xfffffff8008c8947 */ /* 0x000fea000383ffff */
.L_x_563:
        /* <DEDUP_REMOVED lines=8> */
.L_x_569:
        /* <DEDUP_REMOVED lines=13> */
.L_x_970:


//--------------------- .text.ntt_bfield_fused_coset_strided --------------------------
	.section	.text.ntt_bfield_fused_coset_strided,"ax",@progbits
	.align	128
        .global         ntt_bfield_fused_coset_strided
        .type           ntt_bfield_fused_coset_strided,@function
        .size           ntt_bfield_fused_coset_strided,(.L_x_971 - ntt_bfield_fused_coset_strided)
        .other          ntt_bfield_fused_coset_strided,@"STO_CUDA_ENTRY STV_DEFAULT"
ntt_bfield_fused_coset_strided:
.text.ntt_bfield_fused_coset_strided:
[----:B------:R-:W0:Y:S01]  /*0000*/  LDC R1, c[0x0][0x28] ;  /* 0x00000a00ff017b82 */ /* 0x000e220000000800 */
[----:B------:R-:W1:Y:S07]  /*0010*/  S2R R2, SR_TID.X ;  /* 0x0000000000027919 */ /* 0x000e6e0000002100 */
[----:B------:R-:W1:Y:S01]  /*0020*/  S2UR UR38, SR_CTAID.X ;  /* 0x00000000002679c3 */ /* 0x000e620000002500 */
[----:B0-----:R-:W-:Y:S01]  /*0030*/  VIADD R1, R1, 0xfffffff0 ;  /* 0xfffffff001017836 */ /* 0x001fe20000000000 */
[----:B------:R-:W-:Y:S01]  /*0040*/  ULDC UR37, c[0x0][0x20] ;  /* 0x0000080000257ab9 */ /* 0x000fe20000000800 */
[----:B------:R-:W-:Y:S01]  /*0050*/  ULDC UR36, c[0x0][0x24] ;  /* 0x0000090000247ab9 */ /* 0x000fe20000000800 */
[----:B------:R-:W-:Y:S01]  /*0060*/  ULDC.64 UR4, c[0x0][0x218] ;  /* 0x0000860000047ab9 */ /* 0x000fe20000000a00 */
[----:B------:R-:W-:Y:S01]  /*0070*/  ULDC.64 UR40, c[0x0][0x220] ;  /* 0x0000880000287ab9 */ /* 0x000fe20000000a00 */
[----:B------:R-:W-:Y:S01]  /*0080*/  R2UR UR39, R1 ;  /* 0x00000000012772ca */ /* 0x000fe200000e0000 */
[----:B------:R-:W-:Y:S01]  /*0090*/  IMAD.U32 R19, RZ, RZ, UR4 ;  /* 0x00000004ff137e24 */ /* 0x000fe2000f8e00ff */
[----:B------:R-:W-:Y:S01]  /*00a0*/  BSSY B6, `(.L_x_570) ;  /* 0x0000013000067945 */ /* 0x000fe20003800000 */
[----:B------:R-:W-:-:S10]  /*00b0*/  IMAD.U32 R18, RZ, RZ, UR5 ;  /* 0x00000005ff127e24 */ /* 0x000fd4000f8e00ff */
[----:B------:R-:W-:-:S04]  /*00c0*/  UIADD3 UR37, UP0, UR39, UR37, URZ ;  /* 0x0000002527257290 */ /* 0x000fc8000ff1e03f */
[----:B------:R-:W-:Y:S01]  /*00d0*/  UIADD3.X UR36, URZ, UR36, URZ, UP0, !UPT ;  /* 0x000000243f247290 */ /* 0x000fe200087fe43f */
[----:B-1----:R-:W-:-:S04]  /*00e0*/  LOP3.LUT P0, RZ, R2, UR38, RZ, 0xfc, !PT ;  /* 0x0000002602ff7c12 */ /* 0x002fc8000f80fcff */
[----:B------:R-:W-:-:S09]  /*00f0*/  P2R R0, PR, RZ, 0x1 ;  /* 0x00000001ff007803 */ /* 0x000fd20000000000 */
[----:B------:R-:W-:Y:S05]  /*0100*/  @P0 BRA `(.L_x_571) ;  /* 0x0000000000300947 */ /* 0x000fea0003800000 */
[----:B------:R-:W0:Y:S01]  /*0110*/  LDC R11, c[0x0][RZ] ;  /* 0x00000000ff0b7b82 */ /* 0x000e220000000800 */
[----:B------:R-:W-:Y:S01]  /*0120*/  MOV R0, 0x28 ;  /* 0x0000002800007802 */ /* 0x000fe20000000f00 */
[----:B------:R-:W-:Y:S01]  /*0130*/  ULDC.64 UR4, c[0x4][0x0] ;  /* 0x0100000000047ab9 */ /* 0x000fe20000000a00 */
[----:B------:R-:W-:Y:S02]  /*0140*/  IMAD.U32 R6, RZ, RZ, UR37 ;  /* 0x00000025ff067e24 */ /* 0x000fe4000f8e00ff */
[----:B------:R-:W-:Y:S02]  /*0150*/  IMAD.U32 R4, RZ, RZ, UR4 ;  /* 0x00000004ff047e24 */ /* 0x000fe4000f8e00ff */
[----:B------:R-:W-:Y:S01]  /*0160*/  IMAD.U32 R5, RZ, RZ, UR5 ;  /* 0x00000005ff057e24 */ /* 0x000fe2000f8e00ff */
[----:B------:R-:W0:Y:S01]  /*0170*/  LDC R10, c[0x0][0xc] ;  /* 0x00000300ff0a7b82 */ /* 0x000e220000000800 */
[----:B------:R-:W-:-:S07]  /*0180*/  IMAD.U32 R7, RZ, RZ, UR36 ;  /* 0x00000024ff077e24 */ /* 0x000fce000f8e00ff */
[----:B------:R1:W2:Y:S01]  /*0190*/  LDC.64 R8, c[0x4][R0] ;  /* 0x0100000000087b82 */ /* 0x0002a20000000a00 */
[----:B0-----:R1:W-:Y:S02]  /*01a0*/  STL.64 [R1], R10 ;  /* 0x0000000a01007387 */ /* 0x0013e40000100a00 */
[----:B------:R-:W-:-:S07]  /*01b0*/  LEPC R20, `(.L_x_571) ;  /* 0x000000001014794e */ /* 0x000fce0000000000 */
[----:B-12---:R-:W-:Y:S05]  /*01c0*/  CALL.ABS.NOINC R8 ;  /* 0x0000000008007343 */ /* 0x006fea0003c00000 */
.L_x_571:
[----:B------:R-:W-:Y:S05]  /*01d0*/  BSYNC B6 ;  /* 0x0000000000067941 */ /* 0x000fea0003800000 */
.L_x_570:
[----:B------:R-:W-:Y:S01]  /*01e0*/  IMAD.MOV.U32 R3, RZ, RZ, 0x1 ;  /* 0x00000001ff037424 */ /* 0x000fe200078e00ff */
[----:B------:R-:W-:Y:S01]  /*01f0*/  ULDC.64 UR4, c[0x0][0x218] ;  /* 0x0000860000047ab9 */ /* 0x000fe20000000a00 */
[----:B------:R-:W-:Y:S01]  /*0200*/  IMAD.MOV.U32 R0, RZ, RZ, -0x1 ;  /* 0xffffffffff007424 */ /* 0x000fe200078e00ff */
[----:B------:R-:W0:Y:S02]  /*0210*/  LDC.64 R16, c[0x0][0x208] ;  /* 0x00008200ff107b82 */ /* 0x000e240000000a00 */
        /* <DEDUP_REMOVED lines=11> */
[----:B------:R-:W1:Y:S02]  /*02d0*/  LDC R3, c[0x0][RZ] ;  /* 0x00000000ff037b82 */ /* 0x000e640000000800 */
[----:B-1----:R-:W-:-:S13]  /*02e0*/  ISETP.NE.AND P0, PT, R3, RZ, PT ;  /* 0x000000ff0300720c */ /* 0x002fda0003f05270 */
[----:B------:R-:W-:Y:S05]  /*02f0*/  @!P0 BRA `(.L_x_573) ;  /* 0x0000000000ec8947 */ /* 0x000fea0003800000 */
[----:B------:R-:W-:Y:S01]  /*0300*/  ULDC.64 UR4, c[0x0][0x218] ;  /* 0x0000860000047ab9 */ /* 0x000fe20000000a00 */
[----:B------:R-:W-:Y:S01]  /*0310*/  BSSY B0, `(.L_x_573) ;  /* 0x0000039000007945 */ /* 0x000fe20003800000 */
[----:B------:R-:W-:Y:S02]  /*0320*/  IMAD.MOV.U32 R12, RZ, RZ, R3 ;  /* 0x000000ffff0c7224 */ /* 0x000fe400078e0003 */
[----:B------:R-:W-:Y:S02]  /*0330*/  IMAD.U32 R15, RZ, RZ, UR4 ;  /* 0x00000004ff0f7e24 */ /* 0x000fe4000f8e00ff */
[----:B------:R-:W-:Y:S02]  /*0340*/  IMAD.U32 R14, RZ, RZ, UR5 ;  /* 0x00000005ff0e7e24 */ /* 0x000fe4000f8e00ff */
[----:B------:R-:W-:-:S07]  /*0350*/  IMAD.MOV.U32 R13, RZ, RZ, RZ ;  /* 0x000000ffff0d7224 */ /* 0x000fce00078e00ff */
.L_x_576:
        /* <DEDUP_REMOVED lines=47> */
.L_x_575:
[----:B------:R-:W-:Y:S05]  /*0650*/  BSYNC B1 ;  /* 0x0000000000017941 */ /* 0x000fea0003800000 */
.L_x_574:
[----:B------:R-:W-:Y:S02]  /*0660*/  IADD3 R15, P2, P3, R20, R6, -R21 ;  /* 0x00000006140f7210 */ /* 0x000fe40007b5e815 */
[----:B------:R-:W-:-:S04]  /*0670*/  SEL R6, RZ, 0xffffffff, !P1 ;  /* 0xffffffffff067807 */ /* 0x000fc80004800000 */
[----:B------:R-:W-:Y:S01]  /*0680*/  IADD3.X R14, R6, R7, ~R23, P2, P3 ;  /* 0x00000007060e7210 */ /* 0x000fe200017e6c17 */
[----:B------:R-:W-:Y:S06]  /*0690*/  @P0 BRA `(.L_x_576) ;  /* 0xfffffffc00300947 */ /* 0x000fec000383ffff */
[----:B------:R-:W-:Y:S05]  /*06a0*/  BSYNC B0 ;  /* 0x0000000000007941 */ /* 0x000fea0003800000 */
.L_x_573:
        /* <DEDUP_REMOVED lines=9> */
[----:B------:R-:W-:Y:S01]  /*0740*/  IADD3 R12, P2, R7, -R6, RZ ;  /* 0x80000006070c7210 */ /* 0x000fe20007f5e0ff */
[----:B------:R-:W-:Y:S02]  /*0750*/  IMAD.MOV.U32 R7, RZ, RZ, R2 ;  /* 0x000000ffff077224 */ /* 0x000fe400078e0002 */
[----:B------:R-:W-:Y:S02]  /*0760*/  IMAD.MOV.U32 R6, RZ, RZ, RZ ;  /* 0x000000ffff067224 */ /* 0x000fe400078e00ff */
[----:B------:R-:W-:Y:S01]  /*0770*/  IMAD.X R22, R9, 0x1, ~R22, P2 ;  /* 0x0000000109167824 */ /* 0x000fe200010e0e16 */
[----:B------:R-:W-:Y:S07]  /*0780*/  @!P1 BRA `(.L_x_578) ;  /* 0x0000000000d89947 */ /* 0x000fee0003800000 */
[----:B------:R-:W-:Y:S02]  /*0790*/  IMAD.MOV.U32 R14, RZ, RZ, R7 ;  /* 0x000000ffff0e7224 */ /* 0x000fe400078e0007 */
[----:B------:R-:W-:-:S07]  /*07a0*/  IMAD.MOV.U32 R15, RZ, RZ, R6 ;  /* 0x000000ffff0f7224 */ /* 0x000fce00078e0006 */
.L_x_581:
        /* <DEDUP_REMOVED lines=47> */
.L_x_580:
[----:B------:R-:W-:Y:S05]  /*0aa0*/  BSYNC B1 ;  /* 0x0000000000017941 */ /* 0x000fea0003800000 */
.L_x_579:
[----:B------:R-:W-:Y:S02]  /*0ab0*/  IADD3 R19, P2, P3, R20, R8, -R21 ;  /* 0x0000000814137210 */ /* 0x000fe40007b5e815 */
[----:B------:R-:W-:-:S04]  /*0ac0*/  SEL R8, RZ, 0xffffffff, !P1 ;  /* 0xffffffffff087807 */ /* 0x000fc80004800000 */
[----:B------:R-:W-:Y:S01]  /*0ad0*/  IADD3.X R18, R8, R9, ~R23, P2, P3 ;  /* 0x0000000908127210 */ /* 0x000fe200017e6c17 */
[----:B------:R-:W-:Y:S06]  /*0ae0*/  @P0 BRA `(.L_x_581) ;  /* 0xfffffffc00300947 */ /* 0x000fec000383ffff */
.L_x_578:
[----:B------:R-:W-:Y:S05]  /*0af0*/  BSYNC B0 ;  /* 0x0000000000007941 */ /* 0x000fea0003800000 */
.L_x_577:
[----:B------:R-:W1:Y:S02]  /*0b00*/  LDC.64 R8, c[0x0][0x220] ;  /* 0x00008800ff087b82 */ /* 0x000e640000000a00 */
[----:B-1----:R-:W-:-:S04]  /*0b10*/  ISETP.GE.U32.AND P0, PT, R7, R8, PT ;  /* 0x000000080700720c */ /* 0x002fc80003f06070 */
[----:B------:R-:W-:-:S13]  /*0b20*/  ISETP.GE.U32.AND.EX P0, PT, R6, R9, PT, P0 ;  /* 0x000000090600720c */ /* 0x000fda0003f06100 */
[----:B------:R-:W-:Y:S05]  /*0b30*/  @P0 BRA `(.L_x_582) ;  /* 0x0000000000f80947 */ /* 0x000fea0003800000 */
[----:B------:R-:W-:-:S07]  /*0b40*/  IMAD.MOV.U32 R23, RZ, RZ, R12 ;  /* 0x000000ffff177224 */ /* 0x000fce00078e000c */
.L_x_583:
[----:B------:R-:W1:Y:S01]  /*0b50*/  LDC.64 R14, c[0x0][0x228] ;  /* 0x00008a00ff0e7b82 */ /* 0x000e620000000a00 */
[----:B------:R-:W-:Y:S01]  /*0b60*/  UMOV UR4, UR38 ;  /* 0x0000002600047c82 */ /* 0x000fe20008000000 */
[----:B------:R-:W-:Y:S01]  /*0b70*/  UMOV UR5, URZ ;  /* 0x0000003f00057c82 */ /* 0x000fe20008000000 */
[----:B0-----:R-:W-:Y:S02]  /*0b80*/  R2UR UR6, R16 ;  /* 0x00000000100672ca */ /* 0x001fe400000e0000 */
[----:B------:R-:W-:Y:S01]  /*0b90*/  R2UR UR7, R17 ;  /* 0x00000000110772ca */ /* 0x000fe200000e0000 */
[-C--:B-1----:R-:W-:Y:S02]  /*0ba0*/  IMAD R10, R6, R14.reuse, RZ ;  /* 0x0000000e060a7224 */ /* 0x082fe400078e02ff */
[----:B------:R-:W-:Y:S01]  /*0bb0*/  IMAD.WIDE.U32 R12, R7, R14, UR4 ;  /* 0x00000004070c7e25 */ /* 0x000fe2000f8e000e */
[----:B------:R-:W-:-:S03]  /*0bc0*/  ULDC.64 UR4, c[0x0][0x210] ;  /* 0x0000840000047ab9 */ /* 0x000fc60000000a00 */
[----:B------:R-:W-:Y:S01]  /*0bd0*/  IMAD R11, R7, R15, R10 ;  /* 0x0000000f070b7224 */ /* 0x000fe200078e020a */
[----:B------:R-:W-:-:S03]  /*0be0*/  LEA R10, P0, R12, UR4, 0x3 ;  /* 0x000000040c0a7c11 */ /* 0x000fc6000f8018ff */
[----:B------:R-:W-:-:S05]  /*0bf0*/  IMAD.IADD R11, R13, 0x1, R11 ;  /* 0x000000010d0b7824 */ /* 0x000fca00078e020b */
[----:B------:R-:W-:-:S05]  /*0c00*/  LEA.HI.X R11, R12, UR5, R11, 0x3, P0 ;  /* 0x000000050c0b7c11 */ /* 0x000fca00080f1c0b */
[----:B------:R-:W2:Y:S01]  /*0c10*/  LDG.E.64 R12, desc[UR6][R10.64] ;  /* 0x000000060a0c7981 */ /* 0x000ea2000c1e1b00 */
[----:B------:R-:W-:Y:S01]  /*0c20*/  IMAD.WIDE.U32 R20, R22, R4, RZ ;  /* 0x0000000416147225 */ /* 0x000fe200078e00ff */
[----:B------:R-:W-:Y:S02]  /*0c30*/  R2UR UR4, R16 ;  /* 0x00000000100472ca */ /* 0x000fe400000e0000 */
[----:B------:R-:W-:Y:S01]  /*0c40*/  R2UR UR5, R17 ;  /* 0x00000000110572ca */ /* 0x000fe200000e0000 */
[----:B------:R-:W-:-:S04]  /*0c50*/  IMAD.WIDE.U32 R20, P4, R5, R23, R20 ;  /* 0x0000001705147225 */ /* 0x000fc80007880014 */
        /* <DEDUP_REMOVED lines=9> */
[----:B------:R-:W-:Y:S01]  /*0cf0*/  IMAD.WIDE.U32 R14, R23, R4, RZ ;  /* 0x00000004170e7225 */ /* 0x000fe200078e00ff */
[----:B------:R-:W-:-:S03]  /*0d00*/  ISETP.LT.U32.AND.EX P0, PT, R25, R12, PT, P0 ;  /* 0x0000000c1900720c */ /* 0x000fc60003f01100 */
[----:B------:R-:W-:Y:S01]  /*0d10*/  IMAD.WIDE.U32.X R12, R13, R22, R18, P3 ;  /* 0x000000160d0c7225 */ /* 0x000fe200018e0412 */
[----:B------:R-:W-:Y:S02]  /*0d20*/  SEL R27, RZ, 0x1, !P0 ;  /* 0x00000001ff1b7807 */ /* 0x000fe40004000000 */
[----:B------:R-:W-:Y:S02]  /*0d30*/  IADD3 R19, P3, RZ, R14, RZ ;  /* 0x0000000eff137210 */ /* 0x000fe40007f7e0ff */
[--C-:B------:R-:W-:Y:S02]  /*0d40*/  IADD3 R27, P0, P1, -R27, R24, -R25.reuse ;  /* 0x000000181b1b7210 */ /* 0x100fe4000791e919 */
        /* <DEDUP_REMOVED lines=14> */
[----:B------:R-:W-:-:S02]  /*0e30*/  IADD3.X R13, R21, R13, ~R25, P4, P3 ;  /* 0x0000000d150d7210 */ /* 0x000fc400027e6c19 */
[----:B------:R-:W-:-:S03]  /*0e40*/  IADD3 R19, P0, P1, -R20, R19, -R18 ;  /* 0x0000001314137210 */ /* 0x000fc6000791e912 */
[----:B------:R1:W-:Y:S01]  /*0e50*/  STG.E.64 desc[UR4][R10.64], R12 ;  /* 0x0000000c0a007986 */ /* 0x0003e2000c101b04 */
[----:B------:R-:W-:Y:S02]  /*0e60*/  IADD3.X R21, R0, -0x1, R18, P0, P1 ;  /* 0xffffffff00157810 */ /* 0x000fe400007e2412 */
[----:B------:R-:W-:Y:S02]  /*0e70*/  IADD3 R7, P1, R3, R7, RZ ;  /* 0x0000000703077210 */ /* 0x000fe40007f3e0ff */
        /* <DEDUP_REMOVED lines=9> */
[----:B-1----:R-:W-:Y:S06]  /*0f10*/  @!P1 BRA `(.L_x_583) ;  /* 0xfffffffc000c9947 */ /* 0x002fec000383ffff */
.L_x_582:
[----:B------:R-:W-:Y:S05]  /*0f20*/  WARPSYNC.ALL ;  /* 0x0000000000007948 */ /* 0x000fea0003800000 */
[----:B------:R-:W-:Y:S06]  /*0f30*/  BAR.SYNC.DEFER_BLOCKING 0x0 ;  /* 0x0000000000007b1d */ /* 0x000fec0000010000 */
.L_x_572:
[----:B------:R-:W-:Y:S01]  /*0f40*/  LOP3.LUT P0, RZ, R2, UR38, RZ, 0xfc, !PT ;  /* 0x0000002602ff7c12 */ /* 0x000fe2000f80fcff */
[----:B------:R-:W-:-:S12]  /*0f50*/  BSSY B6, `(.L_x_584) ;  /* 0x000000e000067945 */ /* 0x000fd80003800000 */
[----:B------:R-:W-:Y:S05]  /*0f60*/  @P0 BRA `(.L_x_585) ;  /* 0x0000000000300947 */ /* 0x000fea0003800000 */
[----:B------:R-:W1:Y:S01]  /*0f70*/  LDC.64 R8, c[0x0][0x220] ;  /* 0x00008800ff087b82 */ /* 0x000e620000000a00 */
[----:B------:R-:W-:Y:S01]  /*0f80*/  MOV R0, 0x28 ;  /* 0x0000002800007802 */ /* 0x000fe20000000f00 */
[----:B------:R-:W-:Y:S01]  /*0f90*/  ULDC.64 UR4, c[0x4][0x8] ;  /* 0x0100020000047ab9 */ /* 0x000fe20000000a00 */
[----:B------:R-:W-:Y:S02]  /*0fa0*/  IMAD.U32 R6, RZ, RZ, UR37 ;  /* 0x00000025ff067e24 */ /* 0x000fe4000f8e00ff */
[----:B------:R-:W-:Y:S02]  /*0fb0*/  IMAD.U32 R4, RZ, RZ, UR4 ;  /* 0x00000004ff047e24 */ /* 0x000fe4000f8e00ff */
[----:B------:R-:W-:Y:S01]  /*0fc0*/  IMAD.U32 R5, RZ, RZ, UR5 ;  /* 0x00000005ff057e24 */ /* 0x000fe2000f8e00ff */
[----:B------:R-:W1:Y:S01]  /*0fd0*/  LDC.64 R10, c[0x0][0x228] ;  /* 0x00008a00ff0a7b82 */ /* 0x000e620000000a00 */
[----:B------:R-:W-:-:S07]  /*0fe0*/  IMAD.U32 R7, RZ, RZ, UR36 ;  /* 0x00000024ff077e24 */ /* 0x000fce000f8e00ff */
[----:B------:R2:W3:Y:S01]  /*0ff0*/  LDC.64 R12, c[0x4][R0] ;  /* 0x01000000000c7b82 */ /* 0x0004e20000000a00 */
[----:B-1----:R2:W-:Y:S02]  /*1000*/  STL.128 [R1], R8 ;  /* 0x0000000801007387 */ /* 0x0025e40000100c00 */
[----:B------:R-:W-:-:S07]  /*1010*/  LEPC R20, `(.L_x_585) ;  /* 0x000000001014794e */ /* 0x000fce0000000000 */
[----:B0-23--:R-:W-:Y:S05]  /*1020*/  CALL.ABS.NOINC R12 ;  /* 0x000000000c007343 */ /* 0x00dfea0003c00000 */
.L_x_585:
[----:B------:R-:W-:Y:S05]  /*1030*/  BSYNC B6 ;  /* 0x0000000000067941 */ /* 0x000fea0003800000 */
.L_x_584:
[----:B------:R-:W-:Y:S02]  /*1040*/  ULDC.64 UR4, c[0x0][0x220] ;  /* 0x0000880000047ab9 */ /* 0x000fe40000000a00 */
[----:B------:R-:W-:-:S04]  /*1050*/  ISETP.GE.U32.AND P0, PT, R2, UR4, PT ;  /* 0x0000000402007c0c */ /* 0x000fc8000bf06070 */
[----:B------:R-:W-:-:S13]  /*1060*/  ISETP.GE.U32.AND.EX P0, PT, RZ, UR5, PT, P0 ;  /* 0x00000005ff007c0c */ /* 0x000fda000bf06100 */
[----:B------:R-:W-:Y:S05]  /*1070*/  @P0 BRA `(.L_x_586) ;  /* 0x0000000000900947 */ /* 0x000fea0003800000 */
[----:B------:R-:W1:Y:S01]  /*1080*/  LDC R14, c[0x0][0x238] ;  /* 0x00008e00ff0e7b82 */ /* 0x000e620000000800 */
[----:B------:R-:W-:Y:S02]  /*1090*/  IMAD.MOV.U32 R15, RZ, RZ, R2 ;  /* 0x000000ffff0f7224 */ /* 0x000fe400078e0002 */
[----:B------:R-:W-:-:S05]  /*10a0*/  IMAD.MOV.U32 R3, RZ, RZ, RZ ;  /* 0x000000ffff037224 */ /* 0x000fca00078e00ff */
[----:B------:R-:W2:Y:S01]  /*10b0*/  LDC R0, c[0x0][RZ] ;  /* 0x00000000ff007b82 */ /* 0x000ea20000000800 */
[----:B-1----:R-:W-:-:S07]  /*10c0*/  IADD3 R14, -R14, 0x20, RZ ;  /* 0x000000200e0e7810 */ /* 0x002fce0007ffe1ff */
.L_x_587:
[----:B------:R-:W1:Y:S01]  /*10d0*/  BREV R5, R15 ;  /* 0x0000000f00057301 */ /* 0x000e620000000000 */
[----:B------:R-:W-:Y:S01]  /*10e0*/  IMAD.U32 R12, RZ, RZ, UR38 ;  /* 0x00000026ff0c7e24 */ /* 0x000fe2000f8e00ff */
[----:B-1----:R-:W-:-:S04]  /*10f0*/  SHF.R.U32.HI R5, RZ, R14, R5 ;  /* 0x0000000eff057219 */ /* 0x002fc80000011605 */
[----:B------:R-:W-:-:S04]  /*1100*/  ISETP.GE.U32.AND P0, PT, R15, R5, PT ;  /* 0x000000050f00720c */ /* 0x000fc80003f06070 */
[----:B------:R-:W-:-:S13]  /*1110*/  ISETP.GE.U32.AND.EX P0, PT, R3, RZ, PT, P0 ;  /* 0x000000ff0300720c */ /* 0x000fda0003f06100 */
[----:B------:R-:W1:Y:S01]  /*1120*/  @!P0 LDC.64 R18, c[0x0][0x228] ;  /* 0x00008a00ff128b82 */ /* 0x000e620000000a00 */
[----:B------:R-:W-:Y:S01]  /*1130*/  @!P0 IMAD.MOV.U32 R13, RZ, RZ, RZ ;  /* 0x000000ffff0d8224 */ /* 0x000fe200078e00ff */
[C---:B0-----:R-:W-:Y:S02]  /*1140*/  @!P0 R2UR UR6, R16.reuse ;  /* 0x00000000100682ca */ /* 0x041fe400000e0000 */
[C---:B------:R-:W-:Y:S02]  /*1150*/  @!P0 R2UR UR7, R17.reuse ;  /* 0x00000000110782ca */ /* 0x040fe400000e0000 */
[----:B------:R-:W-:Y:S02]  /*1160*/  @!P0 R2UR UR4, R16 ;  /* 0x00000000100482ca */ /* 0x000fe400000e0000 */
[----:B------:R-:W0:Y:S01]  /*1170*/  @!P0 LDC.64 R8, c[0x0][0x210] ;  /* 0x00008400ff088b82 */ /* 0x000e220000000a00 */
[----:B------:R-:W-:Y:S01]  /*1180*/  @!P0 R2UR UR5, R17 ;  /* 0x00000000110582ca */ /* 0x000fe200000e0000 */
[----:B-1----:R-:W-:-:S02]  /*1190*/  @!P0 IMAD R4, R3, R18, RZ ;  /* 0x0000001203048224 */ /* 0x002fc400078e02ff */
[----:B------:R-:W-:-:S04]  /*11a0*/  @!P0 IMAD.WIDE.U32 R10, R5, R18, R12 ;  /* 0x00000012050a8225 */ /* 0x000fc800078e000c */
[----:B------:R-:W-:-:S04]  /*11b0*/  @!P0 IMAD.WIDE.U32 R12, R15, R18, R12 ;  /* 0x000000120f0c8225 */ /* 0x000fc800078e000c */
[-C--:B------:R-:W-:Y:S01]  /*11c0*/  @!P0 IMAD R7, R15, R19.reuse, R4 ;  /* 0x000000130f078224 */ /* 0x080fe200078e0204 */
[-C--:B0-----:R-:W-:Y:S01]  /*11d0*/  @!P0 LEA R4, P2, R10, R8.reuse, 0x3 ;  /* 0x000000080a048211 */ /* 0x081fe200078418ff */
[----:B------:R-:W-:Y:S01]  /*11e0*/  @!P0 IMAD R5, R5, R19, R11 ;  /* 0x0000001305058224 */ /* 0x000fe200078e020b */
[----:B------:R-:W-:Y:S01]  /*11f0*/  @!P0 LEA R6, P1, R12, R8, 0x3 ;  /* 0x000000080c068211 */ /* 0x000fe200078218ff */
[----:B------:R-:W-:-:S03]  /*1200*/  @!P0 IMAD.IADD R7, R13, 0x1, R7 ;  /* 0x000000010d078824 */ /* 0x000fc600078e0207 */
[-C--:B------:R-:W-:Y:S02]  /*1210*/  @!P0 LEA.HI.X R5, R10, R9.reuse, R5, 0x3, P2 ;  /* 0x000000090a058211 */ /* 0x080fe400010f1c05 */
[----:B------:R-:W-:-:S03]  /*1220*/  @!P0 LEA.HI.X R7, R12, R9, R7, 0x3, P1 ;  /* 0x000000090c078211 */ /* 0x000fc600008f1c07 */
[----:B------:R-:W3:Y:S04]  /*1230*/  @!P0 LDG.E.64 R10, desc[UR6][R4.64] ;  /* 0x00000006040a8981 */ /* 0x000ee8000c1e1b00 */
[----:B------:R-:W4:Y:S04]  /*1240*/  @!P0 LDG.E.64 R8, desc[UR4][R6.64] ;  /* 0x0000000406088981 */ /* 0x000f28000c1e1b00 */
[----:B---3--:R1:W-:Y:S04]  /*1250*/  @!P0 STG.E.64 desc[UR4][R6.64], R10 ;  /* 0x0000000a06008986 */ /* 0x0083e8000c101b04 */
[----:B----4-:R1:W-:Y:S01]  /*1260*/  @!P0 STG.E.64 desc[UR6][R4.64], R8 ;  /* 0x0000000804008986 */ /* 0x0103e2000c101b06 */
[----:B--2---:R-:W-:-:S05]  /*1270*/  IADD3 R15, P0, R0, R15, RZ ;  /* 0x0000000f000f7210 */ /* 0x004fca0007f1e0ff */
[----:B------:R-:W-:Y:S01]  /*1280*/  IMAD.X R3, RZ, RZ, R3, P0 ;  /* 0x000000ffff037224 */ /* 0x000fe200000e0603 */
[----:B------:R-:W-:-:S04]  /*1290*/  ISETP.GE.U32.AND P0, PT, R15, UR40, PT ;  /* 0x000000280f007c0c */ /* 0x000fc8000bf06070 */
[----:B------:R-:W-:-:S13]  /*12a0*/  ISETP.GE.U32.AND.EX P0, PT, R3, UR41, PT, P0 ;  /* 0x0000002903007c0c */ /* 0x000fda000bf06100 */
[----:B-1----:R-:W-:Y:S05]  /*12b0*/  @!P0 BRA `(.L_x_587) ;  /* 0xfffffffc00848947 */ /* 0x002fea000383ffff */
.L_x_586:
[----:B------:R-:W1:Y:S01]  /*12c0*/  LDC R3, c[0x0][RZ] ;  /* 0x00000000ff037b82 */ /* 0x000e620000000800 */
[----:B------:R-:W-:Y:S07]  /*12d0*/  WARPSYNC.ALL ;  /* 0x0000000000007948 */ /* 0x000fee0003800000 */
[----:B------:R-:W-:Y:S01]  /*12e0*/  BAR.SYNC.DEFER_BLOCKING 0x0 ;  /* 0x0000000000007b1d */ /* 0x000fe20000010000 */
[----:B-1----:R-:W-:-:S05]  /*12f0*/  ISETP.GE.U32.AND P0, PT, R3, 0x2, PT ;  /* 0x000000020300780c */ /* 0x002fca0003f06070 */
[----:B------:R-:W-:-:S08]  /*1300*/  UMOV UR4, URZ ;  /* 0x0000003f00047c82 */ /* 0x000fd00008000000 */
[----:B------:R-:W-:Y:S05]  /*1310*/  @!P0 BRA `(.L_x_588) ;  /* 0x0000000000188947 */ /* 0x000fea0003800000 */
[----:B------:R-:W-:Y:S01]  /*1320*/  IMAD.MOV.U32 R0, RZ, RZ, R3 ;  /* 0x000000ffff007224 */ /* 0x000fe200078e0003 */
[----:B------:R-:W-:-:S06]  /*1330*/  UMOV UR4, URZ ;  /* 0x0000003f00047c82 */ /* 0x000fcc0008000000 */
.L_x_589:
[----:B------:R-:W-:Y:S01]  /*1340*/  SHF.R.U32.HI R0, RZ, 0x1, R0 ;  /* 0x00000001ff007819 */ /* 0x000fe20000011600 */
[----:B------:R-:W-:-:S03]  /*1350*/  UIADD3 UR4, UR4, 0x1, URZ ;  /* 0x0000000104047890 */ /* 0x000fc6000fffe03f */
[----:B------:R-:W-:-:S13]  /*1360*/  ISETP.NE.AND P0, PT, R0, RZ, PT ;  /* 0x000000ff0000720c */ /* 0x000fda0003f05270 */
[----:B------:R-:W-:Y:S05]  /*1370*/  @P0 BRA `(.L_x_589) ;  /* 0xfffffffc00f00947 */ /* 0x000fea000383ffff */
.L_x_588:
[----:B------:R-:W-:Y:S01]  /*1380*/  ISETP.NE.AND P0, PT, RZ, UR4, PT ;  /* 0x00000004ff007c0c */ /* 0x000fe2000bf05270 */
[----:B------:R-:W-:-:S12]  /*1390*/  UMOV UR8, 0x1 ;  /* 0x0000000100087882 */ /* 0x000fd80000000000 */
[----:B------:R-:W-:Y:S05]  /*13a0*/  @!P0 BRA `(.L_x_590) ;  /* 0x0000002800008947 */ /* 0x000fea0003800000 */
[----:B------:R-:W-:Y:S01]  /*13b0*/  UMOV UR5, URZ ;  /* 0x0000003f00057c82 */ /* 0x000fe20008000000 */
[----:B------:R-:W-:-:S05]  /*13c0*/  UMOV UR8, 0x1 ;  /* 0x0000000100087882 */ /* 0x000fca0000000000 */
.L_x_601:
[----:B-1----:R-:W1:Y:S01]  /*13d0*/  S2R R0, SR_TID.X ;  /* 0x0000000000007919 */ /* 0x002e620000002100 */
[----:B------:R-:W-:Y:S01]  /*13e0*/  ISETP.NE.AND P1, PT, RZ, UR8, PT ;  /* 0x00000008ff007c0c */ /* 0x000fe2000bf25270 */
[----:B------:R-:W-:Y:S01]  /*13f0*/  UMOV UR9, UR8 ;  /* 0x0000000800097c82 */ /* 0x000fe20008000000 */
[----:B------:R-:W-:Y:S02]  /*1400*/  BSSY B0, `(.L_x_591) ;  /* 0x00000c5000007945 */ /* 0x000fe40003800000 */
[----:B-1----:R-:W-:-:S13]  /*1410*/  ISETP.NE.OR P0, PT, R0, RZ, !P1 ;  /* 0x000000ff0000720c */ /* 0x002fda0004f05670 */
[----:B--234-:R-:W-:Y:S05]  /*1420*/  @P0 BRA `(.L_x_592) ;  /* 0x0000000c00080947 */ /* 0x01cfea0003800000 */
[----:B------:R-:W-:Y:S01]  /*1430*/  ULDC.64 UR6, c[0x0][0x230] ;  /* 0x00008c0000067ab9 */ /* 0x000fe20000000a00 */
[----:B0-----:R-:W-:Y:S01]  /*1440*/  R2UR UR10, R16 ;  /* 0x00000000100a72ca */ /* 0x001fe200000e0000 */
[----:B------:R-:W-:Y:S01]  /*1450*/  UIMAD.WIDE.U32 UR6, UR5, 0x8, UR6 ;  /* 0x00000008050678a5 */ /* 0x000fe2000f8e0006 */
[----:B------:R-:W-:-:S05]  /*1460*/  R2UR UR11, R17 ;  /* 0x00000000110b72ca */ /* 0x000fca00000e0000 */
        /* <DEDUP_REMOVED lines=30> */
.L_x_594:
        /* <DEDUP_REMOVED lines=100> */
.L_x_593:
        /* <DEDUP_REMOVED lines=31> */
[----:B-1----:R-:W-:Y:S10]  /*1e80*/  @!P0 BRA `(.L_x_592) ;  /* 0x0000000000708947 */ /* 0x002ff40003800000 */
        /* <DEDUP_REMOVED lines=28> */
.L_x_592:
[----:B------:R-:W-:Y:S05]  /*2050*/  BSYNC B0 ;  /* 0x0000000000007941 */ /* 0x000fea0003800000 */
.L_x_591:
        /* <DEDUP_REMOVED lines=10> */
[----:B------:R-:W-:-:S06]  /*2100*/  UIADD3 UR6, UR9, -0x1, URZ ;  /* 0xffffffff09067890 */ /* 0x000fcc000fffe03f */
[----:B-1----:R-:W-:-:S05]  /*2110*/  IMAD.U32 R4, RZ, RZ, UR6 ;  /* 0x00000006ff047e24 */ /* 0x002fca000f8e00ff */
[----:B------:R-:W-:Y:S01]  /*2120*/  ISETP.GE.U32.AND P2, PT, R4, 0x3, PT ;  /* 0x000000030400780c */ /* 0x000fe20003f46070 */
[----:B------:R-:W-:-:S12]  /*2130*/  IMAD R4, R3, UR8, RZ ;  /* 0x0000000803047c24 */ /* 0x000fd8000f8e02ff */
.L_x_600:
[----:B------:R-:W-:Y:S01]  /*2140*/  IMAD.MOV.U32 R5, RZ, RZ, RZ ;  /* 0x000000ffff057224 */ /* 0x000fe200078e00ff */
[----:B-1234-:R-:W-:Y:S06]  /*2150*/  @!P2 BRA `(.L_x_597) ;  /* 0x0000000c0088a947 */ /* 0x01efec0003800000 */
[----:B------:R-:W1:Y:S01]  /*2160*/  S2R R7, SR_CgaCtaId ;  /* 0x0000000000077919 */ /* 0x000e620000008800 */
[----:B------:R-:W-:Y:S01]  /*2170*/  ULOP3.LUT UR6, UR9, 0x3, URZ, 0xc0, !UPT ;  /* 0x0000000309067892 */ /* 0x000fe2000f8ec03f */
[----:B------:R-:W-:Y:S01]  /*2180*/  MOV R6, 0x400 ;  /* 0x0000040000067802 */ /* 0x000fe20000000f00 */
[----:B------:R-:W-:Y:S02]  /*2190*/  IMAD.MOV.U32 R5, RZ, RZ, RZ ;  /* 0x000000ffff057224 */ /* 0x000fe400078e00ff */
[----:B------:R-:W-:Y:S01]  /*21a0*/  UIADD3 UR6, -UR6, UR9, URZ ;  /* 0x0000000906067290 */ /* 0x000fe2000fffe13f */
[----:B-1----:R-:W-:-:S05]  /*21b0*/  LEA R6, R7, R6, 0x18 ;  /* 0x0000000607067211 */ /* 0x002fca00078ec0ff */
[----:B------:R-:W-:-:S07]  /*21c0*/  IMAD.U32 R7, RZ, RZ, UR6 ;  /* 0x00000006ff077e24 */ /* 0x000fce000f8e00ff */
.L_x_598:
[----:B-1----:R-:W1:Y:S01]  /*21d0*/  LDC.64 R12, c[0x0][0x228] ;  /* 0x00008a00ff0c7b82 */ /* 0x002e620000000a00 */
[----:B------:R-:W-:Y:S01]  /*21e0*/  IMAD.IADD R22, R5, 0x1, R0 ;  /* 0x0000000105167824 */ /* 0x000fe200078e0200 */
[----:B------:R-:W-:Y:S01]  /*21f0*/  UMOV UR6, UR38 ;  /* 0x0000002600067c82 */ /* 0x000fe20008000000 */
[----:B------:R-:W-:Y:S01]  /*2200*/  UMOV UR7, URZ ;  /* 0x0000003f00077c82 */ /* 0x000fe20008000000 */
[----:B0-----:R-:W-:Y:S01]  /*2210*/  R2UR UR10, R16 ;  /* 0x00000000100a72ca */ /* 0x001fe200000e0000 */
[----:B------:R-:W-:Y:S01]  /*2220*/  VIADD R11, R22, UR9 ;  /* 0x00000009160b7c36 */ /* 0x000fe20008000000 */
[----:B------:R-:W-:-:S03]  /*2230*/  R2UR UR11, R17 ;  /* 0x00000000110b72ca */ /* 0x000fc600000e0000 */
[----:B-1----:R-:W-:-:S04]  /*2240*/  IMAD.WIDE.U32 R8, R11, R12, UR6 ;  /* 0x000000060b087e25 */ /* 0x002fc8000f8e000c */
[----:B------:R-:W-:Y:S01]  /*2250*/  IMAD R11, R11, R13, R9 ;  /* 0x0000000d0b0b7224 */ /* 0x000fe200078e0209 */
        /* <DEDUP_REMOVED lines=10> */
[----:B------:R-:W-:Y:S02]  /*2300*/  IMAD.MOV.U32 R18, RZ, RZ, R21 ;  /* 0x000000ffff127224 */ /* 0x000fe400078e0015 */
[----:B------:R-:W-:-:S04]  /*2310*/  IMAD.WIDE.U32 R20, R22, R12, UR6 ;  /* 0x0000000616147e25 */ /* 0x000fc8000f8e000c */
[----:B------:R-:W-:Y:S01]  /*2320*/  IMAD.WIDE.U32.X R18, R29, R9, R18, P0 ;  /* 0x000000091d127225 */ /* 0x000fe200000e0412 */
[----:B------:R-:W-:-:S03]  /*2330*/  LEA R28, P0, R20, UR12, 0x3 ;  /* 0x0000000c141c7c11 */ /* 0x000fc6000f8018ff */
[----:B------:R-:W-:-:S05]  /*2340*/  IMAD R9, R22, R13, R21 ;  /* 0x0000000d16097224 */ /* 0x000fca00078e0215 */
[----:B------:R-:W-:-:S05]  /*2350*/  LEA.HI.X R29, R20, UR13, R9, 0x3, P0 ;  /* 0x0000000d141d7c11 */ /* 0x000fca00080f1c09 */
[----:B------:R-:W2:Y:S01]  /*2360*/  LDG.E.64 R20, desc[UR10][R28.64] ;  /* 0x0000000a1c147981 */ /* 0x000ea2000c1e1b00 */
[-C--:B------:R-:W-:Y:S02]  /*2370*/  IADD3 R23, P1, RZ, R24.reuse, RZ ;  /* 0x00000018ff177210 */ /* 0x080fe40007f3e0ff */
[----:B------:R-:W-:Y:S02]  /*2380*/  R2UR UR14, R16 ;  /* 0x00000000100e72ca */ /* 0x000fe400000e0000 */
[----:B------:R-:W-:Y:S01]  /*2390*/  ISETP.LT.U32.AND P0, PT, R23, R24, PT ;  /* 0x000000181700720c */ /* 0x000fe20003f01070 */
[----:B------:R-:W-:Y:S01]  /*23a0*/  IMAD.X R24, R8, 0x1, R24, P1 ;  /* 0x0000000108187824 */ /* 0x000fe200008e0618 */
[----:B------:R-:W-:-:S04]  /*23b0*/  R2UR UR15, R17 ;  /* 0x00000000110f72ca */ /* 0x000fc800000e0000 */
        /* <DEDUP_REMOVED lines=24> */
[----:B------:R-:W-:Y:S01]  /*2540*/  SEL R24, RZ, 0x1, P0 ;  /* 0x00000001ff187807 */ /* 0x000fe20000000000 */
[----:B------:R-:W-:Y:S01]  /*2550*/  VIADD R27, R18, UR9 ;  /* 0x00000009121b7c36 */ /* 0x000fe20008000000 */
[----:B------:R0:W-:Y:S02]  /*2560*/  STG.E.64 desc[UR10][R28.64], R8 ;  /* 0x000000081c007986 */ /* 0x0001e4000c101b0a */
[----:B------:R-:W-:Y:S02]  /*2570*/  IADD3 R20, P1, P3, R24, R20, -R25 ;  /* 0x0000001418147210 */ /* 0x000fe40007b3e819 */
[----:B------:R-:W-:-:S04]  /*2580*/  SEL R24, RZ, 0xffffffff, P0 ;  /* 0xffffffffff187807 */ /* 0x000fc80000000000 */
[----:B------:R-:W-:-:S05]  /*2590*/  IADD3.X R21, R24, R21, ~R19, P1, P3 ;  /* 0x0000001518157210 */ /* 0x000fca0000fe6c13 */
[----:B------:R1:W-:Y:S01]  /*25a0*/  STG.E.64 desc[UR10][R14.64], R20 ;  /* 0x000000140e007986 */ /* 0x0003e2000c101b0a */
[----:B0-----:R-:W-:-:S04]  /*25b0*/  IMAD.WIDE.U32 R8, R27, R12, UR6 ;  /* 0x000000061b087e25 */ /* 0x001fc8000f8e000c */
[----:B------:R-:W-:Y:S01]  /*25c0*/  IMAD R27, R27, R13, R9 ;  /* 0x0000000d1b1b7224 */ /* 0x000fe200078e0209 */
[----:B------:R-:W-:-:S04]  /*25d0*/  LEA R24, P0, R8, UR12, 0x3 ;  /* 0x0000000c08187c11 */ /* 0x000fc8000f8018ff */
[----:B------:R-:W-:-:S05]  /*25e0*/  LEA.HI.X R25, R8, UR13, R27, 0x3, P0 ;  /* 0x0000000d08197c11 */ /* 0x000fca00080f1c1b */
[----:B------:R-:W2:Y:S01]  /*25f0*/  LDG.E.64 R8, desc[UR14][R24.64] ;  /* 0x0000000e18087981 */ /* 0x000ea2000c1e1b00 */
[----:B-1----:R-:W-:-:S04]  /*2600*/  IMAD.WIDE.U32 R14, R18, R12, UR6 ;  /* 0x00000006120e7e25 */ /* 0x002fc8000f8e000c */
[----:B------:R-:W-:Y:S01]  /*2610*/  IMAD R19, R18, R13, R15 ;  /* 0x0000000d12137224 */ /* 0x000fe200078e020f */
[----:B------:R-:W-:-:S04]  /*2620*/  LEA R30, P0, R14, UR12, 0x3 ;  /* 0x0000000c0e1e7c11 */ /* 0x000fc8000f8018ff */
[----:B------:R-:W-:-:S05]  /*2630*/  LEA.HI.X R31, R14, UR13, R19, 0x3, P0 ;  /* 0x0000000d0e1f7c11 */ /* 0x000fca00080f1c13 */
[----:B------:R-:W3:Y:S01]  /*2640*/  LDG.E.64 R28, desc[UR10][R30.64] ;  /* 0x0000000a1e1c7981 */ /* 0x000ee2000c1e1b00 */
[----:B------:R-:W-:Y:S02]  /*2650*/  R2UR UR16, R16 ;  /* 0x00000000101072ca */ /* 0x000fe400000e0000 */
[----:B------:R-:W-:Y:S01]  /*2660*/  R2UR UR17, R17 ;  /* 0x00000000111172ca */ /* 0x000fe200000e0000 */
        /* <DEDUP_REMOVED lines=13> */
[----:B------:R-:W-:Y:S01]  /*2740*/  IADD3.X R19, R23, -0x1, R18, P0, P1 ;  /* 0xffffffff17137810 */ /* 0x000fe200007e2412 */
[----:B------:R-:W-:Y:S01]  /*2750*/  VIADD R18, R22, 0x2 ;  /* 0x0000000216127836 */ /* 0x000fe20000000000 */
[----:B------:R-:W-:-:S04]  /*2760*/  ISETP.LT.U32.AND P0, PT, R10, R15, PT ;  /* 0x0000000f0a00720c */ /* 0x000fc80003f01070 */
[----:B------:R-:W-:-:S04]  /*2770*/  ISETP.LT.U32.AND.EX P0, PT, R11, R19, PT, P0 ;  /* 0x000000130b00720c */ /* 0x000fc80003f01100 */
[----:B------:R-:W-:-:S04]  /*2780*/  SEL R9, RZ, 0x1, !P0 ;  /* 0x00000001ff097807 */ /* 0x000fc80004000000 */
[----:B------:R-:W-:Y:S02]  /*2790*/  IADD3 R9, P1, P3, R9, R10, -R15 ;  /* 0x0000000a09097210 */ /* 0x000fe40007b3e80f */
[----:B------:R-:W-:Y:S02]  /*27a0*/  SEL R15, RZ, 0xffffffff, !P0 ;  /* 0xffffffffff0f7807 */ /* 0x000fe40004000000 */
[C---:B---3--:R-:W-:Y:S02]  /*27b0*/  ISETP.GE.U32.AND P0, PT, R28.reuse, R9, PT ;  /* 0x000000091c00720c */ /* 0x048fe40003f06070 */
[----:B------:R-:W-:Y:S02]  /*27c0*/  IADD3.X R15, R15, R11, ~R19, P1, P3 ;  /* 0x0000000b0f0f7210 */ /* 0x000fe40000fe6c13 */
[----:B------:R-:W-:Y:S02]  /*27d0*/  IADD3 R20, P1, R28, R9, RZ ;  /* 0x000000091c147210 */ /* 0x000fe40007f3e0ff */
[----:B------:R-:W-:-:S02]  /*27e0*/  ISETP.GE.U32.AND.EX P0, PT, R29, R15, PT, P0 ;  /* 0x0000000f1d00720c */ /* 0x000fc40003f06100 */
[C---:B------:R-:W-:Y:S01]  /*27f0*/  ISETP.GT.U32.AND P3, PT, R20.reuse, RZ, PT ;  /* 0x000000ff1400720c */ /* 0x040fe20003f64070 */
[----:B------:R-:W-:Y:S01]  /*2800*/  IMAD.X R8, R29, 0x1, R15, P1 ;  /* 0x000000011d087824 */ /* 0x000fe200008e060f */
[----:B------:R-:W-:Y:S02]  /*2810*/  ISETP.LT.U32.AND P1, PT, R20, R9, PT ;  /* 0x000000091400720c */ /* 0x000fe40003f21070 */
[----:B------:R-:W-:Y:S02]  /*2820*/  SEL R11, RZ, 0x1, P0 ;  /* 0x00000001ff0b7807 */ /* 0x000fe40000000000 */
[C---:B------:R-:W-:Y:S02]  /*2830*/  ISETP.GT.U32.AND.EX P3, PT, R8.reuse, -0x1, PT, P3 ;  /* 0xffffffff0800780c */ /* 0x040fe40003f64130 */
[----:B------:R-:W-:Y:S02]  /*2840*/  IADD3 R10, P4, P5, R11, R28, -R9 ;  /* 0x0000001c0b0a7210 */ /* 0x000fe40007d9e809 */
[----:B------:R-:W-:-:S02]  /*2850*/  ISETP.LT.U32.OR.EX P1, PT, R8, R15, P3, P1 ;  /* 0x0000000f0800720c */ /* 0x000fc40001f21510 */
[----:B------:R-:W-:Y:S02]  /*2860*/  SEL R9, RZ, 0xffffffff, P0 ;  /* 0xffffffffff097807 */ /* 0x000fe40000000000 */
[----:B------:R-:W-:Y:S02]  /*2870*/  SEL R21, RZ, 0x1, !P1 ;  /* 0x00000001ff157807 */ /* 0x000fe40004800000 */
[----:B------:R-:W-:Y:S01]  /*2880*/  IADD3.X R11, R9, R29, ~R15, P4, P5 ;  /* 0x0000001d090b7210 */ /* 0x000fe200027eac0f */
[----:B------:R-:W-:Y:S01]  /*2890*/  VIADD R15, R18, UR9 ;  /* 0x00000009120f7c36 */ /* 0x000fe20008000000 */
[----:B------:R-:W-:Y:S02]  /*28a0*/  IADD3 R20, P0, -R21, R20, RZ ;  /* 0x0000001415147210 */ /* 0x000fe40007f1e1ff */
[----:B------:R-:W-:-:S05]  /*28b0*/  SEL R9, RZ, 0xffffffff, !P1 ;  /* 0xffffffffff097807 */ /* 0x000fca0004800000 */
[----:B------:R-:W-:Y:S02]  /*28c0*/  IMAD.X R21, R8, 0x1, ~R9, P0 ;  /* 0x0000000108157824 */ /* 0x000fe400000e0e09 */
[----:B------:R-:W-:-:S03]  /*28d0*/  IMAD.WIDE.U32 R8, R15, R12, UR6 ;  /* 0x000000060f087e25 */ /* 0x000fc6000f8e000c */
[----:B------:R0:W-:Y:S01]  /*28e0*/  STG.E.64 desc[UR10][R30.64], R20 ;  /* 0x000000141e007986 */ /* 0x0001e2000c101b0a */
[----:B------:R-:W-:Y:S01]  /*28f0*/  IMAD R15, R15, R13, R9 ;  /* 0x0000000d0f0f7224 */ /* 0x000fe200078e0209 */
[C---:B------:R-:W-:Y:S02]  /*2900*/  LEA R14, P0, R8.reuse, UR12, 0x3 ;  /* 0x0000000c080e7c11 */ /* 0x040fe4000f8018ff */
[----:B------:R1:W-:Y:S02]  /*2910*/  STG.E.64 desc[UR14][R24.64], R10 ;  /* 0x0000000a18007986 */ /* 0x0003e4000c101b0e */
[----:B------:R-:W-:Y:S02]  /*2920*/  LEA.HI.X R15, R8, UR13, R15, 0x3, P0 ;  /* 0x0000000d080f7c11 */ /* 0x000fe400080f1c0f */
[----:B------:R-:W2:Y:S04]  /*2930*/  LDS.128 R8, [R26+0x10] ;  /* 0x000010001a087984 */ /* 0x000ea80000000c00 */
[----:B0-----:R-:W2:Y:S01]  /*2940*/  LDG.E.64 R20, desc[UR16][R14.64] ;  /* 0x000000100e147981 */ /* 0x001ea2000c1e1b00 */
[----:B-1----:R-:W-:-:S04]  /*2950*/  IMAD.WIDE.U32 R24, R18, R12, UR6 ;  /* 0x0000000612187e25 */ /* 0x002fc8000f8e000c */
[----:B------:R-:W-:Y:S01]  /*2960*/  IMAD R27, R18, R13, R25 ;  /* 0x0000000d121b7224 */ /* 0x000fe200078e0219 */
[----:B------:R-:W-:-:S04]  /*2970*/  LEA R28, P0, R24, UR12, 0x3 ;  /* 0x0000000c181c7c11 */ /* 0x000fc8000f8018ff */
[----:B------:R-:W-:Y:S01]  /*2980*/  LEA.HI.X R29, R24, UR13, R27, 0x3, P0 ;  /* 0x0000000d181d7c11 */ /* 0x000fe200080f1c1b */
[----:B--2---:R-:W-:-:S04]  /*2990*/  IMAD.WIDE.U32 R18, R9, R20, RZ ;  /* 0x0000001409127225 */ /* 0x004fc800078e00ff */
[----:B------:R-:W-:-:S04]  /*29a0*/  IMAD.WIDE.U32 R26, R8, R20, RZ ;  /* 0x00000014081a7225 */ /* 0x000fc800078e00ff */
[----:B------:R-:W-:-:S04]  /*29b0*/  IMAD.WIDE.U32 R24, P0, R21, R8, R18 ;  /* 0x0000000815187225 */ /* 0x000fc80007800012 */
[----:B------:R-:W-:Y:S01]  /*29c0*/  IMAD.X R19, RZ, RZ, RZ, P0 ;  /* 0x000000ffff137224 */ /* 0x000fe200000e06ff */
[----:B------:R-:W-:Y:S01]  /*29d0*/  IADD3 R24, P0, R27, R24, RZ ;  /* 0x000000181b187210 */ /* 0x000fe20007f1e0ff */
[----:B------:R-:W-:-:S04]  /*29e0*/  IMAD.MOV.U32 R18, RZ, RZ, R25 ;  /* 0x000000ffff127224 */ /* 0x000fc800078e0019 */
[----:B------:R-:W-:Y:S02]  /*29f0*/  IMAD.WIDE.U32.X R8, R21, R9, R18, P0 ;  /* 0x0000000915087225 */ /* 0x000fe400000e0412 */
        /* <DEDUP_REMOVED lines=25> */
[----:B------:R-:W-:-:S02]  /*2b90*/  SEL R9, RZ, 0xffffffff, !P0 ;  /* 0xffffffffff097807 */ /* 0x000fc40004000000 */
[----:B------:R-:W-:-:S03]  /*2ba0*/  SEL R24, RZ, 0x1, P1 ;  /* 0x00000001ff187807 */ /* 0x000fc60000800000 */
[----:B------:R-:W-:Y:S01]  /*2bb0*/  IMAD.X R9, R20, 0x1, ~R9, P3 ;  /* 0x0000000114097824 */ /* 0x000fe200018e0e09 */
[----:B------:R-:W-:Y:S01]  /*2bc0*/  IADD3 R18, P0, P4, R24, R18, -R25 ;  /* 0x0000001218127210 */ /* 0x000fe20007c1e819 */
[----:B------:R-:W-:Y:S01]  /*2bd0*/  VIADD R25, R22, UR9 ;  /* 0x0000000916197c36 */ /* 0x000fe20008000000 */
[----:B------:R-:W-:Y:S02]  /*2be0*/  SEL R20, RZ, 0xffffffff, P1 ;  /* 0xffffffffff147807 */ /* 0x000fe40000800000 */
[----:B------:R0:W-:Y:S02]  /*2bf0*/  STG.E.64 desc[UR10][R28.64], R8 ;  /* 0x000000081c007986 */ /* 0x0001e4000c101b0a */
[----:B------:R-:W-:Y:S01]  /*2c00*/  IADD3.X R19, R20, R19, ~R21, P0, P4 ;  /* 0x0000001314137210 */ /* 0x000fe200007e8c15 */
[----:B------:R-:W-:-:S04]  /*2c10*/  IMAD.WIDE.U32 R20, R25, R12, UR6 ;  /* 0x0000000619147e25 */ /* 0x000fc8000f8e000c */
[----:B------:R-:W-:Y:S01]  /*2c20*/  IMAD R25, R25, R13, R21 ;  /* 0x0000000d19197224 */ /* 0x000fe200078e0215 */
[C---:B------:R-:W-:Y:S01]  /*2c30*/  LEA R24, P0, R20.reuse, UR12, 0x3 ;  /* 0x0000000c14187c11 */ /* 0x040fe2000f8018ff */
[----:B------:R1:W-:Y:S03]  /*2c40*/  STG.E.64 desc[UR14][R14.64], R18 ;  /* 0x000000120e007986 */ /* 0x0003e6000c101b0e */
[----:B------:R-:W-:-:S05]  /*2c50*/  LEA.HI.X R25, R20, UR13, R25, 0x3, P0 ;  /* 0x0000000d14197c11 */ /* 0x000fca00080f1c19 */
[----:B0-----:R-:W2:Y:S01]  /*2c60*/  LDG.E.64 R8, desc[UR16][R24.64] ;  /* 0x0000001018087981 */ /* 0x001ea2000c1e1b00 */
[----:B-1----:R-:W-:Y:S01]  /*2c70*/  IMAD.WIDE.U32 R14, R22, R12, UR6 ;  /* 0x00000006160e7e25 */ /* 0x002fe2000f8e000c */
[----:B------:R-:W-:Y:S02]  /*2c80*/  R2UR UR6, R16 ;  /* 0x00000000100672ca */ /* 0x000fe400000e0000 */
[----:B------:R-:W-:Y:S01]  /*2c90*/  R2UR UR7, R17 ;  /* 0x00000000110772ca */ /* 0x000fe200000e0000 */
[----:B------:R-:W-:Y:S01]  /*2ca0*/  IMAD R13, R22, R13, R15 ;  /* 0x0000000d160d7224 */ /* 0x000fe200078e020f */
[----:B------:R-:W-:-:S04]  /*2cb0*/  LEA R20, P0, R14, UR12, 0x3 ;  /* 0x0000000c0e147c11 */ /* 0x000fc8000f8018ff */
[----:B------:R-:W-:-:S07]  /*2cc0*/  LEA.HI.X R21, R14, UR13, R13, 0x3, P0 ;  /* 0x0000000d0e157c11 */ /* 0x000fce00080f1c0d */
        /* <DEDUP_REMOVED lines=36> */
[----:B------:R-:W-:Y:S02]  /*2f10*/  ISETP.NE.AND P0, PT, R7, RZ, PT ;  /* 0x000000ff0700720c */ /* 0x000fe40003f05270 */
[----:B------:R-:W-:Y:S02]  /*2f20*/  SEL R11, RZ, 0xffffffff, !P1 ;  /* 0xffffffffff0b7807 */ /* 0x000fe40004800000 */
[----:B------:R-:W-:-:S03]  /*2f30*/  IADD3.X R9, R9, R19, ~R15, P4, P5 ;  /* 0x0000001309097210 */ /* 0x000fc600027eac0f */
[----:B------:R-:W-:-:S05]  /*2f40*/  IMAD.X R11, R12, 0x1, ~R11, P3 ;  /* 0x000000010c0b7824 */ /* 0x000fca00018e0e0b */
[----:B------:R1:W-:Y:S04]  /*2f50*/  STG.E.64 desc[UR6][R20.64], R10 ;  /* 0x0000000a14007986 */ /* 0x0003e8000c101b06 */
[----:B------:R1:W-:Y:S01]  /*2f60*/  STG.E.64 desc[UR10][R24.64], R8 ;  /* 0x0000000818007986 */ /* 0x0003e2000c101b0a */
[----:B------:R-:W-:Y:S05]  /*2f70*/  @P0 BRA `(.L_x_598) ;  /* 0xfffffff000940947 */ /* 0x000fea000383ffff */
.L_x_597:
[----:B------:R-:W-:-:S06]  /*2f80*/  ULOP3.LUT UR16, UR9, 0x3, URZ, 0xc0, !UPT ;  /* 0x0000000309107892 */ /* 0x000fcc000f8ec03f */
[----:B------:R-:W-:-:S13]  /*2f90*/  ISETP.NE.AND P0, PT, RZ, UR16, PT ;  /* 0x00000010ff007c0c */ /* 0x000fda000bf05270 */
[----:B------:R-:W-:Y:S05]  /*2fa0*/  @!P0 BRA `(.L_x_599) ;  /* 0x0000000800d48947 */ /* 0x000fea0003800000 */
[----:B------:R-:W1:Y:S01]  /*2fb0*/  LDC.64 R12, c[0x0][0x228] ;  /* 0x00008a00ff0c7b82 */ /* 0x000e620000000a00 */
[----:B------:R-:W-:Y:S01]  /*2fc0*/  IMAD.IADD R6, R5, 0x1, R0 ;  /* 0x0000000105067824 */ /* 0x000fe200078e0200 */
[----:B------:R-:W-:Y:S01]  /*2fd0*/  UMOV UR6, UR38 ;  /* 0x0000002600067c82 */ /* 0x000fe20008000000 */
[----:B------:R-:W-:Y:S01]  /*2fe0*/  UMOV UR7, URZ ;  /* 0x0000003f00077c82 */ /* 0x000fe20008000000 */
[----:B0-----:R-:W-:Y:S01]  /*2ff0*/  R2UR UR10, R16 ;  /* 0x00000000100a72ca */ /* 0x001fe200000e0000 */
[----:B------:R-:W-:Y:S01]  /*3000*/  VIADD R7, R6, UR9 ;  /* 0x0000000906077c36 */ /* 0x000fe20008000000 */
[----:B------:R-:W-:Y:S01]  /*3010*/  R2UR UR11, R17 ;  /* 0x00000000110b72ca */ /* 0x000fe200000e0000 */
[----:B------:R-:W-:Y:S02]  /*3020*/  ULDC.64 UR14, c[0x0][0x210] ;  /* 0x00008400000e7ab9 */ /* 0x000fe40000000a00 */
        /* <DEDUP_REMOVED lines=12> */
[----:B------:R-:W-:Y:S01]  /*30f0*/  UISETP.NE.AND UP0, UPT, UR16, 0x1, UPT ;  /* 0x000000011000788c */ /* 0x000fe2000bf05270 */
[----:B------:R-:W-:Y:S02]  /*3100*/  R2UR UR18, R16 ;  /* 0x00000000101272ca */ /* 0x000fe400000e0000 */
[C---:B------:R-:W-:Y:S01]  /*3110*/  R2UR UR19, R17.reuse ;  /* 0x00000000111372ca */ /* 0x040fe200000e0000 */
[----:B0-----:R-:W-:Y:S01]  /*3120*/  ULEA UR10, UR11, UR10, 0x18 ;  /* 0x0000000a0b0a7291 */ /* 0x001fe2000f8ec03f */
[----:B------:R-:W-:-:S05]  /*3130*/  R2UR UR11, R17 ;  /* 0x00000000110b72ca */ /* 0x000fca00000e0000 */
[----:B------:R-:W-:Y:S02]  /*3140*/  LEA R5, R5, UR10, 0x3 ;  /* 0x0000000a05057c11 */ /* 0x000fe4000f8e18ff */
[----:B------:R-:W-:-:S03]  /*3150*/  R2UR UR10, R16 ;  /* 0x00000000100a72ca */ /* 0x000fc600000e0000 */
        /* <DEDUP_REMOVED lines=10> */
[----:B------:R-:W-:Y:S02]  /*3200*/  IMAD.X R25, RZ, RZ, RZ, P3 ;  /* 0x000000ffff197224 */ /* 0x000fe400018e06ff */
[----:B------:R-:W-:Y:S01]  /*3210*/  IMAD.WIDE.U32.X R22, R23, R9, R24, P4 ;  /* 0x0000000917167225 */ /* 0x000fe200020e0418 */
        /* <DEDUP_REMOVED lines=21> */
[----:B------:R-:W-:Y:S02]  /*3370*/  IADD3 R18, P3, -R24, R9, RZ ;  /* 0x0000000918127210 */ /* 0x000fe40007f7e1ff */
[----:B------:R-:W-:Y:S02]  /*3380*/  SEL R9, RZ, 0xffffffff, P0 ;  /* 0xffffffffff097807 */ /* 0x000fe40000000000 */
[----:B------:R-:W-:Y:S02]  /*3390*/  PLOP3.LUT P0, PT, PT, PT, UP0, 0x80, 0x0 ;  /* 0x000000000000781c */ /* 0x000fe40003f0f008 */
[----:B------:R-:W-:Y:S02]  /*33a0*/  SEL R25, RZ, 0xffffffff, !P1 ;  /* 0xffffffffff197807 */ /* 0x000fe40004800000 */
[----:B------:R-:W-:-:S03]  /*33b0*/  IADD3.X R9, R9, R19, ~R23, P4, P5 ;  /* 0x0000001309097210 */ /* 0x000fc600027eac17 */
[----:B------:R-:W-:-:S05]  /*33c0*/  IMAD.X R19, R22, 0x1, ~R25, P3 ;  /* 0x0000000116137824 */ /* 0x000fca00018e0e19 */
[----:B------:R2:W-:Y:S04]  /*33d0*/  STG.E.64 desc[UR10][R20.64], R18 ;  /* 0x0000001214007986 */ /* 0x0005e8000c101b0a */
[----:B------:R2:W-:Y:S01]  /*33e0*/  STG.E.64 desc[UR18][R14.64], R8 ;  /* 0x000000080e007986 */ /* 0x0005e2000c101b12 */
[----:B------:R-:W-:Y:S05]  /*33f0*/  @!P0 BRA `(.L_x_599) ;  /* 0x0000000400c08947 */ /* 0x000fea0003800000 */
[----:B--2---:R-:W-:Y:S01]  /*3400*/  VIADD R19, R6, 0x1 ;  /* 0x0000000106137836 */ /* 0x004fe20000000000 */
[----:B------:R-:W-:Y:S02]  /*3410*/  R2UR UR10, R16 ;  /* 0x00000000100a72ca */ /* 0x000fe400000e0000 */
[----:B------:R-:W-:Y:S01]  /*3420*/  R2UR UR11, R17 ;  /* 0x00000000110b72ca */ /* 0x000fe200000e0000 */
[----:B------:R-:W-:-:S04]  /*3430*/  VIADD R9, R19, UR9 ;  /* 0x0000000913097c36 */ /* 0x000fc80008000000 */
        /* <DEDUP_REMOVED lines=11> */
[----:B------:R-:W-:Y:S02]  /*34f0*/  R2UR UR18, R16 ;  /* 0x00000000101272ca */ /* 0x000fe400000e0000 */
[----:B------:R-:W-:Y:S01]  /*3500*/  R2UR UR19, R17 ;  /* 0x00000000111372ca */ /* 0x000fe200000e0000 */
        /* <DEDUP_REMOVED lines=21> */
[C---:B------:R-:W-:Y:S02]  /*3660*/  ISETP.GT.U32.AND P1, PT, R21.reuse, RZ, PT ;  /* 0x000000ff1500720c */ /* 0x040fe40003f24070 */
[-C--:B------:R-:W-:Y:S01]  /*3670*/  ISETP.LT.U32.AND P3, PT, R21, R25.reuse, PT ;  /* 0x000000191500720c */ /* 0x080fe20003f61070 */
[----:B------:R-:W-:Y:S01]  /*3680*/  IMAD.X R23, R15, 0x1, R27, P0 ;  /* 0x000000010f177824 */ /* 0x000fe200000e061b */
[----:B------:R-:W-:-:S04]  /*3690*/  ISETP.GE.U32.AND P0, PT, R14, R25, PT ;  /* 0x000000190e00720c */ /* 0x000fc80003f06070 */
[----:B------:R-:W-:Y:S02]  /*36a0*/  ISETP.GT.U32.AND.EX P1, PT, R23, -0x1, PT, P1 ;  /* 0xffffffff1700780c */ /* 0x000fe40003f24110 */
[-C--:B------:R-:W-:Y:S02]  /*36b0*/  ISETP.GE.U32.AND.EX P0, PT, R15, R27.reuse, PT, P0 ;  /* 0x0000001b0f00720c */ /* 0x080fe40003f06100 */
[----:B------:R-:W-:Y:S02]  /*36c0*/  ISETP.LT.U32.OR.EX P1, PT, R23, R27, P1, P3 ;  /* 0x0000001b1700720c */ /* 0x000fe40000f21530 */
[----:B------:R-:W-:Y:S02]  /*36d0*/  SEL R11, RZ, 0x1, P0 ;  /* 0x00000001ff0b7807 */ /* 0x000fe40000000000 */
[----:B------:R-:W-:Y:S02]  /*36e0*/  SEL R20, RZ, 0x1, !P1 ;  /* 0x00000001ff147807 */ /* 0x000fe40004800000 */
[----:B------:R-:W-:-:S02]  /*36f0*/  IADD3 R10, P4, P5, R11, R14, -R25 ;  /* 0x0000000e0b0a7210 */ /* 0x000fc40007d9e819 */
[----:B------:R-:W-:Y:S02]  /*3700*/  SEL R11, RZ, 0xffffffff, P0 ;  /* 0xffffffffff0b7807 */ /* 0x000fe40000000000 */
[----:B------:R-:W-:Y:S02]  /*3710*/  IADD3 R14, P3, -R20, R21, RZ ;  /* 0x00000015140e7210 */ /* 0x000fe40007f7e1ff */
[----:B------:R-:W-:Y:S02]  /*3720*/  PLOP3.LUT P0, PT, PT, PT, UP0, 0x80, 0x0 ;  /* 0x000000000000781c */ /* 0x000fe40003f0f008 */
[----:B------:R-:W-:Y:S02]  /*3730*/  SEL R20, RZ, 0xffffffff, !P1 ;  /* 0xffffffffff147807 */ /* 0x000fe40004800000 */
[----:B------:R-:W-:-:S03]  /*3740*/  IADD3.X R11, R11, R15, ~R27, P4, P5 ;  /* 0x0000000f0b0b7210 */ /* 0x000fc600027eac1b */
[----:B------:R-:W-:-:S05]  /*3750*/  IMAD.X R15, R23, 0x1, ~R20, P3 ;  /* 0x00000001170f7824 */ /* 0x000fca00018e0e14 */
[----:B------:R3:W-:Y:S04]  /*3760*/  STG.E.64 desc[UR10][R18.64], R14 ;  /* 0x0000000e12007986 */ /* 0x0007e8000c101b0a */
[----:B------:R3:W-:Y:S01]  /*3770*/  STG.E.64 desc[UR18][R8.64], R10 ;  /* 0x0000000a08007986 */ /* 0x0007e2000c101b12 */
[----:B------:R-:W-:Y:S05]  /*3780*/  @!P0 BRA `(.L_x_599) ;  /* 0x0000000000dc8947 */ /* 0x000fea0003800000 */
[----:B------:R-:W-:Y:S01]  /*3790*/  VIADD R21, R6, 0x2 ;  /* 0x0000000206157836 */ /* 0x000fe20000000000 */
[----:B------:R-:W-:Y:S02]  /*37a0*/  R2UR UR10, R16 ;  /* 0x00000000100a72ca */ /* 0x000fe400000e0000 */
[----:B------:R-:W-:Y:S01]  /*37b0*/  R2UR UR11, R17 ;  /* 0x00000000110b72ca */ /* 0x000fe200000e0000 */
[----:B---3--:R-:W-:-:S04]  /*37c0*/  VIADD R9, R21, UR9 ;  /* 0x0000000915097c36 */ /* 0x008fc80008000000 */
[----:B------:R-:W-:-:S04]  /*37d0*/  IMAD.WIDE.U32 R10, R9, R12, UR6 ;  /* 0x00000006090a7e25 */ /* 0x000fc8000f8e000c */
[----:B------:R-:W-:Y:S01]  /*37e0*/  IMAD R9, R9, R13, R11 ;  /* 0x0000000d09097224 */ /* 0x000fe200078e020b */
[----:B------:R-:W-:-:S04]  /*37f0*/  LEA R8, P0, R10, UR14, 0x3 ;  /* 0x0000000e0a087c11 */ /* 0x000fc8000f8018ff */
[----:B------:R-:W-:-:S05]  /*3800*/  LEA.HI.X R9, R10, UR15, R9, 0x3, P0 ;  /* 0x0000000f0a097c11 */ /* 0x000fca00080f1c09 */
[----:B------:R-:W2:Y:S01]  /*3810*/  LDG.E.64 R14, desc[UR10][R8.64] ;  /* 0x0000000a080e7981 */ /* 0x000ea2000c1e1b00 */
[----:B------:R-:W-:Y:S01]  /*3820*/  IMAD.WIDE.U32 R18, R21, R12, UR6 ;  /* 0x0000000615127e25 */ /* 0x000fe2000f8e000c */
[----:B------:R-:W-:Y:S02]  /*3830*/  R2UR UR6, R16 ;  /* 0x00000000100672ca */ /* 0x000fe400000e0000 */
[----:B------:R-:W-:Y:S01]  /*3840*/  R2UR UR7, R17 ;  /* 0x00000000110772ca */ /* 0x000fe200000e0000 */
[----:B------:R-:W-:Y:S01]  /*3850*/  IMAD R13, R21, R13, R19 ;  /* 0x0000000d150d7224 */ /* 0x000fe200078e0213 */
[----:B------:R-:W-:-:S04]  /*3860*/  LEA R10, P0, R18, UR14, 0x3 ;  /* 0x0000000e120a7c11 */ /* 0x000fc8000f8018ff */
[----:B------:R-:W-:Y:S02]  /*3870*/  LEA.HI.X R11, R18, UR15, R13, 0x3, P0 ;  /* 0x0000000f120b7c11 */ /* 0x000fe400080f1c0d */
[----:B------:R-:W2:Y:S05]  /*3880*/  LDS.64 R18, [R5+0x10] ;  /* 0x0000100005127984 */ /* 0x000eaa0000000a00 */
        /* <DEDUP_REMOVED lines=32> */
[----:B------:R-:W-:Y:S02]  /*3a90*/  IADD3 R12, P3, -R5, R14, RZ ;  /* 0x0000000e050c7210 */ /* 0x000fe40007f7e1ff */
[----:B------:R-:W-:Y:S02]  /*3aa0*/  SEL R5, RZ, 0xffffffff, P0 ;  /* 0xffffffffff057807 */ /* 0x000fe40000000000 */
[----:B------:R-:W-:Y:S02]  /*3ab0*/  SEL R14, RZ, 0xffffffff, !P1 ;  /* 0xffffffffff0e7807 */ /* 0x000fe40004800000 */
[----:B------:R-:W-:-:S03]  /*3ac0*/  IADD3.X R7, R5, R13, ~R21, P4, P5 ;  /* 0x0000000d05077210 */ /* 0x000fc600027eac15 */
[----:B------:R-:W-:-:S05]  /*3ad0*/  IMAD.X R13, R15, 0x1, ~R14, P3 ;  /* 0x000000010f0d7824 */ /* 0x000fca00018e0e0e */
[----:B------:R4:W-:Y:S04]  /*3ae0*/  STG.E.64 desc[UR6][R10.64], R12 ;  /* 0x0000000c0a007986 */ /* 0x0009e8000c101b06 */
[----:B------:R4:W-:Y:S02]  /*3af0*/  STG.E.64 desc[UR10][R8.64], R6 ;  /* 0x0000000608007986 */ /* 0x0009e4000c101b0a */
.L_x_599:
[----:B------:R-:W-:Y:S01]  /*3b00*/  IMAD.IADD R0, R4, 0x1, R0 ;  /* 0x0000000104007824 */ /* 0x000fe200078e0200 */
[----:B------:R-:W-:-:S04]  /*3b10*/  ULDC.64 UR6, c[0x0][0x220] ;  /* 0x0000880000067ab9 */ /* 0x000fc80000000a00 */
[----:B------:R-:W-:-:S04]  /*3b20*/  ISETP.GE.U32.AND P0, PT, R0, UR6, PT ;  /* 0x0000000600007c0c */ /* 0x000fc8000bf06070 */
[----:B------:R-:W-:-:S13]  /*3b30*/  ISETP.GE.U32.AND.EX P0, PT, RZ, UR7, PT, P0 ;  /* 0x00000007ff007c0c */ /* 0x000fda000bf06100 */
[----:B------:R-:W-:Y:S05]  /*3b40*/  @!P0 BRA `(.L_x_600) ;  /* 0xffffffe4007c8947 */ /* 0x000fea000383ffff */
.L_x_596:
[----:B------:R-:W-:Y:S05]  /*3b50*/  BSYNC B0 ;  /* 0x0000000000007941 */ /* 0x000fea0003800000 */
.L_x_595:
[----:B------:R-:W-:Y:S01]  /*3b60*/  UIADD3 UR5, UR5, 0x1, URZ ;  /* 0x0000000105057890 */ /* 0x000fe2000fffe03f */
[----:B------:R-:W-:Y:S03]  /*3b70*/  BAR.SYNC.DEFER_BLOCKING 0x0 ;  /* 0x0000000000007b1d */ /* 0x000fe60000010000 */
[----:B------:R-:W-:-:S06]  /*3b80*/  UISETP.GE.U32.AND UP0, UPT, UR5, UR4, UPT ;  /* 0x000000040500728c */ /* 0x000fcc000bf06070 */
[----:B------:R-:W-:-:S13]  /*3b90*/  PLOP3.LUT P0, PT, PT, PT, UP0, 0x80, 0x0 ;  /* 0x000000000000781c */ /* 0x000fda0003f0f008 */
[----:B------:R-:W-:Y:S05]  /*3ba0*/  @!P0 BRA `(.L_x_601) ;  /* 0xffffffd800088947 */ /* 0x000fea000383ffff */
.L_x_590:
[----:B------:R-:W-:Y:S02]  /*3bb0*/  ULDC UR5, c[0x0][0x238] ;  /* 0x00008e0000057ab9 */ /* 0x000fe40000000800 */
[----:B------:R-:W-:-:S06]  /*3bc0*/  UISETP.GE.U32.AND UP0, UPT, UR4, UR5, UPT ;  /* 0x000000050400728c */ /* 0x000fcc000bf06070 */
[----:B------:R-:W-:-:S13]  /*3bd0*/  PLOP3.LUT P0, PT, PT, PT, UP0, 0x80, 0x0 ;  /* 0x000000000000781c */ /* 0x000fda0003f0f008 */
[----:B------:R-:W-:Y:S05]  /*3be0*/  @P0 BRA `(.L_x_602) ;  /* 0x00000010006c0947 */ /* 0x000fea0003800000 */
[----:B------:R-:W1:Y:S01]  /*3bf0*/  S2R R0, SR_TID.X ;  /* 0x0000000000007919 */ /* 0x000e620000002100 */
[----:B------:R-:W5:Y:S01]  /*3c00*/  S2UR UR6, SR_CgaCtaId ;  /* 0x00000000000679c3 */ /* 0x000f620000008800 */
[----:B------:R-:W-:Y:S02]  /*3c10*/  UMOV UR9, 0x400 ;  /* 0x0000040000097882 */ /* 0x000fe40000000000 */
[----:B------:R-:W-:Y:S02]  /*3c20*/  UIADD3 UR5, UR9, 0x2000, URZ ;  /* 0x0000200009057890 */ /* 0x000fe4000fffe03f */
[----:B-----5:R-:W-:Y:S02]  /*3c30*/  ULEA UR9, UR6, UR9, 0x18 ;  /* 0x0000000906097291 */ /* 0x020fe4000f8ec03f */
[----:B------:R-:W-:-:S04]  /*3c40*/  ULEA UR5, UR6, UR5, 0x18 ;  /* 0x0000000506057291 */ /* 0x000fc8000f8ec03f */
[C---:B-1----:R-:W-:Y:S02]  /*3c50*/  LEA R4, R0.reuse, UR9, 0x3 ;  /* 0x0000000900047c11 */ /* 0x042fe4000f8e18ff */
[----:B------:R-:W-:-:S07]  /*3c60*/  LEA R5, R0, UR5, 0x3 ;  /* 0x0000000500057c11 */ /* 0x000fce000f8e18ff */
.L_x_619:
[----:B------:R-:W-:Y:S01]  /*3c70*/  ULDC.64 UR6, c[0x0][0x230] ;  /* 0x00008c0000067ab9 */ /* 0x000fe20000000a00 */
[----:B0-----:R-:W-:Y:S01]  /*3c80*/  R2UR UR10, R16 ;  /* 0x00000000100a72ca */ /* 0x001fe200000e0000 */
[----:B------:R-:W-:Y:S01]  /*3c90*/  UIMAD.WIDE.U32 UR6, UR4, 0x8, UR6 ;  /* 0x00000008040678a5 */ /* 0x000fe2000f8e0006 */
[----:B------:R-:W-:Y:S01]  /*3ca0*/  R2UR UR11, R17 ;  /* 0x00000000110b72ca */ /* 0x000fe200000e0000 */
[----:B------:R-:W-:Y:S02]  /*3cb0*/  UMOV UR5, 0x1 ;  /* 0x0000000100057882 */ /* 0x000fe40000000000 */
[----:B------:R-:W-:Y:S02]  /*3cc0*/  UIADD3 UR5, UP0, UR5, 0x1, URZ ;  /* 0x0000000105057890 */ /* 0x000fe4000ff1e03f */
[----:B-1-345:R-:W-:Y:S01]  /*3cd0*/  IMAD.U32 R10, RZ, RZ, UR6 ;  /* 0x00000006ff0a7e24 */ /* 0x03afe2000f8e00ff */
[----:B------:R-:W-:Y:S01]  /*3ce0*/  UMOV UR6, 0xffffffff ;  /* 0xffffffff00067882 */ /* 0x000fe20000000000 */
[----:B------:R-:W-:Y:S01]  /*3cf0*/  IMAD.U32 R11, RZ, RZ, UR7 ;  /* 0x00000007ff0b7e24 */ /* 0x000fe2000f8e00ff */
[----:B------:R-:W-:-:S02]  /*3d00*/  UIADD3.X UR6, UR6, -0x1, URZ, UP0, !UPT ;  /* 0xffffffff06067890 */ /* 0x000fc400087fe43f */
[----:B------:R-:W-:Y:S01]  /*3d10*/  UISETP.GT.U32.AND UP0, UPT, UR5, URZ, UPT ;  /* 0x0000003f0500728c */ /* 0x000fe2000bf04070 */
[----:B------:R-:W-:Y:S02]  /*3d20*/  ISETP.NE.AND P0, PT, R3, RZ, PT ;  /* 0x000000ff0300720c */ /* 0x000fe40003f05270 */
[----:B------:R-:W5:Y:S01]  /*3d30*/  LDG.E.64 R10, desc[UR10][R10.64] ;  /* 0x0000000a0a0a7981 */ /* 0x000f62000c1e1b00 */
[----:B------:R-:W-:-:S04]  /*3d40*/  UISETP.GT.U32.AND.EX UP0, UPT, UR6, URZ, UPT, UP0 ;  /* 0x0000003f0600728c */ /* 0x000fc8000bf04100 */
[----:B------:R-:W-:Y:S02]  /*3d50*/  USEL UR11, URZ, 0x1, !UP0 ;  /* 0x000000013f0b7887 */ /* 0x000fe4000c000000 */
[----:B------:R-:W-:Y:S02]  /*3d60*/  USEL UR10, URZ, 0xffffffff, !UP0 ;  /* 0xffffffff3f0a7887 */ /* 0x000fe4000c000000 */
[----:B------:R-:W-:-:S04]  /*3d70*/  UIADD3 UR11, UP0, UR11, -UR5, URZ ;  /* 0x800000050b0b7290 */ /* 0x000fc8000ff1e03f */
[----:B------:R-:W-:Y:S01]  /*3d80*/  UIADD3.X UR10, UR10, ~UR6, URZ, UP0, !UPT ;  /* 0x800000060a0a7290 */ /* 0x000fe200087fe43f */
[----:B------:R-:W-:Y:S11]  /*3d90*/  @!P0 BRA `(.L_x_603) ;  /* 0x0000000000ec8947 */ /* 0x000ff60003800000 */
[C---:B-----5:R-:W-:Y:S01]  /*3da0*/  R2UR UR6, R10.reuse ;  /* 0x000000000a0672ca */ /* 0x060fe200000e0000 */
[----:B------:R-:W-:Y:S01]  /*3db0*/  IMAD.MOV.U32 R6, RZ, RZ, R3 ;  /* 0x000000ffff067224 */ /* 0x000fe200078e0003 */
[C---:B------:R-:W-:Y:S01]  /*3dc0*/  R2UR UR13, R11.reuse ;  /* 0x000000000b0d72ca */ /* 0x040fe200000e0000 */
[----:B------:R-:W-:Y:S01]  /*3dd0*/  IMAD.MOV.U32 R7, RZ, RZ, RZ ;  /* 0x000000ffff077224 */ /* 0x000fe200078e00ff */
[----:B------:R-:W-:Y:S02]  /*3de0*/  R2UR UR7, R11 ;  /* 0x000000000b0772ca */ /* 0x000fe400000e0000 */
[----:B------:R-:W-:-:S07]  /*3df0*/  R2UR UR12, R10 ;  /* 0x000000000a0c72ca */ /* 0x000fce00000e0000 */
[----:B------:R-:W-:Y:S02]  /*3e00*/  UMOV UR19, UR6 ;  /* 0x0000000600137c82 */ /* 0x000fe40008000000 */
[----:B------:R-:W-:-:S06]  /*3e10*/  UMOV UR20, UR13 ;  /* 0x0000000d00147c82 */ /* 0x000fcc0008000000 */
.L_x_605:
[----:B------:R-:W-:Y:S01]  /*3e20*/  UIMAD.WIDE.U32 UR12, UR20, UR19, URZ ;  /* 0x00000013140c72a5 */ /* 0x000fe2000f8e003f */
[C---:B--2---:R-:W-:Y:S01]  /*3e30*/  LOP3.LUT R8, R6.reuse, 0x1, RZ, 0xc0, !PT ;  /* 0x0000000106087812 */ /* 0x044fe200078ec0ff */
        /* <DEDUP_REMOVED lines=45> */
.L_x_604:
[----:B------:R-:W-:Y:S01]  /*4110*/  ISETP.NE.AND.EX P0, PT, R7, RZ, PT, P1 ;  /* 0x000000ff0700720c */ /* 0x000fe20003f05310 */
[----:B------:R-:W-:-:S04]  /*4120*/  UIADD3 UR19, UP0, UP1, UR5, UR6, -UR17 ;  /* 0x0000000605137290 */ /* 0x000fc8000f91e811 */
[----:B------:R-:W-:-:S08]  /*4130*/  UIADD3.X UR20, UR16, UR7, ~UR18, UP0, UP1 ;  /* 0x0000000710147290 */ /* 0x000fd000087e2c12 */
[----:B------:R-:W-:Y:S05]  /*4140*/  @P0 BRA `(.L_x_605) ;  /* 0xfffffffc00340947 */ /* 0x000fea000383ffff */
.L_x_603:
[----:B------:R-:W-:Y:S01]  /*4150*/  ISETP.GE.U32.AND P0, PT, R0, R3, PT ;  /* 0x000000030000720c */ /* 0x000fe20003f06070 */
[----:B------:R-:W-:-:S12]  /*4160*/  BSSY B0, `(.L_x_606) ;  /* 0x0000054000007945 */ /* 0x000fd80003800000 */
[----:B------:R-:W-:Y:S05]  /*4170*/  @P0 BRA `(.L_x_607) ;  /* 0x0000000400480947 */ /* 0x000fea0003800000 */
[----:B------:R-:W-:-:S07]  /*4180*/  IMAD.MOV.U32 R6, RZ, RZ, R0 ;  /* 0x000000ffff067224 */ /* 0x000fce00078e0000 */
.L_x_613:
        /* <DEDUP_REMOVED lines=16> */
[----:B------:R-:W-:Y:S02]  /*4290*/  IMAD.MOV.U32 R20, RZ, RZ, RZ ;  /* 0x000000ffff147224 */ /* 0x000fe400078e00ff */
[----:B-----5:R-:W-:Y:S02]  /*42a0*/  IMAD.MOV.U32 R21, RZ, RZ, R10 ;  /* 0x000000ffff157224 */ /* 0x020fe400078e000a */
[----:B------:R-:W-:-:S07]  /*42b0*/  IMAD.MOV.U32 R9, RZ, RZ, R11 ;  /* 0x000000ffff097224 */ /* 0x000fce00078e000b */
.L_x_612:
        /* <DEDUP_REMOVED lines=48> */
.L_x_611:
[----:B------:R-:W-:Y:S05]  /*45c0*/  BSYNC B2 ;  /* 0x0000000000027941 */ /* 0x000fea0003800000 */
.L_x_610:
[----:B------:R-:W-:Y:S02]  /*45d0*/  IADD3 R21, P2, P3, R24, R12, -R22 ;  /* 0x0000000c18157210 */ /* 0x000fe40007b5e816 */
[----:B------:R-:W-:-:S04]  /*45e0*/  SEL R12, RZ, 0xffffffff, !P1 ;  /* 0xffffffffff0c7807 */ /* 0x000fc80004800000 */
[----:B------:R-:W-:Y:S01]  /*45f0*/  IADD3.X R9, R12, R13, ~R25, P2, P3 ;  /* 0x0000000d0c097210 */ /* 0x000fe200017e6c19 */
[----:B------:R-:W-:Y:S06]  /*4600*/  @P0 BRA `(.L_x_612) ;  /* 0xfffffffc002c0947 */ /* 0x000fec000383ffff */
.L_x_609:
[----:B------:R-:W-:Y:S05]  /*4610*/  BSYNC B1 ;  /* 0x0000000000017941 */ /* 0x000fea0003800000 */
.L_x_608:
[----:B------:R-:W-:Y:S01]  /*4620*/  LEA R13, R6, UR9, 0x3 ;  /* 0x00000009060d7c11 */ /* 0x000fe2000f8e18ff */
[----:B--2---:R-:W-:Y:S02]  /*4630*/  IMAD.MOV.U32 R8, RZ, RZ, R23 ;  /* 0x000000ffff087224 */ /* 0x004fe400078e0017 */
[----:B------:R-:W-:Y:S02]  /*4640*/  IMAD.MOV.U32 R9, RZ, RZ, R7 ;  /* 0x000000ffff097224 */ /* 0x000fe400078e0007 */
[----:B------:R-:W-:-:S03]  /*4650*/  IMAD.IADD R7, R3, 0x1, R6 ;  /* 0x0000000103077824 */ /* 0x000fc600078e0206 */
[----:B------:R0:W-:Y:S02]  /*4660*/  STS.64 [R13], R8 ;  /* 0x000000080d007388 */ /* 0x0001e40000000a00 */
[----:B------:R-:W-:Y:S01]  /*4670*/  ISETP.GE.U32.AND P0, PT, R7, R6, PT ;  /* 0x000000060700720c */ /* 0x000fe20003f06070 */
[----:B------:R-:W-:-:S12]  /*4680*/  IMAD.MOV.U32 R6, RZ, RZ, R7 ;  /* 0x000000ffff067224 */ /* 0x000fd800078e0007 */
[----:B0-----:R-:W-:Y:S05]  /*4690*/  @!P0 BRA `(.L_x_613) ;  /* 0xfffffff800bc8947 */ /* 0x001fea000383ffff */
.L_x_607:
[----:B------:R-:W-:Y:S05]  /*46a0*/  BSYNC B0 ;  /* 0x0000000000007941 */ /* 0x000fea0003800000 */
.L_x_606:
[----:B------:R-:W-:Y:S01]  /*46b0*/  ULDC.64 UR6, c[0x0][0x220] ;  /* 0x0000880000067ab9 */ /* 0x000fe20000000a00 */
[----:B------:R-:W-:Y:S01]  /*46c0*/  BAR.SYNC.DEFER_BLOCKING 0x0 ;  /* 0x0000000000007b1d */ /* 0x000fe20000010000 */
[----:B------:R-:W-:-:S04]  /*46d0*/  ISETP.NE.U32.AND P0, PT, RZ, UR6, PT ;  /* 0x00000006ff007c0c */ /* 0x000fc8000bf05070 */
[----:B------:R-:W-:-:S13]  /*46e0*/  ISETP.NE.AND.EX P0, PT, RZ, UR7, PT, P0 ;  /* 0x00000007ff007c0c */ /* 0x000fda000bf05300 */
[----:B------:R-:W-:Y:S05]  /*46f0*/  @!P0 BRA `(.L_x_614) ;  /* 0x00000004008c8947 */ /* 0x000fea0003800000 */
[----:B------:R-:W-:-:S05]  /*4700*/  UMOV UR5, URZ ;  /* 0x0000003f00057c82 */ /* 0x000fca0008000000 */
.L_x_618:
[----:B012---:R-:W0:Y:S01]  /*4710*/  LDS.64 R14, [R4] ;  /* 0x00000000040e7984 */ /* 0x007e220000000a00 */
[----:B------:R-:W-:Y:S01]  /*4720*/  ISETP.GE.U32.AND P0, PT, R0, UR8, PT ;  /* 0x0000000800007c0c */ /* 0x000fe2000bf06070 */
[----:B------:R-:W-:Y:S01]  /*4730*/  ULDC.64 UR12, c[0x0][0x210] ;  /* 0x00008400000c7ab9 */ /* 0x000fe20000000a00 */
[----:B------:R-:W-:Y:S01]  /*4740*/  BSSY B0, `(.L_x_615) ;  /* 0x0000057000007945 */ /* 0x000fe20003800000 */
[----:B0-----:R0:W-:Y:S10]  /*4750*/  STS.64 [R5], R14 ;  /* 0x0000000e05007388 */ /* 0x0011f40000000a00 */
[----:B------:R-:W-:Y:S05]  /*4760*/  @P0 BRA `(.L_x_616) ;  /* 0x0000000400500947 */ /* 0x000fea0003800000 */
[----:B------:R-:W-:-:S07]  /*4770*/  IMAD.MOV.U32 R6, RZ, RZ, R0 ;  /* 0x000000ffff067224 */ /* 0x000fce00078e0000 */
.L_x_617:
[----:B-1----:R-:W1:Y:S01]  /*4780*/  LDC.64 R12, c[0x0][0x228] ;  /* 0x00008a00ff0c7b82 */ /* 0x002e620000000a00 */
[----:B------:R-:W-:Y:S01]  /*4790*/  VIADD R7, R6, UR5 ;  /* 0x0000000506077c36 */ /* 0x000fe20008000000 */
[----:B------:R-:W-:Y:S01]  /*47a0*/  UMOV UR6, UR38 ;  /* 0x0000002600067c82 */ /* 0x000fe20008000000 */
[----:B------:R-:W-:Y:S01]  /*47b0*/  UMOV UR7, URZ ;  /* 0x0000003f00077c82 */ /* 0x000fe20008000000 */
[----:B------:R-:W-:Y:S01]  /*47c0*/  R2UR UR14, R16 ;  /* 0x00000000100e72ca */ /* 0x000fe200000e0000 */
[----:B-----5:R-:W-:Y:S01]  /*47d0*/  VIADD R11, R7, UR8 ;  /* 0x00000008070b7c36 */ /* 0x020fe20008000000 */
[----:B------:R-:W-:-:S03]  /*47e0*/  R2UR UR15, R17 ;  /* 0x00000000110f72ca */ /* 0x000fc600000e0000 */
[----:B-1----:R-:W-:-:S04]  /*47f0*/  IMAD.WIDE.U32 R8, R11, R12, UR6 ;  /* 0x000000060b087e25 */ /* 0x002fc8000f8e000c */
        /* <DEDUP_REMOVED lines=9> */
[----:B------:R-:W-:-:S07]  /*4890*/  LEA.HI.X R13, R18, UR13, R7, 0x3, P0 ;  /* 0x0000000d120d7c11 */ /* 0x000fce00080f1c07 */
[----:B------:R-:W3:Y:S01]  /*48a0*/  LDG.E.64 R22, desc[UR6][R12.64] ;  /* 0x000000060c167981 */ /* 0x000ee2000c1e1b00 */
[----:B------:R-:W-:Y:S02]  /*48b0*/  IMAD.MOV.U32 R26, RZ, RZ, -0x1 ;  /* 0xffffffffff1a7424 */ /* 0x000fe400078e00ff */
[----:B------:R-:W-:Y:S02]  /*48c0*/  IMAD.IADD R6, R3, 0x1, R6 ;  /* 0x0000000103067824 */ /* 0x000fe400078e0206 */
        /* <DEDUP_REMOVED lines=19> */
[----:B------:R-:W-:-:S03]  /*4a00*/  IMAD.WIDE.U32 R18, R15, UR11, RZ ;  /* 0x0000000b0f127c25 */ /* 0x000fc6000f8e00ff */
[----:B------:R-:W-:Y:S01]  /*4a10*/  IADD3.X R25, R25, R9, ~R21, P0, P1 ;  /* 0x0000000919197210 */ /* 0x000fe200007e2c15 */
[----:B------:R-:W-:Y:S01]  /*4a20*/  IMAD.WIDE.U32 R20, R14, UR11, RZ ;  /* 0x0000000b0e147c25 */ /* 0x000fe2000f8e00ff */
[----:B---3--:R-:W-:-:S03]  /*4a30*/  ISETP.GE.U32.AND P0, PT, R22, R24, PT ;  /* 0x000000181600720c */ /* 0x008fc60003f06070 */
[----:B------:R-:W-:Y:S01]  /*4a40*/  IMAD.WIDE.U32 R18, P3, R14, UR10, R18 ;  /* 0x0000000a0e127c25 */ /* 0x000fe2000f860012 */
[----:B------:R-:W-:-:S04]  /*4a50*/  ISETP.GE.U32.AND.EX P0, PT, R23, R25, PT, P0 ;  /* 0x000000191700720c */ /* 0x000fc80003f06100 */
[----:B------:R-:W-:Y:S02]  /*4a60*/  SEL R9, RZ, 0x1, P0 ;  /* 0x00000001ff097807 */ /* 0x000fe40000000000 */
[----:B------:R-:W-:Y:S02]  /*4a70*/  SEL R27, RZ, 0xffffffff, P0 ;  /* 0xffffffffff1b7807 */ /* 0x000fe40000000000 */
[----:B------:R-:W-:Y:S02]  /*4a80*/  IADD3 R7, P0, R22, R24, RZ ;  /* 0x0000001816077210 */ /* 0x000fe40007f1e0ff */
[----:B------:R-:W-:Y:S01]  /*4a90*/  IADD3 R8, P1, P2, R9, R22, -R24 ;  /* 0x0000001609087210 */ /* 0x000fe20007a3e818 */
[----:B------:R-:W-:Y:S02]  /*4aa0*/  IMAD.MOV.U32 R22, RZ, RZ, R19 ;  /* 0x000000ffff167224 */ /* 0x000fe400078e0013 */
[--C-:B0-----:R-:W-:Y:S01]  /*4ab0*/  IMAD.X R14, R23, 0x1, R25.reuse, P0 ;  /* 0x00000001170e7824 */ /* 0x101fe200000e0619 */
[----:B------:R-:W-:Y:S01]  /*4ac0*/  IADD3.X R9, R27, R23, ~R25, P1, P2 ;  /* 0x000000171b097210 */ /* 0x000fe20000fe4c19 */
[----:B------:R-:W-:Y:S01]  /*4ad0*/  IMAD.X R23, RZ, RZ, RZ, P3 ;  /* 0x000000ffff177224 */ /* 0x000fe200018e06ff */
[----:B------:R-:W-:-:S05]  /*4ae0*/  IADD3 R18, P0, R21, R18, RZ ;  /* 0x0000001215127210 */ /* 0x000fca0007f1e0ff */
[----:B------:R-:W-:Y:S01]  /*4af0*/  IMAD.WIDE.U32.X R22, R15, UR10, R22, P0 ;  /* 0x0000000a0f167c25 */ /* 0x000fe200080e0416 */
[----:B------:R-:W-:-:S04]  /*4b00*/  IADD3 R15, P1, RZ, R20, RZ ;  /* 0x00000014ff0f7210 */ /* 0x000fc80007f3e0ff */
[----:B------:R-:W-:Y:S01]  /*4b10*/  ISETP.LT.U32.AND P0, PT, R15, R20, PT ;  /* 0x000000140f00720c */ /* 0x000fe20003f01070 */
[----:B------:R-:W-:Y:S01]  /*4b20*/  IMAD.X R21, R18, 0x1, R20, P1 ;  /* 0x0000000112157824 */ /* 0x000fe200008e0614 */
[----:B------:R-:W-:-:S04]  /*4b30*/  ISETP.GT.U32.AND P1, PT, R7, RZ, PT ;  /* 0x000000ff0700720c */ /* 0x000fc80003f24070 */
[----:B------:R-:W-:Y:S02]  /*4b40*/  ISETP.LT.U32.AND.EX P0, PT, R21, R18, PT, P0 ;  /* 0x000000121500720c */ /* 0x000fe40003f01100 */
[----:B------:R-:W-:Y:S02]  /*4b50*/  ISETP.GT.U32.AND.EX P1, PT, R14, -0x1, PT, P1 ;  /* 0xffffffff0e00780c */ /* 0x000fe40003f24110 */
[----:B------:R-:W-:-:S04]  /*4b60*/  SEL R19, RZ, 0x1, !P0 ;  /* 0x00000001ff137807 */ /* 0x000fc80004000000 */
[----:B------:R-:W-:-:S04]  /*4b70*/  IADD3 R19, P0, P2, -R19, R15, -R21 ;  /* 0x0000000f13137210 */ /* 0x000fc80007a1e915 */
[----:B------:R-:W-:Y:S02]  /*4b80*/  IADD3.X R21, R26, -0x1, R21, P0, P2 ;  /* 0xffffffff1a157810 */ /* 0x000fe400007e4415 */
[----:B------:R-:W-:Y:S02]  /*4b90*/  ISETP.LT.U32.AND P2, PT, R7, R24, PT ;  /* 0x000000180700720c */ /* 0x000fe40003f41070 */
[----:B------:R-:W-:Y:S02]  /*4ba0*/  ISETP.LT.U32.AND P0, PT, R22, R19, PT ;  /* 0x000000131600720c */ /* 0x000fe40003f01070 */
[----:B------:R-:W-:Y:S02]  /*4bb0*/  ISETP.LT.U32.OR.EX P1, PT, R14, R25, P1, P2 ;  /* 0x000000190e00720c */ /* 0x000fe40000f21520 */
[----:B------:R-:W-:Y:S02]  /*4bc0*/  ISETP.LT.U32.AND.EX P0, PT, R23, R21, PT, P0 ;  /* 0x000000151700720c */ /* 0x000fe40003f01100 */
[----:B------:R-:W-:-:S02]  /*4bd0*/  SEL R18, RZ, 0x1, !P1 ;  /* 0x00000001ff127807 */ /* 0x000fc40004800000 */
[----:B------:R-:W-:Y:S02]  /*4be0*/  SEL R15, RZ, 0x1, !P0 ;  /* 0x00000001ff0f7807 */ /* 0x000fe40004000000 */
[----:B------:R-:W-:Y:S02]  /*4bf0*/  IADD3 R18, P2, -R18, R7, RZ ;  /* 0x0000000712127210 */ /* 0x000fe40007f5e1ff */
[----:B------:R-:W-:Y:S02]  /*4c00*/  SEL R7, RZ, 0xffffffff, !P1 ;  /* 0xffffffffff077807 */ /* 0x000fe40004800000 */
[----:B------:R-:W-:Y:S02]  /*4c10*/  IADD3 R20, P3, P4, R15, R22, -R19 ;  /* 0x000000160f147210 */ /* 0x000fe40007c7e813 */
[----:B------:R-:W-:Y:S01]  /*4c20*/  SEL R15, RZ, 0xffffffff, !P0 ;  /* 0xffffffffff0f7807 */ /* 0x000fe20004000000 */
[----:B------:R-:W-:Y:S01]  /*4c30*/  IMAD.X R19, R14, 0x1, ~R7, P2 ;  /* 0x000000010e137824 */ /* 0x000fe200010e0e07 */
[----:B------:R-:W-:Y:S01]  /*4c40*/  ISETP.GE.U32.AND P0, PT, R6, UR8, PT ;  /* 0x0000000806007c0c */ /* 0x000fe2000bf06070 */
[----:B------:R-:W-:Y:S01]  /*4c50*/  IMAD.MOV.U32 R14, RZ, RZ, R20 ;  /* 0x000000ffff0e7224 */ /* 0x000fe200078e0014 */
[----:B------:R-:W-:-:S02]  /*4c60*/  IADD3.X R15, R15, R23, ~R21, P3, P4 ;  /* 0x000000170f0f7210 */ /* 0x000fc40001fe8c15 */
[----:B------:R1:W-:Y:S04]  /*4c70*/  STG.E.64 desc[UR6][R12.64], R18 ;  /* 0x000000120c007986 */ /* 0x0003e8000c101b06 */
[----:B------:R1:W-:Y:S04]  /*4c80*/  STS.64 [R5], R14 ;  /* 0x0000000e05007388 */ /* 0x0003e80000000a00 */
[----:B------:R1:W-:Y:S01]  /*4c90*/  STG.E.64 desc[UR14][R10.64], R8 ;  /* 0x000000080a007986 */ /* 0x0003e2000c101b0e */
[----:B------:R-:W-:Y:S05]  /*4ca0*/  @!P0 BRA `(.L_x_617) ;  /* 0xfffffff800b48947 */ /* 0x000fea000383ffff */
.L_x_616:
[----:B------:R-:W-:Y:S05]  /*4cb0*/  BSYNC B0 ;  /* 0x0000000000007941 */ /* 0x000fea0003800000 */
.L_x_615:
[----:B------:R-:W-:Y:S01]  /*4cc0*/  ULEA UR5, UR8, UR5, 0x1 ;  /* 0x0000000508057291 */ /* 0x000fe2000f8e083f */
[----:B------:R-:W-:Y:S06]  /*4cd0*/  BAR.SYNC.DEFER_BLOCKING 0x0 ;  /* 0x0000000000007b1d */ /* 0x000fec0000010000 */
[----:B------:R-:W-:Y:S02]  /*4ce0*/  ULDC.64 UR6, c[0x0][0x220] ;  /* 0x0000880000067ab9 */ /* 0x000fe40000000a00 */
[----:B------:R-:W-:-:S04]  /*4cf0*/  UISETP.GE.U32.AND UP0, UPT, UR5, UR6, UPT ;  /* 0x000000060500728c */ /* 0x000fc8000bf06070 */
[----:B------:R-:W-:-:S06]  /*4d00*/  UISETP.GE.U32.AND.EX UP0, UPT, URZ, UR7, UPT, UP0 ;  /* 0x000000073f00728c */ /* 0x000fcc000bf06100 */
[----:B------:R-:W-:-:S13]  /*4d10*/  PLOP3.LUT P0, PT, PT, PT, UP0, 0x80, 0x0 ;  /* 0x000000000000781c */ /* 0x000fda0003f0f008 */
[----:B------:R-:W-:Y:S05]  /*4d20*/  @!P0 BRA `(.L_x_618) ;  /* 0xfffffff800788947 */ /* 0x000fea000383ffff */
.L_x_614:
[----:B------:R-:W-:Y:S01]  /*4d30*/  UIADD3 UR4, UR4, 0x1, URZ ;  /* 0x0000000104047890 */ /* 0x000fe2000fffe03f */
[----:B------:R-:W-:Y:S01]  /*4d40*/  BAR.SYNC.DEFER_BLOCKING 0x0 ;  /* 0x0000000000007b1d */ /* 0x000fe20000010000 */
[----:B------:R-:W-:-:S05]  /*4d50*/  USHF.L.U32 UR8, UR8, 0x1, URZ ;  /* 0x0000000108087899 */ /* 0x000fca000800063f */
[----:B------:R-:W-:Y:S02]  /*4d60*/  ULDC UR5, c[0x0][0x238] ;  /* 0x00008e0000057ab9 */ /* 0x000fe40000000800 */
[----:B------:R-:W-:-:S06]  /*4d70*/  UISETP.GE.U32.AND UP0, UPT, UR4, UR5, UPT ;  /* 0x000000050400728c */ /* 0x000fcc000bf06070 */
[----:B------:R-:W-:-:S13]  /*4d80*/  PLOP3.LUT P0, PT, PT, PT, UP0, 0x80, 0x0 ;  /* 0x000000000000781c */ /* 0x000fda0003f0f008 */
[----:B------:R-:W-:Y:S05]  /*4d90*/  @!P0 BRA `(.L_x_619) ;  /* 0xffffffec00b48947 */ /* 0x000fea000383ffff */
.L_x_602:
[----:B------:R-:W-:-:S13]  /*4da0*/  LOP3.LUT P0, RZ, R2, UR38, RZ, 0xfc, !PT ;  /* 0x0000002602ff7c12 */ /* 0x000fda000f80fcff */
[----:B------:R-:W-:Y:S05]  /*4db0*/  @P0 EXIT ;  /* 0x000000000000094d */ /* 0x000fea0003800000 */
[----:B------:R-:W2:Y:S01]  /*4dc0*/  LDC R2, c[0x0][0xc] ;  /* 0x00000300ff027b82 */ /* 0x000ea20000000800 */
[----:B------:R-:W-:Y:S01]  /*4dd0*/  MOV R0, 0x28 ;  /* 0x0000002800007802 */ /* 0x000fe20000000f00 */
[----:B------:R-:W-:Y:S01]  /*4de0*/  ULDC.64 UR4, c[0x4][0x10] ;  /* 0x0100040000047ab9 */ /* 0x000fe20000000a00 */
[----:B-1--4-:R-:W-:Y:S02]  /*4df0*/  IMAD.U32 R6, RZ, RZ, UR37 ;  /* 0x00000025ff067e24 */ /* 0x012fe4000f8e00ff */
[----:B------:R-:W-:Y:S02]  /*4e00*/  IMAD.U32 R4, RZ, RZ, UR4 ;  /* 0x00000004ff047e24 */ /* 0x000fe4000f8e00ff */
[----:B0-----:R-:W-:Y:S01]  /*4e10*/  IMAD.U32 R5, RZ, RZ, UR5 ;  /* 0x00000005ff057e24 */ /* 0x001fe2000f8e00ff */
[----:B--23--:R0:W1:Y:S01]  /*4e20*/  LDC.64 R8, c[0x4][R0] ;  /* 0x0100000000087b82 */ /* 0x00c0620000000a00 */
[----:B------:R-:W-:Y:S01]  /*4e30*/  IMAD.U32 R7, RZ, RZ, UR36 ;  /* 0x00000024ff077e24 */ /* 0x000fe2000f8e00ff */
[----:B------:R0:W-:Y:S06]  /*4e40*/  STL.64 [R1], R2 ;  /* 0x0000000201007387 */ /* 0x0001ec0000100a00 */
[----:B------:R-:W-:-:S07]  /*4e50*/  LEPC R20, `(.L_x_620) ;  /* 0x000000001014794e */ /* 0x000fce0000000000 */
[----:B01---5:R-:W-:Y:S05]  /*4e60*/  CALL.ABS.NOINC R8 ;  /* 0x0000000008007343 */ /* 0x023fea0003c00000 */
.L_x_620:
[----:B------:R-:W-:Y:S05]  /*4e70*/  EXIT ;  /* 0x000000000000794d */ /* 0x000fea0003800000 */
.L_x_621:
        /* <DEDUP_REMOVED lines=16> */
.L_x_971:


//--------------------- .text.ntt_bfield_fused_coset_single --------------------------
	.section	.text.ntt_bfield_fused_coset_single,"ax",@progbits
	.align	128
        .global         ntt_bfield_fused_coset_single
        .type           ntt_bfield_fused_coset_single,@function
        .size           ntt_bfield_fused_coset_single,(.L_x_972 - ntt_bfield_fused_coset_single)
        .other          ntt_bfield_fused_coset_single,@"STO_CUDA_ENTRY STV_DEFAULT"
ntt_bfield_fused_coset_single:
.text.ntt_bfield_fused_coset_single:
        /* <DEDUP_REMOVED lines=33> */
[----:B------:R-:W1:Y:S06]  /*0210*/  LDC R7, c[0x0][0x23c] ;  /* 0x00008f00ff077b82 */ /* 0x000e6c0000000800 */
[----:B------:R-:W-:Y:S05]  /*0220*/  @!P0 BRA `(.L_x_623) ;  /* 0x0000000000d88947 */ /* 0x000fea0003800000 */
[----:B0-----:R-:W-:Y:S02]  /*0230*/  IMAD.MOV.U32 R25, RZ, RZ, R16 ;  /* 0x000000ffff197224 */ /* 0x001fe400078e0010 */
[----:B-1----:R-:W-:Y:S02]  /*0240*/  IMAD.MOV.U32 R19, RZ, RZ, R7 ;  /* 0x000000ffff137224 */ /* 0x002fe400078e0007 */
[----:B------:R-:W-:Y:S02]  /*0250*/  IMAD.MOV.U32 R17, RZ, RZ, R2 ;  /* 0x000000ffff117224 */ /* 0x000fe400078e0002 */
[----:B------:R-:W-:-:S07]  /*0260*/  IMAD.MOV.U32 R18, RZ, RZ, RZ ;  /* 0x000000ffff127224 */ /* 0x000fce00078e00ff */
.L_x_625:
[-C--:B------:R-:W-:Y:S01]  /*0270*/  IMAD.WIDE.U32 R8, R19, R25.reuse, RZ ;  /* 0x0000001913087225 */ /* 0x080fe200078e00ff */
        /* <DEDUP_REMOVED lines=45> */
.L_x_624:
[----:B------:R-:W-:Y:S02]  /*0550*/  IADD3 R25, P2, P3, R20, R8, -R21 ;  /* 0x0000000814197210 */ /* 0x000fe40007b5e815 */
[----:B------:R-:W-:-:S04]  /*0560*/  SEL R8, RZ, 0xffffffff, !P1 ;  /* 0xffffffffff087807 */ /* 0x000fc80004800000 */
[----:B------:R-:W-:Y:S01]  /*0570*/  IADD3.X R19, R8, R9, ~R23, P2, P3 ;  /* 0x0000000908137210 */ /* 0x000fe200017e6c17 */
[----:B------:R-:W-:Y:S06]  /*0580*/  @P0 BRA `(.L_x_625) ;  /* 0xfffffffc00380947 */ /* 0x000fec000383ffff */
.L_x_623:
        /* <DEDUP_REMOVED lines=14> */
.L_x_630:
[-C--:B01----:R-:W-:Y:S01]  /*0670*/  IMAD.WIDE.U32 R8, R7, R16.reuse, RZ ;  /* 0x0000001007087225 */ /* 0x083fe200078e00ff */
        /* <DEDUP_REMOVED lines=46> */
.L_x_629:
[----:B------:R-:W-:Y:S05]  /*0960*/  BSYNC B1 ;  /* 0x0000000000017941 */ /* 0x000fea0003800000 */
.L_x_628:
[----:B------:R-:W-:Y:S02]  /*0970*/  IADD3 R16, P2, P3, R20, R8, -R19 ;  /* 0x0000000814107210 */ /* 0x000fe40007b5e813 */
[----:B------:R-:W-:-:S04]  /*0980*/  SEL R8, RZ, 0xffffffff, !P1 ;  /* 0xffffffffff087807 */ /* 0x000fc80004800000 */
[----:B------:R-:W-:Y:S01]  /*0990*/  IADD3.X R7, R8, R9, ~R23, P2, P3 ;  /* 0x0000000908077210 */ /* 0x000fe200017e6c17 */
[----:B------:R-:W-:Y:S06]  /*09a0*/  @P0 BRA `(.L_x_630) ;  /* 0xfffffffc00300947 */ /* 0x000fec000383ffff */
.L_x_627:
[----:B------:R-:W-:Y:S05]  /*09b0*/  BSYNC B0 ;  /* 0x0000000000007941 */ /* 0x000fea0003800000 */
.L_x_626:
[----:B------:R-:W-:Y:S01]  /*09c0*/  ULDC.64 UR6, c[0x0][0x218] ;  /* 0x0000860000067ab9 */ /* 0x000fe20000000a00 */
[----:B------:R-:W-:Y:S01]  /*09d0*/  ULDC.64 UR14, c[0x0][0x210] ;  /* 0x00008400000e7ab9 */ /* 0x000fe20000000a00 */
[----:B------:R-:W-:Y:S01]  /*09e0*/  ISETP.GE.U32.AND P0, PT, R31, UR6, PT ;  /* 0x000000061f007c0c */ /* 0x000fe2000bf06070 */
[----:B------:R-:W-:Y:S03]  /*09f0*/  BSSY B0, `(.L_x_622) ;  /* 0x0000037000007945 */ /* 0x000fe60003800000 */
[----:B------:R-:W-:-:S13]  /*0a00*/  ISETP.GE.U32.AND.EX P0, PT, R3, UR7, PT, P0 ;  /* 0x0000000703007c0c */ /* 0x000fda000bf06100 */
[----:B------:R-:W-:Y:S05]  /*0a10*/  @P0 BRA `(.L_x_631) ;  /* 0x0000000000d00947 */ /* 0x000fea0003800000 */
[----:B------:R-:W-:Y:S02]  /*0a20*/  IMAD.MOV.U32 R25, RZ, RZ, R14 ;  /* 0x000000ffff197224 */ /* 0x000fe400078e000e */
[----:B------:R-:W-:Y:S02]  /*0a30*/  IMAD.MOV.U32 R20, RZ, RZ, R31 ;  /* 0x000000ffff147224 */ /* 0x000fe400078e001f */
[----:B-1----:R-:W-:-:S07]  /*0a40*/  IMAD.MOV.U32 R7, RZ, RZ, R3 ;  /* 0x000000ffff077224 */ /* 0x002fce00078e0003 */
.L_x_632:
[----:B------:R-:W-:-:S04]  /*0a50*/  LEA R8, P0, R20, UR14, 0x3 ;  /* 0x0000000e14087c11 */ /* 0x000fc8000f8018ff */
[----:B------:R-:W-:-:S05]  /*0a60*/  LEA.HI.X R9, R20, UR15, R7, 0x3, P0 ;  /* 0x0000000f14097c11 */ /* 0x000fca00080f1c07 */
[----:B0-----:R-:W2:Y:S01]  /*0a70*/  LDG.E.64 R16, desc[UR8][R8.64] ;  /* 0x0000000808107981 */ /* 0x001ea2000c1e1b00 */
[----:B------:R-:W-:-:S04]  /*0a80*/  IMAD.WIDE.U32 R14, R21, R6, RZ ;  /* 0x00000006150e7225 */ /* 0x000fc800078e00ff */
[----:B------:R-:W-:-:S04]  /*0a90*/  IMAD.WIDE.U32 R14, P3, R0, R25, R14 ;  /* 0x00000019000e7225 */ /* 0x000fc8000786000e */
        /* <DEDUP_REMOVED lines=9> */
[----:B------:R-:W-:-:S03]  /*0b30*/  IMAD.WIDE.U32.X R16, R17, R21, R22, P4 ;  /* 0x0000001511107225 */ /* 0x000fc600020e0416 */
[----:B------:R-:W-:Y:S01]  /*0b40*/  ISETP.LT.U32.AND.EX P0, PT, R29, R11, PT, P0 ;  /* 0x0000000b1d00720c */ /* 0x000fe20003f01100 */
[----:B------:R-:W-:-:S03]  /*0b50*/  IMAD.WIDE.U32 R10, R25, R6, RZ ;  /* 0x00000006190a7225 */ /* 0x000fc600078e00ff */
[----:B------:R-:W-:Y:S02]  /*0b60*/  SEL R27, RZ, 0x1, !P0 ;  /* 0x00000001ff1b7807 */ /* 0x000fe40004000000 */
[----:B------:R-:W-:Y:S02]  /*0b70*/  IADD3 R18, P5, RZ, R10, RZ ;  /* 0x0000000aff127210 */ /* 0x000fe40007fbe0ff */
[----:B------:R-:W-:Y:S02]  /*0b80*/  IADD3 R11, P4, R11, R14, RZ ;  /* 0x0000000e0b0b7210 */ /* 0x000fe40007f9e0ff */
[--C-:B------:R-:W-:Y:S02]  /*0b90*/  IADD3 R27, P1, P2, -R27, R24, -R29.reuse ;  /* 0x000000181b1b7210 */ /* 0x100fe40007a3e91d */
[----:B------:R-:W-:Y:S01]  /*0ba0*/  ISETP.LT.U32.AND P0, PT, R18, R10, PT ;  /* 0x0000000a1200720c */ /* 0x000fe20003f01070 */
[----:B------:R-:W-:Y:S01]  /*0bb0*/  IMAD.X R23, R11, 0x1, R10, P5 ;  /* 0x000000010b177824 */ /* 0x000fe200028e060a */
[----:B------:R-:W-:Y:S01]  /*0bc0*/  IADD3.X R29, R4, -0x1, R29, P1, P2 ;  /* 0xffffffff041d7810 */ /* 0x000fe20000fe441d */
[----:B------:R-:W-:Y:S01]  /*0bd0*/  IMAD.MOV.U32 R10, RZ, RZ, R15 ;  /* 0x000000ffff0a7224 */ /* 0x000fe200078e000f */
[----:B------:R-:W-:-:S02]  /*0be0*/  ISETP.LT.U32.AND P2, PT, R16, R27, PT ;  /* 0x0000001b1000720c */ /* 0x000fc40003f41070 */
[----:B------:R-:W-:Y:S01]  /*0bf0*/  ISETP.LT.U32.AND.EX P1, PT, R23, R11, PT, P0 ;  /* 0x0000000b1700720c */ /* 0x000fe20003f21100 */
[----:B------:R-:W-:Y:S01]  /*0c00*/  IMAD.X R11, RZ, RZ, RZ, P3 ;  /* 0x000000ffff0b7224 */ /* 0x000fe200018e06ff */
[----:B------:R-:W-:Y:S02]  /*0c10*/  ISETP.LT.U32.AND.EX P0, PT, R17, R29, PT, P2 ;  /* 0x0000001d1100720c */ /* 0x000fe40003f01120 */
[----:B------:R-:W-:Y:S01]  /*0c20*/  SEL R19, RZ, 0x1, !P1 ;  /* 0x00000001ff137807 */ /* 0x000fe20004800000 */
[----:B------:R-:W-:Y:S01]  /*0c30*/  IMAD.WIDE.U32.X R10, R0, R21, R10, P4 ;  /* 0x00000015000a7225 */ /* 0x000fe200020e040a */
[----:B------:R-:W-:Y:S02]  /*0c40*/  SEL R25, RZ, 0x1, !P0 ;  /* 0x00000001ff197807 */ /* 0x000fe40004000000 */
[----:B------:R-:W-:Y:S02]  /*0c50*/  SEL R15, RZ, 0xffffffff, !P0 ;  /* 0xffffffffff0f7807 */ /* 0x000fe40004000000 */
[----:B------:R-:W-:-:S02]  /*0c60*/  IADD3 R14, P1, P2, R25, R16, -R27 ;  /* 0x00000010190e7210 */ /* 0x000fc40007a3e81b */
[----:B------:R-:W-:Y:S02]  /*0c70*/  IADD3 R19, P3, P4, -R19, R18, -R23 ;  /* 0x0000001213137210 */ /* 0x000fe40007c7e917 */
[----:B------:R-:W-:Y:S02]  /*0c80*/  IADD3.X R15, R15, R17, ~R29, P1, P2 ;  /* 0x000000110f0f7210 */ /* 0x000fe40000fe4c1d */
[----:B------:R-:W-:Y:S02]  /*0c90*/  IADD3 R20, P1, R2, R20, RZ ;  /* 0x0000001402147210 */ /* 0x000fe40007f3e0ff */
[----:B------:R-:W-:Y:S01]  /*0ca0*/  IADD3.X R23, R4, -0x1, R23, P3, P4 ;  /* 0xffffffff04177810 */ /* 0x000fe20001fe8417 */
[----:B------:R2:W-:Y:S01]  /*0cb0*/  STG.E.64 desc[UR8][R8.64], R14 ;  /* 0x0000000e08007986 */ /* 0x0005e2000c101b08 */
[----:B------:R-:W-:Y:S01]  /*0cc0*/  ISETP.LT.U32.AND P0, PT, R10, R19, PT ;  /* 0x000000130a00720c */ /* 0x000fe20003f01070 */
[----:B------:R-:W-:Y:S01]  /*0cd0*/  IMAD.X R7, RZ, RZ, R7, P1 ;  /* 0x000000ffff077224 */ /* 0x000fe200008e0607 */
[----:B------:R-:W-:-:S02]  /*0ce0*/  ISETP.GE.U32.AND P1, PT, R20, UR6, PT ;  /* 0x0000000614007c0c */ /* 0x000fc4000bf26070 */
[----:B------:R-:W-:-:S04]  /*0cf0*/  ISETP.LT.U32.AND.EX P0, PT, R11, R23, PT, P0 ;  /* 0x000000170b00720c */ /* 0x000fc80003f01100 */
[----:B------:R-:W-:Y:S02]  /*0d00*/  SEL R25, RZ, 0x1, !P0 ;  /* 0x00000001ff197807 */ /* 0x000fe40004000000 */
[----:B------:R-:W-:Y:S02]  /*0d10*/  SEL R21, RZ, 0xffffffff, !P0 ;  /* 0xffffffffff157807 */ /* 0x000fe40004000000 */
[----:B------:R-:W-:Y:S02]  /*0d20*/  ISETP.GE.U32.AND.EX P0, PT, R7, UR7, PT, P1 ;  /* 0x0000000707007c0c */ /* 0x000fe4000bf06110 */
[----:B------:R-:W-:-:S04]  /*0d30*/  IADD3 R25, P2, P3, R25, R10, -R19 ;  /* 0x0000000a19197210 */ /* 0x000fc80007b5e813 */
[----:B------:R-:W-:-:S07]  /*0d40*/  IADD3.X R21, R21, R11, ~R23, P2, P3 ;  /* 0x0000000b15157210 */ /* 0x000fce00017e6c17 */
[----:B--2---:R-:W-:Y:S05]  /*0d50*/  @!P0 BRA `(.L_x_632) ;  /* 0xfffffffc003c8947 */ /* 0x004fea000383ffff */
.L_x_631:
[----:B------:R-:W-:Y:S05]  /*0d60*/  BSYNC B0 ;  /* 0x0000000000007941 */ /* 0x000fea0003800000 */
.L_x_622:
[----:B------:R-:W-:-:S04]  /*0d70*/  ISETP.NE.U32.AND P0, PT, RZ, UR4, PT ;  /* 0x00000004ff007c0c */ /* 0x000fc8000bf05070 */
[----:B------:R-:W-:-:S13]  /*0d80*/  ISETP.NE.AND.EX P0, PT, RZ, UR5, PT, P0 ;  /* 0x00000005ff007c0c */ /* 0x000fda000bf05300 */
[----:B------:R-:W-:Y:S05]  /*0d90*/  @P0 BRA `(.L_x_633) ;  /* 0x0000000000040947 */ /* 0x000fea0003800000 */
[----:B------:R-:W-:Y:S01]  /*0da0*/  BPT.TRAP 0x1 ;  /* 0x000000040000795c */ /* 0x000fe20000300000 */
.L_x_633:
[----:B------:R-:W2:Y:S01]  /*0db0*/  S2R R0, SR_TID.Y ;  /* 0x0000000000007919 */ /* 0x000ea20000002200 */
[----:B------:R-:W-:Y:S01]  /*0dc0*/  BSSY B0, `(.L_x_634) ;  /* 0x0000027000007945 */ /* 0x000fe20003800000 */
[----:B------:R-:W3:Y:S01]  /*0dd0*/  S2R R4, SR_TID.Z ;  /* 0x0000000000047919 */ /* 0x000ee20000002300 */
[----:B------:R-:W-:Y:S01]  /*0de0*/  BAR.SYNC.DEFER_BLOCKING 0x0 ;  /* 0x0000000000007b1d */ /* 0x000fe20000010000 */
[----:B--2---:R-:W-:Y:S02]  /*0df0*/  IMAD.IADD R5, R5, 0x1, R0 ;  /* 0x0000000105057824 */ /* 0x004fe400078e0200 */
[----:B---3--:R-:W-:-:S05]  /*0e00*/  IMAD.MOV R4, RZ, RZ, -R4 ;  /* 0x000000ffff047224 */ /* 0x008fca00078e0a04 */
[----:B------:R-:W-:-:S13]  /*0e10*/  ISETP.NE.AND P1, PT, R5, R4, PT ;  /* 0x000000040500720c */ /* 0x000fda0003f25270 */
[----:B------:R-:W-:Y:S05]  /*0e20*/  @P1 BRA `(.L_x_635) ;  /* 0x0000000000801947 */ /* 0x000fea0003800000 */
[----:B------:R-:W2:Y:S01]  /*0e30*/  S2UR UR4, SR_CTAID.Y ;  /* 0x00000000000479c3 */ /* 0x000ea20000002600 */
[----:B------:R-:W3:Y:S01]  /*0e40*/  S2R R5, SR_LANEID ;  /* 0x0000000000057919 */ /* 0x000ee20000000000 */
[----:B------:R-:W-:Y:S01]  /*0e50*/  VOTEU.ANY UR10, UPT, PT ;  /* 0x00000000000a7886 */ /* 0x000fe200038e0100 */
[----:B------:R-:W-:Y:S01]  /*0e60*/  UIADD3 UR7, URZ, -UR12, URZ ;  /* 0x8000000c3f077290 */ /* 0x000fe2000fffe03f */
[----:B------:R-:W3:Y:S01]  /*0e70*/  FLO.U32 R4, UR10 ;  /* 0x0000000a00047d00 */ /* 0x000ee200080e0000 */
[----:B------:R-:W-:Y:S02]  /*0e80*/  ULDC UR5, c[0x0][0x10] ;  /* 0x0000040000057ab9 */ /* 0x000fe40000000800 */
[----:B------:R-:W-:Y:S01]  /*0e90*/  UIMAD UR7, UR7, UR5, URZ ;  /* 0x00000005070772a4 */ /* 0x000fe2000f8e023f */
[----:B------:R-:W4:Y:S02]  /*0ea0*/  S2UR UR6, SR_CTAID.Z ;  /* 0x00000000000679c3 */ /* 0x000f240000002700 */
[----:B------:R-:W-:-:S02]  /*0eb0*/  ULDC UR5, c[0x0][0x14] ;  /* 0x0000050000057ab9 */ /* 0x000fc40000000800 */
[----:B------:R-:W5:Y:S01]  /*0ec0*/  POPC R0, UR10 ;  /* 0x0000000a00007d09 */ /* 0x000f620008000000 */
[----:B--2---:R-:W-:Y:S02]  /*0ed0*/  UIADD3 UR4, UR11, UR4, URZ ;  /* 0x000000040b047290 */ /* 0x004fe4000fffe03f */
[----:B----4-:R-:W-:Y:S01]  /*0ee0*/  UIADD3 UR6, -UR6, URZ, URZ ;  /* 0x0000003f06067290 */ /* 0x010fe2000fffe13f */
[----:B---3--:R-:W-:-:S03]  /*0ef0*/  ISETP.EQ.U32.AND P0, PT, R4, R5, PT ;  /* 0x000000050400720c */ /* 0x008fc60003f02070 */
[----:B------:R-:W-:Y:S02]  /*0f00*/  UISETP.NE.AND UP0, UPT, UR4, UR6, UPT ;  /* 0x000000060400728c */ /* 0x000fe4000bf05270 */
[----:B------:R-:W-:-:S04]  /*0f10*/  UIMAD UR4, UR5, UR7, -0x7fffffff ;  /* 0x80000001050474a4 */ /* 0x000fc8000f8e0207 */
[----:B------:R-:W-:-:S06]  /*0f20*/  USEL UR4, UR4, 0x1, !UP0 ;  /* 0x0000000104047887 */ /* 0x000fcc000c000000 */
[----:B-----5:R-:W-:Y:S01]  /*0f30*/  IMAD R5, R0, UR4, RZ ;  /* 0x0000000400057c24 */ /* 0x020fe2000f8e02ff */
[----:B------:R-:W-:Y:S06]  /*0f40*/  @P0 MEMBAR.ALL.GPU ;  /* 0x0000000000000992 */ /* 0x000fec000000a000 */
[----:B------:R-:W-:-:S00]  /*0f50*/  @P0 ERRBAR ;  /* 0x00000000000009ab */ /* 0x000fc00000000000 */
[----:B------:R-:W-:Y:S06]  /*0f60*/  @P0 CGAERRBAR ;  /* 0x00000000000005ab */ /* 0x000fec0000000000 */
[----:B------:R-:W2:Y:S01]  /*0f70*/  @P0 ATOM.E.ADD.STRONG.GPU PT, R5, desc[UR8][R12.64+0x4], R5 ;  /* 0x000004050c05098a */ /* 0x000ea200081ee1c8 */
[----:B------:R-:W3:Y:S02]  /*0f80*/  S2R R6, SR_LTMASK ;  /* 0x0000000000067919 */ /* 0x000ee40000003900 */
[----:B---3--:R-:W-:-:S04]  /*0f90*/  LOP3.LUT R6, R6, UR10, RZ, 0xc0, !PT ;  /* 0x0000000a06067c12 */ /* 0x008fc8000f8ec0ff */
[----:B-1----:R-:W1:Y:S01]  /*0fa0*/  POPC R7, R6 ;  /* 0x0000000600077309 */ /* 0x002e620000000000 */
[----:B--2---:R-:W1:Y:S02]  /*0fb0*/  SHFL.IDX PT, R0, R5, R4, 0x1f ;  /* 0x00001f0405007589 */ /* 0x004e6400000e0000 */
[----:B-1----:R-:W-:-:S07]  /*0fc0*/  IMAD R0, R7, UR4, R0 ;  /* 0x0000000407007c24 */ /* 0x002fce000f8e0200 */
.L_x_636:
[----:B------:R-:W2:Y:S04]  /*0fd0*/  LD.E.STRONG.GPU R5, desc[UR8][R12.64+0x4] ;  /* 0x000004080c057980 */ /* 0x000ea8000c10f900 */
[----:B--2---:R-:W-:Y:S01]  /*0fe0*/  CCTL.IVALL ;  /* 0x00000000ff00798f */ /* 0x004fe20002000000 */
[----:B------:R-:W-:Y:S05]  /*0ff0*/  YIELD ;  /* 0x0000000000007946 */ /* 0x000fea0003800000 */
[----:B------:R-:W-:-:S04]  /*1000*/  LOP3.LUT R5, R5, R0, RZ, 0x3c, !PT ;  /* 0x0000000005057212 */ /* 0x000fc800078e3cff */
[----:B------:R-:W-:-:S13]  /*1010*/  ISETP.GT.AND P0, PT, R5, -0x1, PT ;  /* 0xffffffff0500780c */ /* 0x000fda0003f04270 */
[----:B------:R-:W-:Y:S05]  /*1020*/  @P0 BRA `(.L_x_636) ;  /* 0xfffffffc00e80947 */ /* 0x000fea000383ffff */
.L_x_635:
[----:B------:R-:W-:Y:S05]  /*1030*/  BSYNC B0 ;  /* 0x0000000000007941 */ /* 0x000fea0003800000 */
.L_x_634:
[----:B------:R-:W-:-:S03]  /*1040*/  UMOV UR4, 0xffffffff ;  /* 0xffffffff00047882 */ /* 0x000fc60000000000 */
[----:B------:R-:W-:Y:S05]  /*1050*/  BRA.DIV UR4, `(.L_x_637) ;  /* 0x0000000e04607947 */ /* 0x000fea000b800000 */
[----:B------:R-:W-:Y:S06]  /*1060*/  BAR.SYNC.DEFER_BLOCKING 0x0 ;  /* 0x0000000000007b1d */ /* 0x000fec0000010000 */
.L_x_658:
[----:B------:R-:W-:Y:S01]  /*1070*/  ULDC.64 UR4, c[0x0][0x218] ;  /* 0x0000860000047ab9 */ /* 0x000fe20000000a00 */
[----:B------:R-:W-:Y:S01]  /*1080*/  BSSY B0, `(.L_x_638) ;  /* 0x0000020000007945 */ /* 0x000fe20003800000 */
[----:B0-----:R-:W-:Y:S02]  /*1090*/  IMAD.U32 R16, RZ, RZ, UR4 ;  /* 0x00000004ff107e24 */ /* 0x001fe4000f8e00ff */
        /* <DEDUP_REMOVED lines=12> */
.L_x_640:
[----:B------:R-:W0:Y:S02]  /*1160*/  BREV R5, R15 ;  /* 0x0000000f00057301 */ /* 0x000e240000000000 */
[----:B0-----:R-:W-:-:S04]  /*1170*/  SHF.R.U32.HI R6, RZ, R0, R5 ;  /* 0x00000000ff067219 */ /* 0x001fc80000011605 */
[----:B------:R-:W-:-:S04]  /*1180*/  ISETP.GE.U32.AND P0, PT, R15, R6, PT ;  /* 0x000000060f00720c */ /* 0x000fc80003f06070 */
[----:B------:R-:W-:-:S13]  /*1190*/  ISETP.GE.U32.AND.EX P0, PT, R14, RZ, PT, P0 ;  /* 0x000000ff0e00720c */ /* 0x000fda0003f06100 */
[----:B------:R-:W0:Y:S02]  /*11a0*/  @!P0 LDC.64 R8, c[0x0][0x210] ;  /* 0x00008400ff088b82 */ /* 0x000e240000000a00 */
[CC--:B0-----:R-:W-:Y:S02]  /*11b0*/  @!P0 LEA R4, P2, R15.reuse, R8.reuse, 0x3 ;  /* 0x000000080f048211 */ /* 0x0c1fe400078418ff */
[C---:B------:R-:W-:Y:S02]  /*11c0*/  @!P0 LEA R8, P3, R6.reuse, R8, 0x3 ;  /* 0x0000000806088211 */ /* 0x040fe400078618ff */
[-C--:B------:R-:W-:Y:S02]  /*11d0*/  @!P0 LEA.HI.X R5, R15, R9.reuse, R14, 0x3, P2 ;  /* 0x000000090f058211 */ /* 0x080fe400010f1c0e */
[----:B------:R-:W-:-:S03]  /*11e0*/  @!P0 LEA.HI.X R9, R6, R9, RZ, 0x3, P3 ;  /* 0x0000000906098211 */ /* 0x000fc600018f1cff */
[----:B-1----:R-:W3:Y:S04]  /*11f0*/  @!P0 LDG.E.64 R6, desc[UR8][R4.64] ;  /* 0x0000000804068981 */ /* 0x002ee8000c1e1b00 */
[----:B------:R-:W4:Y:S04]  /*1200*/  @!P0 LDG.E.64 R10, desc[UR8][R8.64] ;  /* 0x00000008080a8981 */ /* 0x000f28000c1e1b00 */
[----:B----4-:R0:W-:Y:S04]  /*1210*/  @!P0 STG.E.64 desc[UR8][R4.64], R10 ;  /* 0x0000000a04008986 */ /* 0x0101e8000c101b08 */
[----:B---3--:R0:W-:Y:S01]  /*1220*/  @!P0 STG.E.64 desc[UR8][R8.64], R6 ;  /* 0x0000000608008986 */ /* 0x0081e2000c101b08 */
[----:B------:R-:W-:-:S05]  /*1230*/  IADD3 R15, P0, R2, R15, RZ ;  /* 0x0000000f020f7210 */ /* 0x000fca0007f1e0ff */
[----:B------:R-:W-:Y:S01]  /*1240*/  IMAD.X R14, RZ, RZ, R14, P0 ;  /* 0x000000ffff0e7224 */ /* 0x000fe200000e060e */
[----:B--2---:R-:W-:-:S04]  /*1250*/  ISETP.GE.U32.AND P0, PT, R15, R16, PT ;  /* 0x000000100f00720c */ /* 0x004fc80003f06070 */
[----:B------:R-:W-:-:S13]  /*1260*/  ISETP.GE.U32.AND.EX P0, PT, R14, R17, PT, P0 ;  /* 0x000000110e00720c */ /* 0x000fda0003f06100 */
[----:B0-----:R-:W-:Y:S05]  /*1270*/  @!P0 BRA `(.L_x_640) ;  /* 0xfffffffc00b88947 */ /* 0x001fea000383ffff */
.L_x_639:
[----:B------:R-:W-:Y:S05]  /*1280*/  BSYNC B0 ;  /* 0x0000000000007941 */ /* 0x000fea0003800000 */
.L_x_638:
[----:B------:R-:W-:-:S03]  /*1290*/  UMOV UR4, 0xffffffff ;  /* 0xffffffff00047882 */ /* 0x000fc60000000000 */
[----:B------:R-:W-:Y:S05]  /*12a0*/  BRA.DIV UR4, `(.L_x_641) ;  /* 0x0000000a04f87947 */ /* 0x000fea000b800000 */
[----:B------:R-:W-:Y:S06]  /*12b0*/  BAR.SYNC.DEFER_BLOCKING 0x0 ;  /* 0x0000000000007b1d */ /* 0x000fec0000010000 */
.L_x_661:
        /* <DEDUP_REMOVED lines=26> */
[----:B-1----:R-:W0:Y:S01]  /*1460*/  POPC R7, R6 ;  /* 0x0000000600077309 */ /* 0x002e220000000000 */
[----:B--2---:R-:W0:Y:S02]  /*1470*/  SHFL.IDX PT, R0, R5, R4, 0x1f ;  /* 0x00001f0405007589 */ /* 0x004e2400000e0000 */
[----:B0-----:R-:W-:-:S07]  /*1480*/  IMAD R0, R7, UR4, R0 ;  /* 0x0000000407007c24 */ /* 0x001fce000f8e0200 */
.L_x_644:
[----:B------:R-:W2:Y:S04]  /*1490*/  LD.E.STRONG.GPU R5, desc[UR8][R12.64+0x4] ;  /* 0x000004080c057980 */ /* 0x000ea8000c10f900 */
[----:B--2---:R-:W-:Y:S01]  /*14a0*/  CCTL.IVALL ;  /* 0x00000000ff00798f */ /* 0x004fe20002000000 */
[----:B------:R-:W-:Y:S05]  /*14b0*/  YIELD ;  /* 0x0000000000007946 */ /* 0x000fea0003800000 */
[----:B------:R-:W-:-:S04]  /*14c0*/  LOP3.LUT R5, R5, R0, RZ, 0x3c, !PT ;  /* 0x0000000005057212 */ /* 0x000fc800078e3cff */
[----:B------:R-:W-:-:S13]  /*14d0*/  ISETP.GT.AND P0, PT, R5, -0x1, PT ;  /* 0xffffffff0500780c */ /* 0x000fda0003f04270 */
[----:B------:R-:W-:Y:S05]  /*14e0*/  @P0 BRA `(.L_x_644) ;  /* 0xfffffffc00e80947 */ /* 0x000fea000383ffff */
.L_x_643:
[----:B------:R-:W-:Y:S05]  /*14f0*/  BSYNC B0 ;  /* 0x0000000000007941 */ /* 0x000fea0003800000 */
.L_x_642:
[----:B------:R-:W-:-:S03]  /*1500*/  UMOV UR4, 0xffffffff ;  /* 0xffffffff00047882 */ /* 0x000fc60000000000 */
[----:B------:R-:W-:Y:S05]  /*1510*/  BRA.DIV UR4, `(.L_x_645) ;  /* 0x0000000a04887947 */ /* 0x000fea000b800000 */
[----:B------:R-:W-:Y:S06]  /*1520*/  BAR.SYNC.DEFER_BLOCKING 0x0 ;  /* 0x0000000000007b1d */ /* 0x000fec0000010000 */
.L_x_664:
[--C-:B------:R-:W-:Y:S01]  /*1530*/  SHF.R.U64 R4, R16, 0x1, R17.reuse ;  /* 0x0000000110047819 */ /* 0x100fe20000001211 */
[----:B------:R-:W-:Y:S01]  /*1540*/  BSSY B0, `(.L_x_646) ;  /* 0x0000053000007945 */ /* 0x000fe20003800000 */
[----:B------:R-:W-:Y:S02]  /*1550*/  SHF.R.U32.HI R6, RZ, 0x1, R17 ;  /* 0x00000001ff067819 */ /* 0x000fe40000011611 */
[----:B------:R-:W-:-:S04]  /*1560*/  ISETP.GT.U32.AND P0, PT, R4, R31, PT ;  /* 0x0000001f0400720c */ /* 0x000fc80003f04070 */
[----:B------:R-:W-:-:S13]  /*1570*/  ISETP.GT.U32.AND.EX P0, PT, R6, R3, PT, P0 ;  /* 0x000000030600720c */ /* 0x000fda0003f04100 */
[----:B------:R-:W-:Y:S05]  /*1580*/  @!P0 BRA `(.L_x_647) ;  /* 0x0000000400388947 */ /* 0x000fea0003800000 */
[----:B------:R-:W1:Y:S01]  /*1590*/  LDC R8, c[0x0][0x220] ;  /* 0x00008800ff087b82 */ /* 0x000e620000000800 */
[----:B------:R-:W-:Y:S02]  /*15a0*/  IMAD.MOV.U32 R9, RZ, RZ, 0x1 ;  /* 0x00000001ff097424 */ /* 0x000fe400078e00ff */
[----:B------:R-:W-:-:S03]  /*15b0*/  IMAD.MOV.U32 R5, RZ, RZ, -0x1 ;  /* 0xffffffffff057424 */ /* 0x000fc600078e00ff */
[CC--:B-1----:R-:W-:Y:S02]  /*15c0*/  SHF.L.U32 R7, R9.reuse, R8.reuse, RZ ;  /* 0x0000000809077219 */ /* 0x0c2fe400000006ff */
[-C--:B------:R-:W-:Y:S02]  /*15d0*/  SHF.L.U64.HI R0, R9, R8.reuse, RZ ;  /* 0x0000000809007219 */ /* 0x080fe400000102ff */
[-C--:B------:R-:W-:Y:S01]  /*15e0*/  SHF.L.U32 R10, R5, R8.reuse, RZ ;  /* 0x00000008050a7219 */ /* 0x080fe200000006ff */
[----:B------:R-:W-:Y:S01]  /*15f0*/  IMAD.SHL.U32 R30, R7, 0x2, RZ ;  /* 0x00000002071e7824 */ /* 0x000fe200078e00ff */
[----:B------:R-:W-:Y:S02]  /*1600*/  SHF.L.U64.HI R11, R5, R8, 0xffffffff ;  /* 0xffffffff050b7419 */ /* 0x000fe40000010208 */
[C---:B------:R-:W-:Y:S02]  /*1610*/  IADD3 R9, P0, R7.reuse, -0x1, RZ ;  /* 0xffffffff07097810 */ /* 0x040fe40007f1e0ff */
[----:B------:R-:W-:-:S02]  /*1620*/  SHF.L.U64.HI R28, R7, 0x1, R0 ;  /* 0x00000001071c7819 */ /* 0x000fc40000010200 */
[----:B------:R-:W-:Y:S02]  /*1630*/  SHF.L.U64.HI R29, R7, 0x3, R0 ;  /* 0x00000003071d7819 */ /* 0x000fe40000010200 */
[----:B------:R-:W-:Y:S02]  /*1640*/  LOP3.LUT R10, RZ, R10, RZ, 0x33, !PT ;  /* 0x0000000aff0a7212 */ /* 0x000fe400078e33ff */
[----:B------:R-:W-:Y:S02]  /*1650*/  LOP3.LUT R11, RZ, R11, RZ, 0x33, !PT ;  /* 0x0000000bff0b7212 */ /* 0x000fe400078e33ff */
[----:B------:R-:W-:-:S07]  /*1660*/  IADD3.X R0, R0, -0x1, RZ, P0, !PT ;  /* 0xffffffff00007810 */ /* 0x000fce00007fe4ff */
.L_x_648:
[C-C-:B------:R-:W-:Y:S01]  /*1670*/  SHF.R.U64 R15, R31.reuse, R8, R3.reuse ;  /* 0x000000081f0f7219 */ /* 0x140fe20000001203 */
[----:B------:R-:W-:Y:S01]  /*1680*/  ULDC.64 UR6, c[0x0][0x210] ;  /* 0x0000840000067ab9 */ /* 0x000fe20000000a00 */
[----:B------:R-:W-:Y:S01]  /*1690*/  LOP3.LUT R16, R31, R9, RZ, 0xc0, !PT ;  /* 0x000000091f107212 */ /* 0x000fe200078ec0ff */
[----:B------:R-:W-:Y:S01]  /*16a0*/  ULDC.64 UR4, c[0x0][0x230] ;  /* 0x00008c0000047ab9 */ /* 0x000fe20000000a00 */
[----:B------:R-:W-:Y:S01]  /*16b0*/  LOP3.LUT R17, R3, R0, RZ, 0xc0, !PT ;  /* 0x0000000003117212 */ /* 0x000fe200078ec0ff */
[----:B------:R-:W-:Y:S01]  /*16c0*/  IMAD R18, R28, R15, RZ ;  /* 0x0000000f1c127224 */ /* 0x000fe200078e02ff */
[----:B------:R-:W-:Y:S01]  /*16d0*/  SHF.R.U32.HI R19, RZ, R8, R3 ;  /* 0x00000008ff137219 */ /* 0x000fe20000011603 */
[----:B------:R-:W-:Y:S01]  /*16e0*/  IMAD.WIDE.U32 R14, R15, R30, R16 ;  /* 0x0000001e0f0e7225 */ /* 0x000fe200078e0010 */
[----:B------:R-:W-:-:S03]  /*16f0*/  IADD3 R16, P0, R16, R10, RZ ;  /* 0x0000000a10107210 */ /* 0x000fc60007f1e0ff */
[----:B------:R-:W-:Y:S01]  /*1700*/  IMAD R19, R19, R30, R18 ;  /* 0x0000001e13137224 */ /* 0x000fe200078e0212 */
[----:B------:R-:W-:Y:S01]  /*1710*/  LEA R18, P2, R14, UR6, 0x3 ;  /* 0x000000060e127c11 */ /* 0x000fe2000f8418ff */
[----:B------:R-:W-:Y:S01]  /*1720*/  IMAD.X R17, R17, 0x1, R11, P0 ;  /* 0x0000000111117824 */ /* 0x000fe200000e060b */
[----:B------:R-:W-:Y:S01]  /*1730*/  LEA R22, P0, R16, UR4, 0x3 ;  /* 0x0000000410167c11 */ /* 0x000fe2000f8018ff */
[----:B------:R-:W-:-:S03]  /*1740*/  IMAD.IADD R15, R15, 0x1, R19 ;  /* 0x000000010f0f7824 */ /* 0x000fc600078e0213 */
[----:B------:R-:W-:Y:S02]  /*1750*/  LEA.HI.X R23, R16, UR5, R17, 0x3, P0 ;  /* 0x0000000510177c11 */ /* 0x000fe400080f1c11 */
[----:B------:R-:W-:Y:S02]  /*1760*/  LEA.HI.X R19, R14, UR7, R15, 0x3, P2 ;  /* 0x000000070e137c11 */ /* 0x000fe400090f1c0f */
[----:B------:R-:W-:Y:S02]  /*1770*/  LEA R14, P2, R7, R18, 0x3 ;  /* 0x00000012070e7211 */ /* 0x000fe400078418ff */
[----:B------:R-:W2:Y:S03]  /*1780*/  LDG.E.64 R22, desc[UR8][R22.64] ;  /* 0x0000000816167981 */ /* 0x000ea6000c1e1b00 */
[----:B------:R-:W-:Y:S01]  /*1790*/  IMAD.X R15, R29, 0x1, R19, P2 ;  /* 0x000000011d0f7824 */ /* 0x000fe200010e0613 */
[----:B------:R-:W3:Y:S04]  /*17a0*/  LDG.E.64 R16, desc[UR8][R18.64] ;  /* 0x0000000812107981 */ /* 0x000ee8000c1e1b00 */
[----:B------:R-:W2:Y:S02]  /*17b0*/  LDG.E.64 R20, desc[UR8][R14.64] ;  /* 0x000000080e147981 */ /* 0x000ea4000c1e1b00 */
        /* <DEDUP_REMOVED lines=21> */
[----:B------:R-:W-:-:S03]  /*1910*/  ISETP.GT.U32.AND P0, PT, R25, RZ, PT ;  /* 0x000000ff1900720c */ /* 0x000fc60003f04070 */
[----:B------:R-:W-:Y:S01]  /*1920*/  IMAD.X R22, R17, 0x1, R33, P4 ;  /* 0x0000000111167824 */ /* 0x000fe200020e0621 */
[-C--:B------:R-:W-:Y:S02]  /*1930*/  ISETP.GE.U32.AND P2, PT, R16, R27.reuse, PT ;  /* 0x0000001b1000720c */ /* 0x080fe40003f46070 */
[----:B------:R-:W-:Y:S02]  /*1940*/  ISETP.LT.U32.AND P3, PT, R25, R27, PT ;  /* 0x0000001b1900720c */ /* 0x000fe40003f61070 */
[C---:B------:R-:W-:Y:S02]  /*1950*/  ISETP.GT.U32.AND.EX P0, PT, R22.reuse, -0x1, PT, P0 ;  /* 0xffffffff1600780c */ /* 0x040fe40003f04100 */
[-C--:B------:R-:W-:Y:S02]  /*1960*/  ISETP.GE.U32.AND.EX P2, PT, R17, R33.reuse, PT, P2 ;  /* 0x000000211100720c */ /* 0x080fe40003f46120 */
[----:B------:R-:W-:Y:S02]  /*1970*/  ISETP.LT.U32.OR.EX P0, PT, R22, R33, P0, P3 ;  /* 0x000000211600720c */ /* 0x000fe40000701530 */
[----:B------:R-:W-:-:S02]  /*1980*/  SEL R21, RZ, 0x1, P2 ;  /* 0x00000001ff157807 */ /* 0x000fc40001000000 */
[----:B------:R-:W-:Y:S02]  /*1990*/  SEL R20, RZ, 0x1, !P0 ;  /* 0x00000001ff147807 */ /* 0x000fe40004000000 */
[----:B------:R-:W-:Y:S02]  /*19a0*/  SEL R23, RZ, 0xffffffff, P2 ;  /* 0xffffffffff177807 */ /* 0x000fe40001000000 */
[----:B------:R-:W-:Y:S02]  /*19b0*/  IADD3 R16, P3, P4, R21, R16, -R27 ;  /* 0x0000001015107210 */ /* 0x000fe40007c7e81b */
[----:B------:R-:W-:Y:S02]  /*19c0*/  IADD3 R20, P2, -R20, R25, RZ ;  /* 0x0000001914147210 */ /* 0x000fe40007f5e1ff */
[----:B------:R-:W-:Y:S02]  /*19d0*/  SEL R21, RZ, 0xffffffff, !P0 ;  /* 0xffffffffff157807 */ /* 0x000fe40004000000 */
[----:B------:R-:W-:-:S02]  /*19e0*/  IADD3.X R17, R23, R17, ~R33, P3, P4 ;  /* 0x0000001117117210 */ /* 0x000fc40001fe8c21 */
[----:B------:R-:W-:Y:S01]  /*19f0*/  IADD3 R31, P0, R2, R31, RZ ;  /* 0x0000001f021f7210 */ /* 0x000fe20007f1e0ff */
[----:B------:R-:W-:-:S04]  /*1a00*/  IMAD.X R21, R22, 0x1, ~R21, P2 ;  /* 0x0000000116157824 */ /* 0x000fc800010e0e15 */
[----:B------:R-:W-:Y:S01]  /*1a10*/  IMAD.X R3, RZ, RZ, R3, P0 ;  /* 0x000000ffff037224 */ /* 0x000fe200000e0603 */
[----:B------:R0:W-:Y:S01]  /*1a20*/  STG.E.64 desc[UR8][R18.64], R20 ;  /* 0x0000001412007986 */ /* 0x0001e2000c101b08 */
[----:B------:R-:W-:-:S03]  /*1a30*/  ISETP.GE.U32.AND P0, PT, R31, R4, PT ;  /* 0x000000041f00720c */ /* 0x000fc60003f06070 */
[----:B------:R0:W-:Y:S01]  /*1a40*/  STG.E.64 desc[UR8][R14.64], R16 ;  /* 0x000000100e007986 */ /* 0x0001e2000c101b08 */
[----:B------:R-:W-:-:S13]  /*1a50*/  ISETP.GE.U32.AND.EX P0, PT, R3, R6, PT, P0 ;  /* 0x000000060300720c */ /* 0x000fda0003f06100 */
[----:B0-----:R-:W-:Y:S05]  /*1a60*/  @!P0 BRA `(.L_x_648) ;  /* 0xfffffffc00008947 */ /* 0x001fea000383ffff */
.L_x_647:
[----:B------:R-:W-:Y:S05]  /*1a70*/  BSYNC B0 ;  /* 0x0000000000007941 */ /* 0x000fea0003800000 */
.L_x_646:
[----:B------:R-:W-:-:S03]  /*1a80*/  UMOV UR4, 0xffffffff ;  /* 0xffffffff00047882 */ /* 0x000fc60000000000 */
[----:B------:R-:W-:Y:S05]  /*1a90*/  BRA.DIV UR4, `(.L_x_649) ;  /* 0x0000000604547947 */ /* 0x000fea000b800000 */
[----:B------:R-:W-:Y:S06]  /*1aa0*/  BAR.SYNC.DEFER_BLOCKING 0x0 ;  /* 0x0000000000007b1d */ /* 0x000fec0000010000 */
.L_x_667:
        /* <DEDUP_REMOVED lines=29> */
.L_x_652:
[----:B------:R-:W2:Y:S04]  /*1c80*/  LD.E.STRONG.GPU R3, desc[UR8][R12.64+0x4] ;  /* 0x000004080c037980 */ /* 0x000ea8000c10f900 */
[----:B--2---:R-:W-:Y:S01]  /*1c90*/  CCTL.IVALL ;  /* 0x00000000ff00798f */ /* 0x004fe20002000000 */
[----:B------:R-:W-:Y:S05]  /*1ca0*/  YIELD ;  /* 0x0000000000007946 */ /* 0x000fea0003800000 */
[----:B------:R-:W-:-:S04]  /*1cb0*/  LOP3.LUT R3, R3, R0, RZ, 0x3c, !PT ;  /* 0x0000000003037212 */ /* 0x000fc800078e3cff */
[----:B------:R-:W-:-:S13]  /*1cc0*/  ISETP.GT.AND P0, PT, R3, -0x1, PT ;  /* 0xffffffff0300780c */ /* 0x000fda0003f04270 */
[----:B------:R-:W-:Y:S05]  /*1cd0*/  @P0 BRA `(.L_x_652) ;  /* 0xfffffffc00e80947 */ /* 0x000fea000383ffff */
.L_x_651:
[----:B------:R-:W-:Y:S05]  /*1ce0*/  BSYNC B0 ;  /* 0x0000000000007941 */ /* 0x000fea0003800000 */
.L_x_650:
[----:B------:R-:W-:-:S03]  /*1cf0*/  UMOV UR4, 0xffffffff ;  /* 0xffffffff00047882 */ /* 0x000fc60000000000 */
[----:B------:R-:W-:Y:S05]  /*1d00*/  BRA.CONV UR4, `(.L_x_653) ;  /* 0x00000003042c7947 */ /* 0x000fea000b800000 */
[----:B------:R-:W-:Y:S01]  /*1d10*/  BSSY B0, `(.L_x_654) ;  /* 0x0000009000007945 */ /* 0x000fe20003800000 */
[----:B------:R-:W-:Y:S01]  /*1d20*/  CS2R R4, SRZ ;  /* 0x0000000000047805 */ /* 0x000fe2000001ff00 */
[----:B------:R-:W-:-:S07]  /*1d30*/  IMAD.MOV.U32 R0, RZ, RZ, -0x1 ;  /* 0xffffffffff007424 */ /* 0x000fce00078e00ff */
[----:B-1----:R-:W-:Y:S05]  /*1d40*/  WARPSYNC.COLLECTIVE.ALL `(.L_x_655) ;  /* 0x0000000000147948 */ /* 0x002fea0003c00000 */
[----:B------:R-:W-:-:S04]  /*1d50*/  SHF.L.U32 R4, R4, 0x10, RZ ;  /* 0x0000001004047819 */ /* 0x000fc800000006ff */
[----:B------:R-:W-:-:S05]  /*1d60*/  LOP3.LUT R4, R4, 0xf, R5, 0xf8, !PT ;  /* 0x0000000f04047812 */ /* 0x000fca00078ef805 */
[----:B------:R0:W-:Y:S02]  /*1d70*/  BAR.SYNC.DEFER_BLOCKING R4, R4 ;  /* 0x000000040000731d */ /* 0x0001e40000010000 */
[----:B0-----:R-:W-:-:S04]  /*1d80*/  SHF.R.U32 R4, R4, 0x10, RZ ;  /* 0x0000001004047819 */ /* 0x001fc800000016ff */
[----:B-1----:R-:W-:Y:S03]  /*1d90*/  ENDCOLLECTIVE ;  /* 0x000000000000791b */ /* 0x002fe60003800000 */
.L_x_655:
[----:B------:R-:W-:Y:S05]  /*1da0*/  BSYNC B0 ;  /* 0x0000000000007941 */ /* 0x000fea0003800000 */
.L_x_654:
[----:B------:R-:W-:Y:S05]  /*1db0*/  EXIT ;  /* 0x000000000000794d */ /* 0x000fea0003800000 */
.L_x_653:
[----:B------:R-:W-:Y:S06]  /*1dc0*/  BAR.SYNC.DEFER_BLOCKING 0x0 ;  /* 0x0000000000007b1d */ /* 0x000fec0000010000 */
[----:B------:R-:W-:Y:S05]  /*1dd0*/  EXIT ;  /* 0x000000000000794d */ /* 0x000fea0003800000 */
.L_x_637:
[----:B------:R-:W-:Y:S01]  /*1de0*/  BSSY B0, `(.L_x_656) ;  /* 0x0000009000007945 */ /* 0x000fe20003800000 */
[----:B------:R-:W-:Y:S01]  /*1df0*/  CS2R R4, SRZ ;  /* 0x0000000000047805 */ /* 0x000fe2000001ff00 */
[----:B------:R-:W-:-:S07]  /*1e00*/  IMAD.MOV.U32 R0, RZ, RZ, -0x1 ;  /* 0xffffffffff007424 */ /* 0x000fce00078e00ff */
[----:B01----:R-:W-:Y:S05]  /*1e10*/  WARPSYNC.COLLECTIVE.ALL `(.L_x_657) ;  /* 0x0000000000147948 */ /* 0x003fea0003c00000 */
[----:B------:R-:W-:-:S04]  /*1e20*/  SHF.L.U32 R4, R4, 0x10, RZ ;  /* 0x0000001004047819 */ /* 0x000fc800000006ff */
[----:B------:R-:W-:-:S05]  /*1e30*/  LOP3.LUT R4, R4, 0xf, R5, 0xf8, !PT ;  /* 0x0000000f04047812 */ /* 0x000fca00078ef805 */
[----:B------:R2:W-:Y:S02]  /*1e40*/  BAR.SYNC.DEFER_BLOCKING R4, R4 ;  /* 0x000000040000731d */ /* 0x0005e40000010000 */
[----:B--2---:R-:W-:-:S04]  /*1e50*/  SHF.R.U32 R4, R4, 0x10, RZ ;  /* 0x0000001004047819 */ /* 0x004fc800000016ff */
[----:B01----:R-:W-:Y:S03]  /*1e60*/  ENDCOLLECTIVE ;  /* 0x000000000000791b */ /* 0x003fe60003800000 */
.L_x_657:
[----:B------:R-:W-:Y:S05]  /*1e70*/  BSYNC B0 ;  /* 0x0000000000007941 */ /* 0x000fea0003800000 */
.L_x_656:
[----:B------:R-:W-:Y:S05]  /*1e80*/  BRA `(.L_x_658) ;  /* 0xfffffff000787947 */ /* 0x000fea000383ffff */
.L_x_641:
        /* <DEDUP_REMOVED lines=9> */
.L_x_660:
[----:B------:R-:W-:Y:S05]  /*1f20*/  BSYNC B0 ;  /* 0x0000000000007941 */ /* 0x000fea0003800000 */
.L_x_659:
[----:B------:R-:W-:Y:S05]  /*1f30*/  BRA `(.L_x_661) ;  /* 0xfffffff000e07947 */ /* 0x000fea000383ffff */
.L_x_645:
        /* <DEDUP_REMOVED lines=9> */
.L_x_663:
[----:B------:R-:W-:Y:S05]  /*1fd0*/  BSYNC B0 ;  /* 0x0000000000007941 */ /* 0x000fea0003800000 */
.L_x_662:
[----:B------:R-:W-:Y:S05]  /*1fe0*/  BRA `(.L_x_664) ;  /* 0xfffffff400507947 */ /* 0x000fea000383ffff */
.L_x_649:
        /* <DEDUP_REMOVED lines=9> */
.L_x_666:
[----:B------:R-:W-:Y:S05]  /*2080*/  BSYNC B0 ;  /* 0x0000000000007941 */ /* 0x000fea0003800000 */
.L_x_665:
[----:B------:R-:W-:Y:S05]  /*2090*/  BRA `(.L_x_667) ;  /* 0xfffffff800847947 */ /* 0x000fea000383ffff */
.L_x_668:
        /* <DEDUP_REMOVED lines=14> */
.L_x_972:


//--------------------- .text.ntt_bfield_init_omegas --------------------------
	.section	.text.ntt_bfield_init_omegas,"ax",@progbits
	.align	128
        .global         ntt_bfield_init_omegas
        .type           ntt_bfield_init_omegas,@function
        .size           ntt_bfield_init_omegas,(.L_x_973 - ntt_bfield_init_omegas)
        .other          ntt_bfield_init_omegas,@"STO_CUDA_ENTRY STV_DEFAULT"
ntt_bfield_init_omegas:
.text.ntt_bfield_init_omegas:
        /* <DEDUP_REMOVED lines=32> */
.L_x_673:
        /* <DEDUP_REMOVED lines=45> */
.L_x_672:
        /* <DEDUP_REMOVED lines=28> */
.L_x_674:
[----:B------:R-:W-:-:S04]  /*0690*/  ISETP.NE.U32.AND P1, PT, R2, RZ, PT ;  /* 0x000000ff0200720c */ /* 0x000fc80003f25070 */
[----:B------:R-:W-:-:S13]  /*06a0*/  ISETP.NE.OR.EX P0, PT, R4, RZ, P0, P1 ;  /* 0x000000ff0400720c */ /* 0x000fda0000705710 */
[----:B------:R-:W-:Y:S05]  /*06b0*/  @!P0 BRA `(.L_x_670) ;  /* 0x00000000003c8947 */ /* 0x000fea0003800000 */
.L_x_671:
        /* <DEDUP_REMOVED lines=15> */
.L_x_670:
[----:B------:R-:W-:-:S04]  /*07b0*/  ISETP.NE.U32.AND P0, PT, R3, RZ, PT ;  /* 0x000000ff0300720c */ /* 0x000fc80003f05070 */
[----:B------:R-:W-:-:S13]  /*07c0*/  ISETP.NE.AND.EX P0, PT, RZ, RZ, PT, P0 ;  /* 0x000000ffff00720c */ /* 0x000fda0003f05300 */
[----:B------:R-:W-:Y:S05]  /*07d0*/  @!P0 BRA `(.L_x_669) ;  /* 0x00000000002c8947 */ /* 0x000fea0003800000 */
[----:B------:R-:W-:-:S05]  /*07e0*/  IADD3 R2, P0, RZ, -R3, RZ ;  /* 0x80000003ff027210 */ /* 0x000fca0007f1e0ff */
[----:B------:R-:W-:-:S08]  /*07f0*/  IMAD.X R3, RZ, RZ, -0x1, P0 ;  /* 0xffffffffff037424 */ /* 0x000fd000000e06ff */
.L_x_675:
        /* <DEDUP_REMOVED lines=9> */
.L_x_669:
        /* <DEDUP_REMOVED lines=24> */
.L_x_680:
        /* <DEDUP_REMOVED lines=47> */
.L_x_679:
[----:B------:R-:W-:Y:S05]  /*0d00*/  BSYNC B1 ;  /* 0x0000000000017941 */ /* 0x000fea0003800000 */
.L_x_678:
[----:B------:R-:W-:Y:S02]  /*0d10*/  IADD3 R19, P2, P3, R16, R4, -R21 ;  /* 0x0000000410137210 */ /* 0x000fe40007b5e815 */
[----:B------:R-:W-:-:S04]  /*0d20*/  SEL R4, RZ, 0xffffffff, !P1 ;  /* 0xffffffffff047807 */ /* 0x000fc80004800000 */
[----:B------:R-:W-:Y:S01]  /*0d30*/  IADD3.X R8, R4, R5, ~R23, P2, P3 ;  /* 0x0000000504087210 */ /* 0x000fe200017e6c17 */
[----:B------:R-:W-:Y:S06]  /*0d40*/  @P0 BRA `(.L_x_680) ;  /* 0xfffffffc00300947 */ /* 0x000fec000383ffff */
.L_x_677:
[----:B------:R-:W-:Y:S05]  /*0d50*/  BSYNC B0 ;  /* 0x0000000000007941 */ /* 0x000fea0003800000 */
.L_x_676:
        /* <DEDUP_REMOVED lines=15> */
.L_x_683:
        /* <DEDUP_REMOVED lines=46> */
.L_x_682:
[----:B------:R-:W-:Y:S02]  /*1130*/  IADD3 R2, P2, P3, R20, R4, -R15 ;  /* 0x0000000414027210 */ /* 0x000fe40007b5e80f */
[----:B------:R-:W-:-:S04]  /*1140*/  SEL R4, RZ, 0xffffffff, !P1 ;  /* 0xffffffffff047807 */ /* 0x000fc80004800000 */
[----:B------:R-:W-:Y:S01]  /*1150*/  IADD3.X R3, R4, R5, ~R21, P2, P3 ;  /* 0x0000000504037210 */ /* 0x000fe200017e6c15 */
[----:B------:R-:W-:Y:S06]  /*1160*/  @P0 BRA `(.L_x_683) ;  /* 0xfffffffc00380947 */ /* 0x000fec000383ffff */
.L_x_681:
[----:B------:R-:W-:Y:S01]  /*1170*/  ISETP.GT.U32.AND P0, PT, R0, R9, PT ;  /* 0x000000090000720c */ /* 0x000fe20003f04070 */
[----:B------:R-:W-:-:S03]  /*1180*/  ULDC.64 UR8, c[0x0][0x220] ;  /* 0x0000880000087ab9 */ /* 0x000fc60000000a00 */
[----:B------:R-:W-:-:S13]  /*1190*/  ISETP.GT.U32.AND.EX P0, PT, R6, RZ, PT, P0 ;  /* 0x000000ff0600720c */ /* 0x000fda0003f04100 */
[----:B------:R-:W-:Y:S05]  /*11a0*/  @!P0 EXIT ;  /* 0x000000000000894d */ /* 0x000fea0003800000 */
[----:B------:R-:W-:Y:S02]  /*11b0*/  IMAD.MOV.U32 R13, RZ, RZ, R9 ;  /* 0x000000ffff0d7224 */ /* 0x000fe400078e0009 */
[----:B------:R-:W-:-:S07]  /*11c0*/  IMAD.MOV.U32 R9, RZ, RZ, RZ ;  /* 0x000000ffff097224 */ /* 0x000fce00078e00ff */
.L_x_684:
        /* <DEDUP_REMOVED lines=33> */
.L_x_685:
        /* <DEDUP_REMOVED lines=10> */
.L_x_973:


//--------------------- .text.poly_fill_table_bfield --------------------------
	.section	.text.poly_fill_table_bfield,"ax",@progbits
	.align	128
        .global         poly_fill_table_bfield
        .type           poly_fill_table_bfield,@function
        .size           poly_fill_table_bfield,(.L_x_974 - poly_fill_table_bfield)
        .other          poly_fill_table_bfield,@"STO_CUDA_ENTRY STV_DEFAULT"
poly_fill_table_bfield:
.text.poly_fill_table_bfield:
        /* <DEDUP_REMOVED lines=17> */
[----:B------:R-:W-:Y:S01]  /*0110*/  IMAD.U32 R2, RZ, RZ, UR4 ;  /* 0x00000004ff027e24 */ /* 0x000fe2000f8e00ff */
[----:B------:R-:W-:Y:S01]  /*0120*/  ULDC.64 UR16, c[0x0][0x218] ;  /* 0x0000860000107ab9 */ /* 0x000fe20000000a00 */
[----:B------:R-:W-:Y:S01]  /*0130*/  ULDC.64 UR14, c[0x0][0x210] ;  /* 0x00008400000e7ab9 */ /* 0x000fe20000000a00 */
[----:B------:R-:W-:Y:S01]  /*0140*/  ULDC.64 UR12, c[0x0][0x228] ;  /* 0x00008a00000c7ab9 */ /* 0x000fe20000000a00 */
[----:B------:R-:W-:-:S06]  /*0150*/  IMAD.U32 R3, RZ, RZ, UR5 ;  /* 0x00000005ff037e24 */ /* 0x000fcc000f8e00ff */
[----:B------:R-:W0:Y:S01]  /*0160*/  LDG.E.64 R2, desc[UR8][R2.64] ;  /* 0x0000000802027981 */ /* 0x000e22000c1e1b00 */
[----:B------:R-:W-:Y:S01]  /*0170*/  BSSY B0, `(.L_x_686) ;  /* 0x0000025000007945 */ /* 0x000fe20003800000 */
[CC--:B0-----:R-:W-:Y:S02]  /*0180*/  ISETP.GT.U32.AND P1, PT, R2.reuse, R9.reuse, PT ;  /* 0x000000090200720c */ /* 0x0c1fe40003f24070 */
[----:B------:R-:W-:Y:S02]  /*0190*/  IADD3 R15, P2, R2, R9, RZ ;  /* 0x00000009020f7210 */ /* 0x000fe40007f5e0ff */
[----:B------:R-:W-:Y:S02]  /*01a0*/  ISETP.GT.U32.AND.EX P1, PT, R3, RZ, PT, P1 ;  /* 0x000000ff0300720c */ /* 0x000fe40003f24110 */
[----:B------:R-:W-:Y:S01]  /*01b0*/  ISETP.GE.U32.AND P0, PT, R15, UR16, PT ;  /* 0x000000100f007c0c */ /* 0x000fe2000bf06070 */
[----:B------:R-:W-:-:S05]  /*01c0*/  IMAD.X R0, RZ, RZ, R3, P2 ;  /* 0x000000ffff007224 */ /* 0x000fca00010e0603 */
        /* <DEDUP_REMOVED lines=8> */
[----:B------:R-:W-:-:S06]  /*0250*/  IMAD.U32 R7, RZ, RZ, UR5 ;  /* 0x00000005ff077e24 */ /* 0x000fcc000f8e00ff */
[----:B------:R-:W5:Y:S01]  /*0260*/  LDG.E.64 R6, desc[UR8][R6.64] ;  /* 0x0000000806067981 */ /* 0x000f62000c1e1b00 */
[----:B------:R-:W-:Y:S02]  /*0270*/  IMAD.MOV.U32 R17, RZ, RZ, R9 ;  /* 0x000000ffff117224 */ /* 0x000fe400078e0009 */
[----:B------:R-:W-:-:S07]  /*0280*/  IMAD.MOV.U32 R19, RZ, RZ, RZ ;  /* 0x000000ffff137224 */ /* 0x000fce00078e00ff */
.L_x_688:
[----:B--2--5:R-:W-:-:S05]  /*0290*/  IADD3 R9, P1, R6, R17, RZ ;  /* 0x0000001106097210 */ /* 0x024fca0007f3e0ff */
[----:B------:R-:W-:Y:S01]  /*02a0*/  IMAD.X R10, R7, 0x1, R19, P1 ;  /* 0x00000001070a7824 */ /* 0x000fe200008e0613 */
[----:B------:R-:W-:-:S04]  /*02b0*/  LEA R8, P1, R9, UR12, 0x3 ;  /* 0x0000000c09087c11 */ /* 0x000fc8000f8218ff */
[----:B------:R-:W-:-:S06]  /*02c0*/  LEA.HI.X R9, R9, UR13, R10, 0x3, P1 ;  /* 0x0000000d09097c11 */ /* 0x000fcc00088f1c0a */
[----:B------:R-:W2:Y:S01]  /*02d0*/  LDG.E.64 R8, desc[UR8][R8.64] ;  /* 0x0000000808087981 */ /* 0x000ea2000c1e1b00 */
[-C--:B-1----:R-:W-:Y:S01]  /*02e0*/  IMAD R10, R19, R4.reuse, RZ ;  /* 0x00000004130a7224 */ /* 0x082fe200078e02ff */
[----:B------:R-:W-:Y:S01]  /*02f0*/  UMOV UR4, UR6 ;  /* 0x0000000600047c82 */ /* 0x000fe20008000000 */
[----:B------:R-:W-:Y:S02]  /*0300*/  UMOV UR5, UR7 ;  /* 0x0000000700057c82 */ /* 0x000fe40008000000 */
[C---:B------:R-:W-:Y:S02]  /*0310*/  IMAD R13, R17.reuse, R5, R10 ;  /* 0x00000005110d7224 */ /* 0x040fe400078e020a */
[----:B------:R-:W-:-:S04]  /*0320*/  IMAD.WIDE.U32 R10, R17, R4, UR4 ;  /* 0x00000004110a7e25 */ /* 0x000fc8000f8e0004 */
[----:B------:R-:W-:Y:S01]  /*0330*/  IMAD.IADD R11, R11, 0x1, R13 ;  /* 0x000000010b0b7824 */ /* 0x000fe200078e020d */
[----:B------:R-:W-:-:S04]  /*0340*/  LEA R12, P1, R10, UR14, 0x3 ;  /* 0x0000000e0a0c7c11 */ /* 0x000fc8000f8218ff */
[----:B------:R-:W-:Y:S02]  /*0350*/  LEA.HI.X R13, R10, UR15, R11, 0x3, P1 ;  /* 0x0000000f0a0d7c11 */ /* 0x000fe400088f1c0b */
[----:B0-----:R-:W-:-:S05]  /*0360*/  IADD3 R17, P1, R14, R17, RZ ;  /* 0x000000110e117210 */ /* 0x001fca0007f3e0ff */
[----:B------:R-:W-:Y:S01]  /*0370*/  IMAD.X R19, RZ, RZ, R19, P1 ;  /* 0x000000ffff137224 */ /* 0x000fe200008e0613 */
[----:B------:R-:W-:-:S04]  /*0380*/  ISETP.GE.U32.AND P1, PT, R17, R2, PT ;  /* 0x000000021100720c */ /* 0x000fc80003f26070 */
[----:B------:R-:W-:Y:S01]  /*0390*/  ISETP.GE.U32.AND.EX P1, PT, R19, R3, PT, P1 ;  /* 0x000000031300720c */ /* 0x000fe20003f26110 */
[----:B--2---:R2:W-:-:S12]  /*03a0*/  STG.E.64 desc[UR8][R12.64], R8 ;  /* 0x000000080c007986 */ /* 0x0045d8000c101b08 */
[----:B------:R-:W-:Y:S05]  /*03b0*/  @!P1 BRA `(.L_x_688) ;  /* 0xfffffffc00b49947 */ /* 0x000fea000383ffff */
.L_x_687:
[----:B------:R-:W-:Y:S05]  /*03c0*/  BSYNC B0 ;  /* 0x0000000000007941 */ /* 0x000fea0003800000 */
.L_x_686:
[----:B------:R-:W-:Y:S06]  /*03d0*/  BAR.SYNC.DEFER_BLOCKING 0x0 ;  /* 0x0000000000007b1d */ /* 0x000fec0000010000 */
[----:B------:R-:W-:Y:S05]  /*03e0*/  @P0 EXIT ;  /* 0x000000000000094d */ /* 0x000fea0003800000 */
[----:B--2---:R-:W0:Y:S01]  /*03f0*/  LDC.64 R8, c[0x0][0x220] ;  /* 0x00008800ff087b82 */ /* 0x004e220000000a00 */
[----:B------:R-:W-:Y:S01]  /*0400*/  IMAD.MOV.U32 R6, RZ, RZ, R15 ;  /* 0x000000ffff067224 */ /* 0x000fe200078e000f */
[----:B------:R-:W-:Y:S01]  /*0410*/  ULDC UR10, c[0x0][0x0] ;  /* 0x00000000000a7ab9 */ /* 0x000fe20000000800 */
[----:B------:R-:W-:-:S05]  /*0420*/  ULDC.64 UR12, c[0x0][0x210] ;  /* 0x00008400000c7ab9 */ /* 0x000fca0000000a00 */
.L_x_689:
[-C--:B0-----:R-:W-:Y:S01]  /*0430*/  IMAD R2, R0, R8.reuse, RZ ;  /* 0x0000000800027224 */ /* 0x081fe200078e02ff */
[----:B------:R-:W-:Y:S01]  /*0440*/  UMOV UR4, UR6 ;  /* 0x0000000600047c82 */ /* 0x000fe20008000000 */
[----:B------:R-:W-:Y:S02]  /*0450*/  UMOV UR5, UR7 ;  /* 0x0000000700057c82 */ /* 0x000fe40008000000 */
[C---:B------:R-:W-:Y:S02]  /*0460*/  IMAD R5, R6.reuse, R9, R2 ;  /* 0x0000000906057224 */ /* 0x040fe400078e0202 */
[----:B------:R-:W-:-:S04]  /*0470*/  IMAD.WIDE.U32 R2, R6, R8, UR4 ;  /* 0x0000000406027e25 */ /* 0x000fc8000f8e0008 */
[----:B------:R-:W-:Y:S01]  /*0480*/  IMAD.IADD R3, R3, 0x1, R5 ;  /* 0x0000000103037824 */ /* 0x000fe200078e0205 */
[----:B------:R-:W-:-:S04]  /*0490*/  LEA R4, P0, R2, UR12, 0x3 ;  /* 0x0000000c02047c11 */ /* 0x000fc8000f8018ff */
[----:B------:R-:W-:Y:S02]  /*04a0*/  LEA.HI.X R5, R2, UR13, R3, 0x3, P0 ;  /* 0x0000000d02057c11 */ /* 0x000fe400080f1c03 */
[----:B------:R-:W-:-:S03]  /*04b0*/  IADD3 R6, P0, R6, UR10, RZ ;  /* 0x0000000a06067c10 */ /* 0x000fc6000ff1e0ff */
[----:B------:R1:W-:Y:S02]  /*04c0*/  STG.E.64 desc[UR8][R4.64], RZ ;  /* 0x000000ff04007986 */ /* 0x0003e4000c101b08 */
[----:B------:R-:W-:Y:S01]  /*04d0*/  IMAD.X R0, RZ, RZ, R0, P0 ;  /* 0x000000ffff007224 */ /* 0x000fe200000e0600 */
[----:B------:R-:W-:-:S04]  /*04e0*/  ISETP.GE.U32.AND P0, PT, R6, UR16, PT ;  /* 0x0000001006007c0c */ /* 0x000fc8000bf06070 */
[----:B------:R-:W-:-:S13]  /*04f0*/  ISETP.GE.U32.AND.EX P0, PT, R0, UR17, PT, P0 ;  /* 0x0000001100007c0c */ /* 0x000fda000bf06100 */
[----:B-1----:R-:W-:Y:S05]  /*0500*/  @!P0 BRA `(.L_x_689) ;  /* 0xfffffffc00c88947 */ /* 0x002fea000383ffff */
[----:B------:R-:W-:Y:S05]  /*0510*/  EXIT ;  /* 0x000000000000794d */ /* 0x000fea0003800000 */
.L_x_690:
        /* <DEDUP_REMOVED lines=14> */
.L_x_974:


//--------------------- .text.ntt_bfield_restore  --------------------------
	.section	.text.ntt_bfield_restore,"ax",@progbits
	.align	128
        .global         ntt_bfield_restore
        .type           ntt_bfield_restore,@function
        .size           ntt_bfield_restore,(.L_x_975 - ntt_bfield_restore)
        .other          ntt_bfield_restore,@"STO_CUDA_ENTRY STV_DEFAULT"
ntt_bfield_restore:
.text.ntt_bfield_restore:
        /* <DEDUP_REMOVED lines=13> */
[----:B------:R-:W-:Y:S01]  /*00d0*/  IMAD.MOV.U32 R11, RZ, RZ, R0 ;  /* 0x000000ffff0b7224 */ /* 0x000fe200078e0000 */
[----:B------:R-:W-:Y:S01]  /*00e0*/  ULDC.64 UR10, c[0x0][0x220] ;  /* 0x00008800000a7ab9 */ /* 0x000fe20000000a00 */
[----:B------:R-:W-:Y:S01]  /*00f0*/  IMAD R0, R2, UR4, RZ ;  /* 0x0000000402007c24 */ /* 0x000fe2000f8e02ff */
[----:B------:R-:W-:Y:S01]  /*0100*/  ULDC.64 UR4, c[0x0][0x228] ;  /* 0x00008a0000047ab9 */ /* 0x000fe20000000a00 */
[----:B------:R-:W-:-:S05]  /*0110*/  ULDC.64 UR12, c[0x0][0x210] ;  /* 0x00008400000c7ab9 */ /* 0x000fca0000000a00 */
.L_x_691:
[----:B-1----:R-:W-:-:S04]  /*0120*/  LEA R2, P0, R11, UR10, 0x3 ;  /* 0x0000000a0b027c11 */ /* 0x002fc8000f8018ff */
[----:B------:R-:W-:-:S06]  /*0130*/  LEA.HI.X R3, R11, UR11, R10, 0x3, P0 ;  /* 0x0000000b0b037c11 */ /* 0x000fcc00080f1c0a */
[----:B------:R-:W2:Y:S01]  /*0140*/  LDG.E.64 R2, desc[UR6][R2.64] ;  /* 0x0000000602027981 */ /* 0x000ea2000c1e1b00 */
[----:B------:R-:W-:Y:S02]  /*0150*/  IMAD R6, R10, UR4, RZ ;  /* 0x000000040a067c24 */ /* 0x000fe4000f8e02ff */
[----:B0-----:R-:W-:-:S04]  /*0160*/  IMAD.WIDE.U32 R4, R11, UR4, R8 ;  /* 0x000000040b047c25 */ /* 0x001fc8000f8e0008 */
[----:B------:R-:W-:Y:S01]  /*0170*/  IMAD R7, R11, UR5, R6 ;  /* 0x000000050b077c24 */ /* 0x000fe2000f8e0206 */
[----:B------:R-:W-:-:S03]  /*0180*/  LEA R6, P0, R4, UR12, 0x3 ;  /* 0x0000000c04067c11 */ /* 0x000fc6000f8018ff */
[----:B------:R-:W-:-:S05]  /*0190*/  IMAD.IADD R5, R5, 0x1, R7 ;  /* 0x0000000105057824 */ /* 0x000fca00078e0207 */
[----:B------:R-:W-:Y:S02]  /*01a0*/  LEA.HI.X R7, R4, UR13, R5, 0x3, P0 ;  /* 0x0000000d04077c11 */ /* 0x000fe400080f1c05 */
[----:B------:R-:W-:-:S05]  /*01b0*/  IADD3 R11, P0, R0, R11, RZ ;  /* 0x0000000b000b7210 */ /* 0x000fca0007f1e0ff */
[----:B------:R-:W-:Y:S01]  /*01c0*/  IMAD.X R10, RZ, RZ, R10, P0 ;  /* 0x000000ffff0a7224 */ /* 0x000fe200000e060a */
[----:B------:R-:W-:-:S04]  /*01d0*/  ISETP.GE.U32.AND P0, PT, R11, UR8, PT ;  /* 0x000000080b007c0c */ /* 0x000fc8000bf06070 */
[----:B------:R-:W-:Y:S01]  /*01e0*/  ISETP.GE.U32.AND.EX P0, PT, R10, UR9, PT, P0 ;  /* 0x000000090a007c0c */ /* 0x000fe2000bf06100 */
[----:B--2---:R1:W-:-:S12]  /*01f0*/  STG.E.64 desc[UR6][R6.64], R2 ;  /* 0x0000000206007986 */ /* 0x0043d8000c101b06 */
[----:B------:R-:W-:Y:S05]  /*0200*/  @!P0 BRA `(.L_x_691) ;  /* 0xfffffffc00c48947 */ /* 0x000fea000383ffff */
[----:B------:R-:W-:Y:S05]  /*0210*/  EXIT ;  /* 0x000000000000794d */ /* 0x000fea0003800000 */
.L_x_692:
        /* <DEDUP_REMOVED lines=14> */
.L_x_975:


//--------------------- .text.ntt_bfield_extract  --------------------------
	.section	.text.ntt_bfield_extract,"ax",@progbits
	.align	128
        .global         ntt_bfield_extract
        .type           ntt_bfield_extract,@function
        .size           ntt_bfield_extract,(.L_x_976 - ntt_bfield_extract)
        .other          ntt_bfield_extract,@"STO_CUDA_ENTRY STV_DEFAULT"
ntt_bfield_extract:
.text.ntt_bfield_extract:
        /* <DEDUP_REMOVED lines=18> */
.L_x_693:
[----:B------:R-:W-:Y:S02]  /*0120*/  IMAD R4, R10, UR10, RZ ;  /* 0x0000000a0a047c24 */ /* 0x000fe4000f8e02ff */
[----:B01----:R-:W-:-:S04]  /*0130*/  IMAD.WIDE.U32 R2, R11, UR10, R8 ;  /* 0x0000000a0b027c25 */ /* 0x003fc8000f8e0008 */
[----:B------:R-:W-:Y:S01]  /*0140*/  IMAD R5, R11, UR11, R4 ;  /* 0x0000000b0b057c24 */ /* 0x000fe2000f8e0204 */
[----:B------:R-:W-:-:S03]  /*0150*/  LEA R4, P0, R2, UR4, 0x3 ;  /* 0x0000000402047c11 */ /* 0x000fc6000f8018ff */
[----:B------:R-:W-:-:S05]  /*0160*/  IMAD.IADD R3, R3, 0x1, R5 ;  /* 0x0000000103037824 */ /* 0x000fca00078e0205 */
[----:B------:R-:W-:-:S05]  /*0170*/  LEA.HI.X R5, R2, UR5, R3, 0x3, P0 ;  /* 0x0000000502057c11 */ /* 0x000fca00080f1c03 */
[----:B------:R-:W2:Y:S01]  /*0180*/  LDG.E.64 R2, desc[UR6][R4.64] ;  /* 0x0000000604027981 */ /* 0x000ea2000c1e1b00 */
[----:B------:R-:W-:-:S04]  /*0190*/  LEA R6, P0, R11, UR12, 0x3 ;  /* 0x0000000c0b067c11 */ /* 0x000fc8000f8018ff */
        /* <DEDUP_REMOVED lines=8> */
.L_x_694:
        /* <DEDUP_REMOVED lines=14> */
.L_x_976:


//--------------------- .text.ntt_bfield_fused_coset_strided_old --------------------------
	.section	.text.ntt_bfield_fused_coset_strided_old,"ax",@progbits
	.align	128
        .global         ntt_bfield_fused_coset_strided_old
        .type           ntt_bfield_fused_coset_strided_old,@function
        .size           ntt_bfield_fused_coset_strided_old,(.L_x_977 - ntt_bfield_fused_coset_strided_old)
        .other          ntt_bfield_fused_coset_strided_old,@"STO_CUDA_ENTRY STV_DEFAULT"
ntt_bfield_fused_coset_strided_old:
.text.ntt_bfield_fused_coset_strided_old:
        /* <DEDUP_REMOVED lines=29> */
.L_x_696:
[----:B------:R-:W-:Y:S05]  /*01d0*/  BSYNC B6 ;  /* 0x0000000000067941 */ /* 0x000fea0003800000 */
.L_x_695:
        /* <DEDUP_REMOVED lines=24> */
.L_x_701:
        /* <DEDUP_REMOVED lines=47> */
.L_x_700:
[----:B------:R-:W-:Y:S05]  /*0650*/  BSYNC B1 ;  /* 0x0000000000017941 */ /* 0x000fea0003800000 */
.L_x_699:
[----:B------:R-:W-:Y:S02]  /*0660*/  IADD3 R15, P2, P3, R20, R6, -R21 ;  /* 0x00000006140f7210 */ /* 0x000fe40007b5e815 */
[----:B------:R-:W-:-:S04]  /*0670*/  SEL R6, RZ, 0xffffffff, !P1 ;  /* 0xffffffffff067807 */ /* 0x000fc80004800000 */
[----:B------:R-:W-:Y:S01]  /*0680*/  IADD3.X R14, R6, R7, ~R23, P2, P3 ;  /* 0x00000007060e7210 */ /* 0x000fe200017e6c17 */
[----:B------:R-:W-:Y:S06]  /*0690*/  @P0 BRA `(.L_x_701) ;  /* 0xfffffffc00300947 */ /* 0x000fec000383ffff */
[----:B------:R-:W-:Y:S05]  /*06a0*/  BSYNC B0 ;  /* 0x0000000000007941 */ /* 0x000fea0003800000 */
.L_x_698:
        /* <DEDUP_REMOVED lines=16> */
.L_x_706:
        /* <DEDUP_REMOVED lines=47> */
.L_x_705:
[----:B------:R-:W-:Y:S05]  /*0aa0*/  BSYNC B1 ;  /* 0x0000000000017941 */ /* 0x000fea0003800000 */
.L_x_704:
[----:B------:R-:W-:Y:S02]  /*0ab0*/  IADD3 R19, P2, P3, R20, R8, -R21 ;  /* 0x0000000814137210 */ /* 0x000fe40007b5e815 */
[----:B------:R-:W-:-:S04]  /*0ac0*/  SEL R8, RZ, 0xffffffff, !P1 ;  /* 0xffffffffff087807 */ /* 0x000fc80004800000 */
[----:B------:R-:W-:Y:S01]  /*0ad0*/  IADD3.X R18, R8, R9, ~R23, P2, P3 ;  /* 0x0000000908127210 */ /* 0x000fe200017e6c17 */
[----:B------:R-:W-:Y:S06]  /*0ae0*/  @P0 BRA `(.L_x_706) ;  /* 0xfffffffc00300947 */ /* 0x000fec000383ffff */
.L_x_703:
[----:B------:R-:W-:Y:S05]  /*0af0*/  BSYNC B0 ;  /* 0x0000000000007941 */ /* 0x000fea0003800000 */
.L_x_702:
[----:B------:R-:W1:Y:S02]  /*0b00*/  LDC.64 R8, c[0x0][0x220] ;  /* 0x00008800ff087b82 */ /* 0x000e640000000a00 */
[----:B-1----:R-:W-:-:S04]  /*0b10*/  ISETP.GE.U32.AND P0, PT, R7, R8, PT ;  /* 0x000000080700720c */ /* 0x002fc80003f06070 */
[----:B------:R-:W-:-:S13]  /*0b20*/  ISETP.GE.U32.AND.EX P0, PT, R6, R9, PT, P0 ;  /* 0x000000090600720c */ /* 0x000fda0003f06100 */
[----:B------:R-:W-:Y:S05]  /*0b30*/  @P0 BRA `(.L_x_707) ;  /* 0x0000000000f80947 */ /* 0x000fea0003800000 */
[----:B------:R-:W-:-:S07]  /*0b40*/  IMAD.MOV.U32 R23, RZ, RZ, R12 ;  /* 0x000000ffff177224 */ /* 0x000fce00078e000c */
.L_x_708:
        /* <DEDUP_REMOVED lines=61> */
.L_x_707:
[----:B------:R-:W-:Y:S05]  /*0f20*/  WARPSYNC.ALL ;  /* 0x0000000000007948 */ /* 0x000fea0003800000 */
[----:B------:R-:W-:Y:S06]  /*0f30*/  BAR.SYNC.DEFER_BLOCKING 0x0 ;  /* 0x0000000000007b1d */ /* 0x000fec0000010000 */
.L_x_697:
        /* <DEDUP_REMOVED lines=15> */
.L_x_710:
[----:B------:R-:W-:Y:S05]  /*1030*/  BSYNC B6 ;  /* 0x0000000000067941 */ /* 0x000fea0003800000 */
.L_x_709:
        /* <DEDUP_REMOVED lines=9> */
.L_x_712:
        /* <DEDUP_REMOVED lines=31> */
.L_x_711:
        /* <DEDUP_REMOVED lines=8> */
.L_x_714:
[----:B------:R-:W-:Y:S01]  /*1340*/  SHF.R.U32.HI R0, RZ, 0x1, R0 ;  /* 0x00000001ff007819 */ /* 0x000fe20000011600 */
[----:B------:R-:W-:-:S03]  /*1350*/  UIADD3 UR4, UR4, 0x1, URZ ;  /* 0x0000000104047890 */ /* 0x000fc6000fffe03f */
[----:B------:R-:W-:-:S13]  /*1360*/  ISETP.NE.AND P0, PT, R0, RZ, PT ;  /* 0x000000ff0000720c */ /* 0x000fda0003f05270 */
[----:B------:R-:W-:Y:S05]  /*1370*/  @P0 BRA `(.L_x_714) ;  /* 0xfffffffc00f00947 */ /* 0x000fea000383ffff */
.L_x_713:
[----:B------:R-:W-:Y:S01]  /*1380*/  ISETP.NE.AND P0, PT, RZ, UR4, PT ;  /* 0x00000004ff007c0c */ /* 0x000fe2000bf05270 */
[----:B------:R-:W-:-:S12]  /*1390*/  UMOV UR8, 0x1 ;  /* 0x0000000100087882 */ /* 0x000fd80000000000 */
[----:B------:R-:W-:Y:S05]  /*13a0*/  @!P0 BRA `(.L_x_715) ;  /* 0x0000002800008947 */ /* 0x000fea0003800000 */
[----:B------:R-:W-:Y:S01]  /*13b0*/  UMOV UR5, URZ ;  /* 0x0000003f00057c82 */ /* 0x000fe20008000000 */
[----:B------:R-:W-:-:S05]  /*13c0*/  UMOV UR8, 0x1 ;  /* 0x0000000100087882 */ /* 0x000fca0000000000 */
.L_x_726:
        /* <DEDUP_REMOVED lines=40> */
.L_x_719:
        /* <DEDUP_REMOVED lines=100> */
.L_x_718:
        /* <DEDUP_REMOVED lines=60> */
.L_x_717:
[----:B------:R-:W-:Y:S05]  /*2050*/  BSYNC B0 ;  /* 0x0000000000007941 */ /* 0x000fea0003800000 */
.L_x_716:
        /* <DEDUP_REMOVED lines=14> */
.L_x_725:
        /* <DEDUP_REMOVED lines=9> */
.L_x_723:
        /* <DEDUP_REMOVED lines=219> */
.L_x_722:
        /* <DEDUP_REMOVED lines=184> */
.L_x_724:
[----:B------:R-:W-:Y:S01]  /*3b00*/  IMAD.IADD R0, R4, 0x1, R0 ;  /* 0x0000000104007824 */ /* 0x000fe200078e0200 */
[----:B------:R-:W-:-:S04]  /*3b10*/  ULDC.64 UR6, c[0x0][0x220] ;  /* 0x0000880000067ab9 */ /* 0x000fc80000000a00 */
[----:B------:R-:W-:-:S04]  /*3b20*/  ISETP.GE.U32.AND P0, PT, R0, UR6, PT ;  /* 0x0000000600007c0c */ /* 0x000fc8000bf06070 */
[----:B------:R-:W-:-:S13]  /*3b30*/  ISETP.GE.U32.AND.EX P0, PT, RZ, UR7, PT, P0 ;  /* 0x00000007ff007c0c */ /* 0x000fda000bf06100 */
[----:B------:R-:W-:Y:S05]  /*3b40*/  @!P0 BRA `(.L_x_725) ;  /* 0xffffffe4007c8947 */ /* 0x000fea000383ffff */
.L_x_721:
[----:B------:R-:W-:Y:S05]  /*3b50*/  BSYNC B0 ;  /* 0x0000000000007941 */ /* 0x000fea0003800000 */
.L_x_720:
[----:B------:R-:W-:Y:S01]  /*3b60*/  UIADD3 UR5, UR5, 0x1, URZ ;  /* 0x0000000105057890 */ /* 0x000fe2000fffe03f */
[----:B------:R-:W-:Y:S03]  /*3b70*/  BAR.SYNC.DEFER_BLOCKING 0x0 ;  /* 0x0000000000007b1d */ /* 0x000fe60000010000 */
[----:B------:R-:W-:-:S06]  /*3b80*/  UISETP.GE.U32.AND UP0, UPT, UR5, UR4, UPT ;  /* 0x000000040500728c */ /* 0x000fcc000bf06070 */
[----:B------:R-:W-:-:S13]  /*3b90*/  PLOP3.LUT P0, PT, PT, PT, UP0, 0x80, 0x0 ;  /* 0x000000000000781c */ /* 0x000fda0003f0f008 */
[----:B------:R-:W-:Y:S05]  /*3ba0*/  @!P0 BRA `(.L_x_726) ;  /* 0xffffffd800088947 */ /* 0x000fea000383ffff */
.L_x_715:
        /* <DEDUP_REMOVED lines=12> */
.L_x_744:
        /* <DEDUP_REMOVED lines=27> */
.L_x_730:
        /* <DEDUP_REMOVED lines=47> */
.L_x_729:
[----:B------:R-:W-:Y:S01]  /*4110*/  ISETP.NE.AND.EX P0, PT, R7, RZ, PT, P1 ;  /* 0x000000ff0700720c */ /* 0x000fe20003f05310 */
[----:B------:R-:W-:-:S04]  /*4120*/  UIADD3 UR19, UP0, UP1, UR5, UR6, -UR17 ;  /* 0x0000000605137290 */ /* 0x000fc8000f91e811 */
[----:B------:R-:W-:-:S08]  /*4130*/  UIADD3.X UR20, UR16, UR7, ~UR18, UP0, UP1 ;  /* 0x0000000710147290 */ /* 0x000fd000087e2c12 */
[----:B------:R-:W-:Y:S05]  /*4140*/  @P0 BRA `(.L_x_730) ;  /* 0xfffffffc00340947 */ /* 0x000fea000383ffff */
.L_x_728:
[----:B------:R-:W-:Y:S01]  /*4150*/  ISETP.GE.U32.AND P0, PT, R0, R3, PT ;  /* 0x000000030000720c */ /* 0x000fe20003f06070 */
[----:B------:R-:W-:-:S12]  /*4160*/  BSSY B0, `(.L_x_731) ;  /* 0x0000054000007945 */ /* 0x000fd80003800000 */
[----:B------:R-:W-:Y:S05]  /*4170*/  @P0 BRA `(.L_x_732) ;  /* 0x0000000400480947 */ /* 0x000fea0003800000 */
[----:B------:R-:W-:-:S07]  /*4180*/  IMAD.MOV.U32 R6, RZ, RZ, R0 ;  /* 0x000000ffff067224 */ /* 0x000fce00078e0000 */
.L_x_738:
        /* <DEDUP_REMOVED lines=19> */
.L_x_737:
        /* <DEDUP_REMOVED lines=48> */
.L_x_736:
[----:B------:R-:W-:Y:S05]  /*45c0*/  BSYNC B2 ;  /* 0x0000000000027941 */ /* 0x000fea0003800000 */
.L_x_735:
[----:B------:R-:W-:Y:S02]  /*45d0*/  IADD3 R21, P2, P3, R24, R12, -R22 ;  /* 0x0000000c18157210 */ /* 0x000fe40007b5e816 */
[----:B------:R-:W-:-:S04]  /*45e0*/  SEL R12, RZ, 0xffffffff, !P1 ;  /* 0xffffffffff0c7807 */ /* 0x000fc80004800000 */
[----:B------:R-:W-:Y:S01]  /*45f0*/  IADD3.X R9, R12, R13, ~R25, P2, P3 ;  /* 0x0000000d0c097210 */ /* 0x000fe200017e6c19 */
[----:B------:R-:W-:Y:S06]  /*4600*/  @P0 BRA `(.L_x_737) ;  /* 0xfffffffc002c0947 */ /* 0x000fec000383ffff */
.L_x_734:
[----:B------:R-:W-:Y:S05]  /*4610*/  BSYNC B1 ;  /* 0x0000000000017941 */ /* 0x000fea0003800000 */
.L_x_733:
        /* <DEDUP_REMOVED lines=8> */
.L_x_732:
[----:B------:R-:W-:Y:S05]  /*46a0*/  BSYNC B0 ;  /* 0x0000000000007941 */ /* 0x000fea0003800000 */
.L_x_731:
[----:B------:R-:W-:Y:S01]  /*46b0*/  ULDC.64 UR6, c[0x0][0x220] ;  /* 0x0000880000067ab9 */ /* 0x000fe20000000a00 */
[----:B------:R-:W-:Y:S01]  /*46c0*/  BAR.SYNC.DEFER_BLOCKING 0x0 ;  /* 0x0000000000007b1d */ /* 0x000fe20000010000 */
[----:B------:R-:W-:-:S04]  /*46d0*/  ISETP.NE.U32.AND P0, PT, RZ, UR6, PT ;  /* 0x00000006ff007c0c */ /* 0x000fc8000bf05070 */
[----:B------:R-:W-:-:S13]  /*46e0*/  ISETP.NE.AND.EX P0, PT, RZ, UR7, PT, P0 ;  /* 0x00000007ff007c0c */ /* 0x000fda000bf05300 */
[----:B------:R-:W-:Y:S05]  /*46f0*/  @!P0 BRA `(.L_x_739) ;  /* 0x00000004008c8947 */ /* 0x000fea0003800000 */
[----:B------:R-:W-:-:S05]  /*4700*/  UMOV UR5, URZ ;  /* 0x0000003f00057c82 */ /* 0x000fca0008000000 */
.L_x_743:
[----:B012---:R-:W0:Y:S01]  /*4710*/  LDS.64 R14, [R4] ;  /* 0x00000000040e7984 */ /* 0x007e220000000a00 */
[----:B------:R-:W-:Y:S01]  /*4720*/  ISETP.GE.U32.AND P0, PT, R0, UR8, PT ;  /* 0x0000000800007c0c */ /* 0x000fe2000bf06070 */
[----:B------:R-:W-:Y:S01]  /*4730*/  ULDC.64 UR12, c[0x0][0x210] ;  /* 0x00008400000c7ab9 */ /* 0x000fe20000000a00 */
[----:B------:R-:W-:Y:S01]  /*4740*/  BSSY B0, `(.L_x_740) ;  /* 0x0000057000007945 */ /* 0x000fe20003800000 */
[----:B0-----:R0:W-:Y:S10]  /*4750*/  STS.64 [R5], R14 ;  /* 0x0000000e05007388 */ /* 0x0011f40000000a00 */
[----:B------:R-:W-:Y:S05]  /*4760*/  @P0 BRA `(.L_x_741) ;  /* 0x0000000400500947 */ /* 0x000fea0003800000 */
[----:B------:R-:W-:-:S07]  /*4770*/  IMAD.MOV.U32 R6, RZ, RZ, R0 ;  /* 0x000000ffff067224 */ /* 0x000fce00078e0000 */
.L_x_742:
        /* <DEDUP_REMOVED lines=83> */
.L_x_741:
[----:B------:R-:W-:Y:S05]  /*4cb0*/  BSYNC B0 ;  /* 0x0000000000007941 */ /* 0x000fea0003800000 */
.L_x_740:
[----:B------:R-:W-:Y:S01]  /*4cc0*/  ULEA UR5, UR8, UR5, 0x1 ;  /* 0x0000000508057291 */ /* 0x000fe2000f8e083f */
[----:B------:R-:W-:Y:S06]  /*4cd0*/  BAR.SYNC.DEFER_BLOCKING 0x0 ;  /* 0x0000000000007b1d */ /* 0x000fec0000010000 */
[----:B------:R-:W-:Y:S02]  /*4ce0*/  ULDC.64 UR6, c[0x0][0x220] ;  /* 0x0000880000067ab9 */ /* 0x000fe40000000a00 */
[----:B------:R-:W-:-:S04]  /*4cf0*/  UISETP.GE.U32.AND UP0, UPT, UR5, UR6, UPT ;  /* 0x000000060500728c */ /* 0x000fc8000bf06070 */
[----:B------:R-:W-:-:S06]  /*4d00*/  UISETP.GE.U32.AND.EX UP0, UPT, URZ, UR7, UPT, UP0 ;  /* 0x000000073f00728c */ /* 0x000fcc000bf06100 */
[----:B------:R-:W-:-:S13]  /*4d10*/  PLOP3.LUT P0, PT, PT, PT, UP0, 0x80, 0x0 ;  /* 0x000000000000781c */ /* 0x000fda0003f0f008 */
[----:B------:R-:W-:Y:S05]  /*4d20*/  @!P0 BRA `(.L_x_743) ;  /* 0xfffffff800788947 */ /* 0x000fea000383ffff */
.L_x_739:
[----:B------:R-:W-:Y:S01]  /*4d30*/  UIADD3 UR4, UR4, 0x1, URZ ;  /* 0x0000000104047890 */ /* 0x000fe2000fffe03f */
[----:B------:R-:W-:Y:S01]  /*4d40*/  BAR.SYNC.DEFER_BLOCKING 0x0 ;  /* 0x0000000000007b1d */ /* 0x000fe20000010000 */
[----:B------:R-:W-:-:S05]  /*4d50*/  USHF.L.U32 UR8, UR8, 0x1, URZ ;  /* 0x0000000108087899 */ /* 0x000fca000800063f */
[----:B------:R-:W-:Y:S02]  /*4d60*/  ULDC UR5, c[0x0][0x238] ;  /* 0x00008e0000057ab9 */ /* 0x000fe40000000800 */
[----:B------:R-:W-:-:S06]  /*4d70*/  UISETP.GE.U32.AND UP0, UPT, UR4, UR5, UPT ;  /* 0x000000050400728c */ /* 0x000fcc000bf06070 */
[----:B------:R-:W-:-:S13]  /*4d80*/  PLOP3.LUT P0, PT, PT, PT, UP0, 0x80, 0x0 ;  /* 0x000000000000781c */ /* 0x000fda0003f0f008 */
[----:B------:R-:W-:Y:S05]  /*4d90*/  @!P0 BRA `(.L_x_744) ;  /* 0xffffffec00b48947 */ /* 0x000fea000383ffff */
.L_x_727:
        /* <DEDUP_REMOVED lines=13> */
.L_x_745:
[----:B------:R-:W-:Y:S05]  /*4e70*/  EXIT ;  /* 0x000000000000794d */ /* 0x000fea0003800000 */
.L_x_746:
        /* <DEDUP_REMOVED lines=16> */
.L_x_977:


//--------------------- .text.ntt_bfield_fused_coset --------------------------
	.section	.text.ntt_bfield_fused_coset,"ax",@progbits
	.align	128
        .global         ntt_bfield_fused_coset
        .type           ntt_bfield_fused_coset,@function
        .size           ntt_bfield_fused_coset,(.L_x_978 - ntt_bfield_fused_coset)
        .other          ntt_bfield_fused_coset,@"STO_CUDA_ENTRY STV_DEFAULT"
ntt_bfield_fused_coset:
.text.ntt_bfield_fused_coset:
[----:B------:R-:W-:Y:S01]  /*0000*/  LDC R1, c[0x0][0x28] ;  /* 0x00000a00ff017b82 */ /* 0x000fe20000000800 */
[----:B------:R-:W-:Y:S01]  /*0010*/  IMAD.MOV.U32 R3, RZ, RZ, 0x1 ;  /* 0x00000001ff037424 */ /* 0x000fe200078e00ff */
[----:B------:R-:W-:Y:S01]  /*0020*/  ULDC.64 UR4, c[0x0][0x218] ;  /* 0x0000860000047ab9 */ /* 0x000fe20000000a00 */
[----:B------:R-:W-:-:S05]  /*0030*/  IMAD.MOV.U32 R0, RZ, RZ, -0x1 ;  /* 0xffffffffff007424 */ /* 0x000fca00078e00ff */
[----:B------:R-:W0:Y:S01]  /*0040*/  S2UR UR24, SR_CTAID.X ;  /* 0x00000000001879c3 */ /* 0x000e220000002500 */
[----:B------:R-:W-:Y:S01]  /*0050*/  ULDC.64 UR22, c[0x0][0x208] ;  /* 0x0000820000167ab9 */ /* 0x000fe20000000a00 */
        /* <DEDUP_REMOVED lines=10> */
[----:B0-----:R-:W-:Y:S05]  /*0100*/  @!P0 BRA `(.L_x_747) ;  /* 0x0000000c00288947 */ /* 0x001fea0003800000 */
[----:B------:R-:W0:Y:S01]  /*0110*/  S2R R9, SR_TID.X ;  /* 0x0000000000097919 */ /* 0x000e220000002100 */
[----:B------:R-:W1:Y:S01]  /*0120*/  S2UR UR5, SR_CgaCtaId ;  /* 0x00000000000579c3 */ /* 0x000e620000008800 */
[----:B------:R-:W-:Y:S01]  /*0130*/  ULDC UR6, c[0x0][0x0] ;  /* 0x0000000000067ab9 */ /* 0x000fe20000000800 */
[----:B------:R-:W-:Y:S01]  /*0140*/  UMOV UR4, 0x400 ;  /* 0x0000040000047882 */ /* 0x000fe20000000000 */
[----:B------:R-:W-:Y:S05]  /*0150*/  BSSY B0, `(.L_x_748) ;  /* 0x0000045000007945 */ /* 0x000fea0003800000 */
[----:B------:R-:W2:Y:S08]  /*0160*/  LDC R2, c[0x0][0x218] ;  /* 0x00008600ff027b82 */ /* 0x000eb00000000800 */
[----:B------:R-:W3:Y:S01]  /*0170*/  LDC R3, c[0x0][0x21c] ;  /* 0x00008700ff037b82 */ /* 0x000ee20000000800 */
[----:B-1----:R-:W-:Y:S01]  /*0180*/  ULEA UR4, UR5, UR4, 0x18 ;  /* 0x0000000405047291 */ /* 0x002fe2000f8ec03f */
[----:B0-----:R-:W-:-:S05]  /*0190*/  ISETP.GE.U32.AND P0, PT, R9, UR6, PT ;  /* 0x0000000609007c0c */ /* 0x001fca000bf06070 */
[----:B------:R-:W-:-:S08]  /*01a0*/  LEA R4, R9, UR4, 0x3 ;  /* 0x0000000409047c11 */ /* 0x000fd0000f8e18ff */
[----:B------:R-:W-:Y:S05]  /*01b0*/  @P0 BRA `(.L_x_749) ;  /* 0x0000000000f80947 */ /* 0x000fea0003800000 */
[----:B------:R-:W-:Y:S01]  /*01c0*/  ISETP.NE.AND P0, PT, R9, RZ, PT ;  /* 0x000000ff0900720c */ /* 0x000fe20003f05270 */
[----:B------:R-:W-:-:S12]  /*01d0*/  BSSY B1, `(.L_x_750) ;  /* 0x000003a000017945 */ /* 0x000fd80003800000 */
[----:B------:R-:W-:Y:S05]  /*01e0*/  @!P0 BRA `(.L_x_751) ;  /* 0x0000000000e08947 */ /* 0x000fea0003800000 */
[----:B--2---:R-:W-:Y:S02]  /*01f0*/  IMAD.MOV.U32 R17, RZ, RZ, R2 ;  /* 0x000000ffff117224 */ /* 0x004fe400078e0002 */
[----:B---3--:R-:W-:Y:S02]  /*0200*/  IMAD.MOV.U32 R14, RZ, RZ, R3 ;  /* 0x000000ffff0e7224 */ /* 0x008fe400078e0003 */
[----:B------:R-:W-:Y:S02]  /*0210*/  IMAD.MOV.U32 R8, RZ, RZ, R9 ;  /* 0x000000ffff087224 */ /* 0x000fe400078e0009 */
[----:B------:R-:W-:-:S07]  /*0220*/  IMAD.MOV.U32 R5, RZ, RZ, RZ ;  /* 0x000000ffff057224 */ /* 0x000fce00078e00ff */
.L_x_754:
        /* <DEDUP_REMOVED lines=47> */
.L_x_753:
[----:B------:R-:W-:Y:S05]  /*0520*/  BSYNC B2 ;  /* 0x0000000000027941 */ /* 0x000fea0003800000 */
.L_x_752:
[----:B------:R-:W-:Y:S02]  /*0530*/  IADD3 R17, P2, P3, R16, R6, -R19 ;  /* 0x0000000610117210 */ /* 0x000fe40007b5e813 */
[----:B------:R-:W-:-:S04]  /*0540*/  SEL R6, RZ, 0xffffffff, !P1 ;  /* 0xffffffffff067807 */ /* 0x000fc80004800000 */
[----:B------:R-:W-:Y:S01]  /*0550*/  IADD3.X R14, R6, R7, ~R21, P2, P3 ;  /* 0x00000007060e7210 */ /* 0x000fe200017e6c15 */
[----:B------:R-:W-:Y:S06]  /*0560*/  @P0 BRA `(.L_x_754) ;  /* 0xfffffffc00300947 */ /* 0x000fec000383ffff */
.L_x_751:
[----:B------:R-:W-:Y:S05]  /*0570*/  BSYNC B1 ;  /* 0x0000000000017941 */ /* 0x000fea0003800000 */
.L_x_750:
[----:B------:R-:W-:-:S05]  /*0580*/  IMAD.MOV.U32 R13, RZ, RZ, R15 ;  /* 0x000000ffff0d7224 */ /* 0x000fca00078e000f */
[----:B------:R0:W-:Y:S02]  /*0590*/  STS.64 [R4], R12 ;  /* 0x0000000c04007388 */ /* 0x0001e40000000a00 */
.L_x_749:
[----:B------:R-:W-:Y:S05]  /*05a0*/  BSYNC B0 ;  /* 0x0000000000007941 */ /* 0x000fea0003800000 */
.L_x_748:
[----:B------:R-:W-:Y:S01]  /*05b0*/  IMAD.MOV.U32 R5, RZ, RZ, 0x1 ;  /* 0x00000001ff057424 */ /* 0x000fe200078e00ff */
[----:B------:R-:W-:Y:S04]  /*05c0*/  BAR.SYNC.DEFER_BLOCKING 0x0 ;  /* 0x0000000000007b1d */ /* 0x000fe80000010000 */
        /* <DEDUP_REMOVED lines=12> */
.L_x_757:
[-C--:B--23--:R-:W-:Y:S01]  /*0690*/  IMAD.WIDE.U32 R10, R3, R2.reuse, RZ ;  /* 0x00000002030a7225 */ /* 0x08cfe200078e00ff */
[C---:B------:R-:W-:Y:S02]  /*06a0*/  LOP3.LUT R15, R5.reuse, 0x1, RZ, 0xc0, !PT ;  /* 0x00000001050f7812 */ /* 0x040fe400078ec0ff */
[--C-:B------:R-:W-:Y:S01]  /*06b0*/  SHF.R.U64 R5, R5, 0x1, R8.reuse ;  /* 0x0000000105057819 */ /* 0x100fe20000001208 */
[----:B0-----:R-:W-:Y:S01]  /*06c0*/  IMAD.WIDE.U32 R12, R2, R2, RZ ;  /* 0x00000002020c7225 */ /* 0x001fe200078e00ff */
        /* <DEDUP_REMOVED lines=42> */
.L_x_756:
[----:B------:R-:W-:Y:S02]  /*0970*/  IADD3 R2, P2, P3, R16, R10, -R17 ;  /* 0x0000000a10027210 */ /* 0x000fe40007b5e811 */
[----:B------:R-:W-:-:S04]  /*0980*/  SEL R10, RZ, 0xffffffff, !P1 ;  /* 0xffffffffff0a7807 */ /* 0x000fc80004800000 */
[----:B------:R-:W-:Y:S01]  /*0990*/  IADD3.X R3, R10, R11, ~R19, P2, P3 ;  /* 0x0000000b0a037210 */ /* 0x000fe200017e6c13 */
[----:B------:R-:W-:Y:S06]  /*09a0*/  @P0 BRA `(.L_x_757) ;  /* 0xfffffffc00380947 */ /* 0x000fec000383ffff */
.L_x_755:
[----:B--23--:R-:W1:Y:S01]  /*09b0*/  LDC.64 R2, c[0x0][0x220] ;  /* 0x00008800ff027b82 */ /* 0x00ce620000000a00 */
[----:B------:R-:W-:Y:S01]  /*09c0*/  ULDC.64 UR4, c[0x0][0x210] ;  /* 0x0000840000047ab9 */ /* 0x000fe20000000a00 */
[----:B------:R-:W-:Y:S01]  /*09d0*/  BSSY B0, `(.L_x_758) ;  /* 0x000003c000007945 */ /* 0x000fe20003800000 */
[----:B-1----:R-:W-:-:S04]  /*09e0*/  ISETP.GE.U32.AND P0, PT, R9, R2, PT ;  /* 0x000000020900720c */ /* 0x002fc80003f06070 */
[----:B------:R-:W-:-:S13]  /*09f0*/  ISETP.GE.U32.AND.EX P0, PT, RZ, R3, PT, P0 ;  /* 0x00000003ff00720c */ /* 0x000fda0003f06100 */
[----:B------:R-:W-:Y:S05]  /*0a00*/  @P0 BRA `(.L_x_759) ;  /* 0x0000000000e00947 */ /* 0x000fea0003800000 */
[----:B0-----:R-:W0:Y:S01]  /*0a10*/  LDS.64 R4, [R4] ;  /* 0x0000000004047984 */ /* 0x001e220000000a00 */
[----:B------:R-:W-:Y:S02]  /*0a20*/  IMAD.MOV.U32 R15, RZ, RZ, R9 ;  /* 0x000000ffff0f7224 */ /* 0x000fe400078e0009 */
[----:B------:R-:W-:-:S07]  /*0a30*/  IMAD.MOV.U32 R14, RZ, RZ, RZ ;  /* 0x000000ffff0e7224 */ /* 0x000fce00078e00ff */
.L_x_760:
        /* <DEDUP_REMOVED lines=53> */
.L_x_759:
[----:B------:R-:W-:Y:S05]  /*0d90*/  BSYNC B0 ;  /* 0x0000000000007941 */ /* 0x000fea0003800000 */
.L_x_758:
[----:B------:R-:W-:Y:S06]  /*0da0*/  BAR.SYNC.DEFER_BLOCKING 0x0 ;  /* 0x0000000000007b1d */ /* 0x000fec0000010000 */
.L_x_747:
[----:B------:R-:W1:Y:S01]  /*0db0*/  S2R R15, SR_TID.X ;  /* 0x00000000000f7919 */ /* 0x000e620000002100 */
[----:B------:R-:W-:Y:S01]  /*0dc0*/  ULDC.64 UR4, c[0x0][0x220] ;  /* 0x0000880000047ab9 */ /* 0x000fe20000000a00 */
[----:B------:R-:W-:Y:S01]  /*0dd0*/  BSSY B0, `(.L_x_761) ;  /* 0x0000023000007945 */ /* 0x000fe20003800000 */
[----:B-1----:R-:W-:-:S04]  /*0de0*/  ISETP.GE.U32.AND P0, PT, R15, UR4, PT ;  /* 0x000000040f007c0c */ /* 0x002fc8000bf06070 */
[----:B------:R-:W-:-:S13]  /*0df0*/  ISETP.GE.U32.AND.EX P0, PT, RZ, UR5, PT, P0 ;  /* 0x00000005ff007c0c */ /* 0x000fda000bf06100 */
[----:B------:R-:W-:Y:S05]  /*0e00*/  @P0 BRA `(.L_x_762) ;  /* 0x00000000007c0947 */ /* 0x000fea0003800000 */
[----:B------:R-:W1:Y:S01]  /*0e10*/  LDC R14, c[0x0][0x230] ;  /* 0x00008c00ff0e7b82 */ /* 0x000e620000000800 */
[----:B------:R-:W-:-:S07]  /*0e20*/  IMAD.MOV.U32 R16, RZ, RZ, RZ ;  /* 0x000000ffff107224 */ /* 0x000fce00078e00ff */
[----:B------:R-:W2:Y:S08]  /*0e30*/  LDC R0, c[0x0][RZ] ;  /* 0x00000000ff007b82 */ /* 0x000eb00000000800 */
[----:B------:R-:W3:Y:S01]  /*0e40*/  LDC.64 R2, c[0x0][0x220] ;  /* 0x00008800ff027b82 */ /* 0x000ee20000000a00 */
[----:B-1----:R-:W-:-:S07]  /*0e50*/  IADD3 R14, -R14, 0x20, RZ ;  /* 0x000000200e0e7810 */ /* 0x002fce0007ffe1ff */
.L_x_763:
[----:B0-----:R-:W0:Y:S02]  /*0e60*/  BREV R13, R15 ;  /* 0x0000000f000d7301 */ /* 0x001e240000000000 */
[----:B0-----:R-:W-:-:S04]  /*0e70*/  SHF.R.U32.HI R12, RZ, R14, R13 ;  /* 0x0000000eff0c7219 */ /* 0x001fc8000001160d */
[----:B------:R-:W-:-:S04]  /*0e80*/  ISETP.GE.U32.AND P0, PT, R15, R12, PT ;  /* 0x0000000c0f00720c */ /* 0x000fc80003f06070 */
[----:B------:R-:W-:-:S13]  /*0e90*/  ISETP.GE.U32.AND.EX P0, PT, R16, RZ, PT, P0 ;  /* 0x000000ff1000720c */ /* 0x000fda0003f06100 */
[----:B------:R-:W0:Y:S01]  /*0ea0*/  @!P0 LDC.64 R4, c[0x0][0x210] ;  /* 0x00008400ff048b82 */ /* 0x000e220000000a00 */
[----:B------:R-:W-:Y:S02]  /*0eb0*/  @!P0 IMAD.MOV.U32 R6, RZ, RZ, R15 ;  /* 0x000000ffff068224 */ /* 0x000fe400078e000f */
[----:B------:R-:W-:Y:S02]  /*0ec0*/  @!P0 IMAD.MOV.U32 R7, RZ, RZ, R16 ;  /* 0x000000ffff078224 */ /* 0x000fe400078e0010 */
[----:B------:R-:W-:Y:S02]  /*0ed0*/  @!P0 IMAD.MOV.U32 R13, RZ, RZ, RZ ;  /* 0x000000ffff0d8224 */ /* 0x000fe400078e00ff */
[----:B---3--:R-:W-:Y:S02]  /*0ee0*/  @!P0 IMAD R9, R3, UR24, RZ ;  /* 0x0000001803098c24 */ /* 0x008fe4000f8e02ff */
[----:B------:R-:W-:-:S04]  /*0ef0*/  @!P0 IMAD.WIDE.U32 R10, R2, UR24, R6 ;  /* 0x00000018020a8c25 */ /* 0x000fc8000f8e0006 */
[----:B------:R-:W-:-:S04]  /*0f00*/  @!P0 IMAD.WIDE.U32 R12, R2, UR24, R12 ;  /* 0x00000018020c8c25 */ /* 0x000fc8000f8e000c */
[C---:B------:R-:W-:Y:S02]  /*0f10*/  @!P0 IMAD.IADD R7, R9.reuse, 0x1, R11 ;  /* 0x0000000109078824 */ /* 0x040fe400078e020b */
[----:B------:R-:W-:Y:S01]  /*0f20*/  @!P0 IMAD.IADD R9, R9, 0x1, R13 ;  /* 0x0000000109098824 */ /* 0x000fe200078e020d */
[-C--:B0-----:R-:W-:Y:S02]  /*0f30*/  @!P0 LEA R8, P2, R12, R4.reuse, 0x3 ;  /* 0x000000040c088211 */ /* 0x081fe400078418ff */
[----:B------:R-:W-:Y:S02]  /*0f40*/  @!P0 LEA R6, P1, R10, R4, 0x3 ;  /* 0x000000040a068211 */ /* 0x000fe400078218ff */
        /* <DEDUP_REMOVED lines=8> */
[----:B------:R-:W-:-:S04]  /*0fd0*/  ISETP.GE.U32.AND P0, PT, R15, R2, PT ;  /* 0x000000020f00720c */ /* 0x000fc80003f06070 */
[----:B------:R-:W-:-:S13]  /*0fe0*/  ISETP.GE.U32.AND.EX P0, PT, R16, R3, PT, P0 ;  /* 0x000000031000720c */ /* 0x000fda0003f06100 */
[----:B-1----:R-:W-:Y:S05]  /*0ff0*/  @!P0 BRA `(.L_x_763) ;  /* 0xfffffffc00988947 */ /* 0x002fea000383ffff */
.L_x_762:
[----:B------:R-:W-:Y:S05]  /*1000*/  BSYNC B0 ;  /* 0x0000000000007941 */ /* 0x000fea0003800000 */
.L_x_761:
        /* <DEDUP_REMOVED lines=8> */
.L_x_765:
[----:B------:R-:W-:Y:S01]  /*1090*/  SHF.R.U32.HI R0, RZ, 0x1, R0 ;  /* 0x00000001ff007819 */ /* 0x000fe20000011600 */
[----:B------:R-:W-:-:S03]  /*10a0*/  UIADD3 UR4, UR4, 0x1, URZ ;  /* 0x0000000104047890 */ /* 0x000fc6000fffe03f */
[----:B------:R-:W-:-:S13]  /*10b0*/  ISETP.NE.AND P0, PT, R0, RZ, PT ;  /* 0x000000ff0000720c */ /* 0x000fda0003f05270 */
[----:B------:R-:W-:Y:S05]  /*10c0*/  @P0 BRA `(.L_x_765) ;  /* 0xfffffffc00f00947 */ /* 0x000fea000383ffff */
.L_x_764:
[----:B------:R-:W-:Y:S01]  /*10d0*/  ISETP.NE.AND P0, PT, RZ, UR4, PT ;  /* 0x00000004ff007c0c */ /* 0x000fe2000bf05270 */
[----:B------:R-:W-:-:S12]  /*10e0*/  UMOV UR7, 0x1 ;  /* 0x0000000100077882 */ /* 0x000fd80000000000 */
[----:B------:R-:W-:Y:S05]  /*10f0*/  @!P0 BRA `(.L_x_766) ;  /* 0x0000002400dc8947 */ /* 0x000fea0003800000 */
[----:B------:R-:W-:Y:S01]  /*1100*/  UMOV UR5, URZ ;  /* 0x0000003f00057c82 */ /* 0x000fe20008000000 */
[----:B------:R-:W-:-:S05]  /*1110*/  UMOV UR7, 0x1 ;  /* 0x0000000100077882 */ /* 0x000fca0000000000 */
.L_x_777:
[----:B-1--4-:R-:W1:Y:S01]  /*1120*/  S2R R8, SR_TID.X ;  /* 0x0000000000087919 */ /* 0x012e620000002100 */
[----:B------:R-:W-:Y:S01]  /*1130*/  ISETP.NE.AND P1, PT, RZ, UR7, PT ;  /* 0x00000007ff007c0c */ /* 0x000fe2000bf25270 */
[----:B------:R-:W-:Y:S01]  /*1140*/  UMOV UR10, UR7 ;  /* 0x00000007000a7c82 */ /* 0x000fe20008000000 */
[----:B------:R-:W-:Y:S02]  /*1150*/  BSSY B0, `(.L_x_767) ;  /* 0x00000c3000007945 */ /* 0x000fe40003800000 */
[----:B-1----:R-:W-:-:S13]  /*1160*/  ISETP.NE.OR P0, PT, R8, RZ, !P1 ;  /* 0x000000ff0800720c */ /* 0x002fda0004f05670 */
[----:B--23--:R-:W-:Y:S05]  /*1170*/  @P0 BRA `(.L_x_768) ;  /* 0x0000000c00000947 */ /* 0x00cfea0003800000 */
        /* <DEDUP_REMOVED lines=31> */
.L_x_770:
[----:B------:R-:W-:Y:S01]  /*1370*/  UIMAD.WIDE.U32 UR16, UR12, UR8, URZ ;  /* 0x000000080c1072a5 */ /* 0x000fe2000f8e003f */
[----:B------:R-:W-:Y:S01]  /*1380*/  VIADD R0, R0, 0xfffffffc ;  /* 0xfffffffc00007836 */ /* 0x000fe20000000000 */
[----:B------:R-:W-:Y:S02]  /*1390*/  UIMAD.WIDE.U32 UR14, UR11, UR8, URZ ;  /* 0x000000080b0e72a5 */ /* 0x000fe4000f8e003f */
[----:B0-----:R-:W-:Y:S01]  /*13a0*/  IMAD.U32 R4, RZ, RZ, UR11 ;  /* 0x0000000bff047e24 */ /* 0x001fe2000f8e00ff */
        /* <DEDUP_REMOVED lines=96> */
.L_x_769:
        /* <DEDUP_REMOVED lines=34> */
[----:B-1----:R-:W-:Y:S01]  /*1bd0*/  IMAD.U32 R2, RZ, RZ, UR16 ;  /* 0x00000010ff027e24 */ /* 0x002fe2000f8e00ff */
        /* <DEDUP_REMOVED lines=23> */
[----:B0-----:R-:W-:-:S04]  /*1d50*/  IMAD.U32 R4, RZ, RZ, UR8 ;  /* 0x00000008ff047e24 */ /* 0x001fc8000f8e00ff */
[----:B------:R-:W-:-:S05]  /*1d60*/  IMAD.U32 R5, RZ, RZ, UR9 ;  /* 0x00000009ff057e24 */ /* 0x000fca000f8e00ff */
[----:B------:R2:W-:Y:S02]  /*1d70*/  @P0 STS.64 [UR19+0x10], R4 ;  /* 0x00001004ff000988 */ /* 0x0005e40008000a13 */
.L_x_768:
[----:B------:R-:W-:Y:S05]  /*1d80*/  BSYNC B0 ;  /* 0x0000000000007941 */ /* 0x000fea0003800000 */
.L_x_767:
        /* <DEDUP_REMOVED lines=11> */
[----:B-12---:R-:W-:-:S04]  /*1e40*/  IMAD.U32 R3, RZ, RZ, UR7 ;  /* 0x00000007ff037e24 */ /* 0x006fc8000f8e00ff */
[----:B------:R-:W-:Y:S02]  /*1e50*/  IMAD R3, R3, UR25, RZ ;  /* 0x0000001903037c24 */ /* 0x000fe4000f8e02ff */
[----:B------:R-:W-:-:S05]  /*1e60*/  IMAD.U32 R2, RZ, RZ, UR6 ;  /* 0x00000006ff027e24 */ /* 0x000fca000f8e00ff */
[----:B------:R-:W-:-:S13]  /*1e70*/  ISETP.GE.U32.AND P2, PT, R2, 0x3, PT ;  /* 0x000000030200780c */ /* 0x000fda0003f46070 */
.L_x_776:
[----:B----4-:R-:W-:Y:S01]  /*1e80*/  IMAD.MOV.U32 R5, RZ, RZ, RZ ;  /* 0x000000ffff057224 */ /* 0x010fe200078e00ff */
[----:B-123--:R-:W-:Y:S06]  /*1e90*/  @!P2 BRA `(.L_x_773) ;  /* 0x0000000c0088a947 */ /* 0x00efec0003800000 */
[----:B------:R-:W1:Y:S01]  /*1ea0*/  S2R R7, SR_CgaCtaId ;  /* 0x0000000000077919 */ /* 0x000e620000008800 */
[----:B------:R-:W-:Y:S01]  /*1eb0*/  ULOP3.LUT UR6, UR10, 0x3, URZ, 0xc0, !UPT ;  /* 0x000000030a067892 */ /* 0x000fe2000f8ec03f */
[----:B------:R-:W-:Y:S01]  /*1ec0*/  MOV R2, 0x400 ;  /* 0x0000040000027802 */ /* 0x000fe20000000f00 */
[----:B------:R-:W-:Y:S02]  /*1ed0*/  IMAD.MOV.U32 R5, RZ, RZ, RZ ;  /* 0x000000ffff057224 */ /* 0x000fe400078e00ff */
[----:B------:R-:W-:Y:S02]  /*1ee0*/  UIADD3 UR6, -UR6, UR10, URZ ;  /* 0x0000000a06067290 */ /* 0x000fe4000fffe13f */
[----:B------:R-:W-:-:S04]  /*1ef0*/  VIADD R2, R2, 0x2000 ;  /* 0x0000200002027836 */ /* 0x000fc80000000000 */
[----:B0-----:R-:W-:Y:S01]  /*1f00*/  IMAD.U32 R4, RZ, RZ, UR6 ;  /* 0x00000006ff047e24 */ /* 0x001fe2000f8e00ff */
[----:B-1----:R-:W-:-:S07]  /*1f10*/  LEA R2, R7, R2, 0x18 ;  /* 0x0000000207027211 */ /* 0x002fce00078ec0ff */
.L_x_774:
[----:B-1----:R-:W0:Y:S01]  /*1f20*/  LDC.64 R6, c[0x0][0x220] ;  /* 0x00008800ff067b82 */ /* 0x002e220000000a00 */
        /* <DEDUP_REMOVED lines=36> */
[----:B------:R-:W-:Y:S01]  /*2170*/  IADD3 R9, P0, P1, R9, R18, -R21 ;  /* 0x0000001209097210 */ /* 0x000fe2000791e815 */
[----:B------:R-:W-:-:S03]  /*2180*/  VIADD R18, R12, 0x1 ;  /* 0x000000010c127836 */ /* 0x000fc60000000000 */
[----:B------:R-:W-:Y:S02]  /*2190*/  IADD3.X R23, R23, R19, ~R27, P0, P1 ;  /* 0x0000001317177210 */ /* 0x000fe400007e2c1b */
[----:B---3--:R-:W-:-:S04]  /*21a0*/  ISETP.GE.U32.AND P0, PT, R24, R9, PT ;  /* 0x000000091800720c */ /* 0x008fc80003f06070 */
[----:B------:R-:W-:-:S04]  /*21b0*/  ISETP.GE.U32.AND.EX P0, PT, R25, R23, PT, P0 ;  /* 0x000000171900720c */ /* 0x000fc80003f06100 */
[----:B------:R-:W-:Y:S02]  /*21c0*/  SEL R20, RZ, 0x1, P0 ;  /* 0x00000001ff147807 */ /* 0x000fe40000000000 */
[----:B------:R-:W-:Y:S02]  /*21d0*/  SEL R8, RZ, 0xffffffff, P0 ;  /* 0xffffffffff087807 */ /* 0x000fe40000000000 */
[----:B------:R-:W-:Y:S02]  /*21e0*/  IADD3 R19, P0, R24, R9, RZ ;  /* 0x0000000918137210 */ /* 0x000fe40007f1e0ff */
[----:B------:R-:W-:-:S03]  /*21f0*/  IADD3 R20, P1, P3, R20, R24, -R9 ;  /* 0x0000001814147210 */ /* 0x000fc60007b3e809 */
[--C-:B------:R-:W-:Y:S01]  /*2200*/  IMAD.X R24, R25, 0x1, R23.reuse, P0 ;  /* 0x0000000119187824 */ /* 0x100fe200000e0617 */
[----:B------:R-:W-:Y:S01]  /*2210*/  IADD3.X R21, R8, R25, ~R23, P1, P3 ;  /* 0x0000001908157210 */ /* 0x000fe20000fe6c17 */
[----:B------:R-:W-:Y:S01]  /*2220*/  VIADD R8, R18, UR10 ;  /* 0x0000000a12087c36 */ /* 0x000fe20008000000 */
        /* <DEDUP_REMOVED lines=25> */
[----:B-1----:R-:W-:Y:S02]  /*23c0*/  IADD3 R15, P1, RZ, R8, RZ ;  /* 0x00000008ff0f7210 */ /* 0x002fe40007f3e0ff */
        /* <DEDUP_REMOVED lines=15> */
[----:B------:R-:W-:Y:S02]  /*24c0*/  VIADD R8, R12, 0x2 ;  /* 0x000000020c087836 */ /* 0x000fe40000000000 */
[----:B------:R-:W-:Y:S01]  /*24d0*/  IMAD.MOV.U32 R11, RZ, RZ, RZ ;  /* 0x000000ffff0b7224 */ /* 0x000fe200078e00ff */
[----:B------:R-:W-:Y:S01]  /*24e0*/  IADD3.X R15, R15, R9, ~R21, P0, P1 ;  /* 0x000000090f0f7210 */ /* 0x000fe200007e2c15 */
[----:B------:R-:W-:Y:S01]  /*24f0*/  VIADD R10, R8, UR10 ;  /* 0x0000000a080a7c36 */ /* 0x000fe20008000000 */
[----:B--2---:R-:W-:-:S02]  /*2500*/  IADD3 R20, P1, R18, R17, RZ ;  /* 0x0000001112147210 */ /* 0x004fc40007f3e0ff */
[----:B------:R-:W-:Y:S01]  /*2510*/  ISETP.GE.U32.AND P0, PT, R18, R17, PT ;  /* 0x000000111200720c */ /* 0x000fe20003f06070 */
[----:B------:R-:W-:Y:S01]  /*2520*/  IMAD.WIDE.U32 R10, R6, UR24, R10 ;  /* 0x00000018060a7c25 */ /* 0x000fe2000f8e000a */
[C---:B------:R-:W-:Y:S02]  /*2530*/  ISETP.GT.U32.AND P3, PT, R20.reuse, RZ, PT ;  /* 0x000000ff1400720c */ /* 0x040fe40003f64070 */
[C---:B------:R-:W-:Y:S01]  /*2540*/  ISETP.GE.U32.AND.EX P0, PT, R19.reuse, R15, PT, P0 ;  /* 0x0000000f1300720c */ /* 0x040fe20003f06100 */
[----:B------:R-:W-:Y:S01]  /*2550*/  IMAD.X R9, R19, 0x1, R15, P1 ;  /* 0x0000000113097824 */ /* 0x000fe200008e060f */
[----:B------:R-:W-:Y:S01]  /*2560*/  ISETP.LT.U32.AND P1, PT, R20, R17, PT ;  /* 0x000000111400720c */ /* 0x000fe20003f21070 */
[----:B------:R-:W-:Y:S01]  /*2570*/  IMAD.IADD R11, R7, 0x1, R11 ;  /* 0x00000001070b7824 */ /* 0x000fe200078e020b */
[----:B------:R-:W-:Y:S02]  /*2580*/  SEL R16, RZ, 0x1, P0 ;  /* 0x00000001ff107807 */ /* 0x000fe40000000000 */
[----:B------:R-:W-:-:S02]  /*2590*/  ISETP.GT.U32.AND.EX P3, PT, R9, -0x1, PT, P3 ;  /* 0xffffffff0900780c */ /* 0x000fc40003f64130 */
[----:B------:R-:W-:Y:S02]  /*25a0*/  IADD3 R16, P4, P5, R16, R18, -R17 ;  /* 0x0000001210107210 */ /* 0x000fe40007d9e811 */
[----:B------:R-:W-:Y:S02]  /*25b0*/  ISETP.LT.U32.OR.EX P1, PT, R9, R15, P3, P1 ;  /* 0x0000000f0900720c */ /* 0x000fe40001f21510 */
[----:B------:R-:W-:Y:S02]  /*25c0*/  SEL R18, RZ, 0xffffffff, P0 ;  /* 0xffffffffff127807 */ /* 0x000fe40000000000 */
[----:B------:R-:W-:Y:S02]  /*25d0*/  SEL R21, RZ, 0x1, !P1 ;  /* 0x00000001ff157807 */ /* 0x000fe40004800000 */
[----:B------:R-:W-:Y:S02]  /*25e0*/  IADD3.X R17, R18, R19, ~R15, P4, P5 ;  /* 0x0000001312117210 */ /* 0x000fe400027eac0f */
[----:B------:R-:W-:-:S02]  /*25f0*/  IADD3 R20, P0, -R21, R20, RZ ;  /* 0x0000001415147210 */ /* 0x000fc40007f1e1ff */
[----:B------:R-:W-:Y:S02]  /*2600*/  SEL R18, RZ, 0xffffffff, !P1 ;  /* 0xffffffffff127807 */ /* 0x000fe40004800000 */
[----:B------:R-:W-:-:S03]  /*2610*/  LEA R14, P3, R10, UR12, 0x3 ;  /* 0x0000000c0a0e7c11 */ /* 0x000fc6000f8618ff */
[----:B------:R-:W-:Y:S01]  /*2620*/  IMAD.X R21, R9, 0x1, ~R18, P0 ;  /* 0x0000000109157824 */ /* 0x000fe200000e0e12 */
[----:B------:R-:W-:-:S04]  /*2630*/  LEA.HI.X R15, R10, UR13, R11, 0x3, P3 ;  /* 0x0000000d0a0f7c11 */ /* 0x000fc800098f1c0b */
[----:B------:R-:W-:Y:S04]  /*2640*/  STG.E.64 desc[UR22][R24.64], R20 ;  /* 0x0000001418007986 */ /* 0x000fe8000c101b16 */
[----:B------:R0:W-:Y:S04]  /*2650*/  STG.E.64 desc[UR22][R22.64], R16 ;  /* 0x0000001016007986 */ /* 0x0001e8000c101b16 */
        /* <DEDUP_REMOVED lines=21> */
[----:B------:R-:W-:-:S03]  /*27b0*/  VIADD R8, R12, 0x3 ;  /* 0x000000030c087836 */ /* 0x000fc60000000000 */
[----:B------:R-:W-:Y:S02]  /*27c0*/  IADD3.X R27, R13, -0x1, R27, P0, P1 ;  /* 0xffffffff0d1b7810 */ /* 0x000fe400007e241b */
[----:B------:R-:W-:-:S04]  /*27d0*/  ISETP.LT.U32.AND P0, PT, R16, R9, PT ;  /* 0x000000091000720c */ /* 0x000fc80003f01070 */
[----:B------:R-:W-:-:S04]  /*27e0*/  ISETP.LT.U32.AND.EX P0, PT, R17, R27, PT, P0 ;  /* 0x0000001b1100720c */ /* 0x000fc80003f01100 */
[----:B------:R-:W-:Y:S02]  /*27f0*/  SEL R25, RZ, 0x1, !P0 ;  /* 0x00000001ff197807 */ /* 0x000fe40004000000 */
[----:B------:R-:W-:Y:S02]  /*2800*/  SEL R23, RZ, 0xffffffff, !P0 ;  /* 0xffffffffff177807 */ /* 0x000fe40004000000 */
[----:B------:R-:W-:Y:S01]  /*2810*/  IADD3 R25, P0, P1, R25, R16, -R9 ;  /* 0x0000001019197210 */ /* 0x000fe2000791e809 */
[----:B------:R-:W-:-:S03]  /*2820*/  VIADD R16, R8, UR10 ;  /* 0x0000000a08107c36 */ /* 0x000fc60008000000 */
[----:B------:R-:W-:Y:S01]  /*2830*/  IADD3.X R23, R23, R17, ~R27, P0, P1 ;  /* 0x0000001117177210 */ /* 0x000fe200007e2c1b */
[----:B------:R-:W-:Y:S01]  /*2840*/  IMAD.MOV.U32 R17, RZ, RZ, RZ ;  /* 0x000000ffff117224 */ /* 0x000fe200078e00ff */
[CC--:B---3--:R-:W-:Y:S02]  /*2850*/  ISETP.GE.U32.AND P0, PT, R20.reuse, R25.reuse, PT ;  /* 0x000000191400720c */ /* 0x0c8fe40003f06070 */
[----:B------:R-:W-:Y:S01]  /*2860*/  IADD3 R22, P1, R20, R25, RZ ;  /* 0x0000001914167210 */ /* 0x000fe20007f3e0ff */
[----:B------:R-:W-:Y:S01]  /*2870*/  IMAD.WIDE.U32 R16, R6, UR24, R16 ;  /* 0x0000001806107c25 */ /* 0x000fe2000f8e0010 */
[C---:B------:R-:W-:Y:S02]  /*2880*/  ISETP.GE.U32.AND.EX P0, PT, R21.reuse, R23, PT, P0 ;  /* 0x000000171500720c */ /* 0x040fe40003f06100 */
[C---:B------:R-:W-:Y:S01]  /*2890*/  ISETP.GT.U32.AND P3, PT, R22.reuse, RZ, PT ;  /* 0x000000ff1600720c */ /* 0x040fe20003f64070 */
[----:B------:R-:W-:Y:S01]  /*28a0*/  IMAD.X R9, R21, 0x1, R23, P1 ;  /* 0x0000000115097824 */ /* 0x000fe200008e0617 */
[----:B------:R-:W-:Y:S01]  /*28b0*/  SEL R12, RZ, 0x1, P0 ;  /* 0x00000001ff0c7807 */ /* 0x000fe20000000000 */
[----:B------:R-:W-:Y:S01]  /*28c0*/  IMAD.IADD R17, R7, 0x1, R17 ;  /* 0x0000000107117824 */ /* 0x000fe200078e0211 */
[----:B------:R-:W-:-:S02]  /*28d0*/  ISETP.LT.U32.AND P1, PT, R22, R25, PT ;  /* 0x000000191600720c */ /* 0x000fc40003f21070 */
[C---:B------:R-:W-:Y:S02]  /*28e0*/  ISETP.GT.U32.AND.EX P3, PT, R9.reuse, -0x1, PT, P3 ;  /* 0xffffffff0900780c */ /* 0x040fe40003f64130 */
[----:B------:R-:W-:Y:S02]  /*28f0*/  IADD3 R20, P4, P5, R12, R20, -R25 ;  /* 0x000000140c147210 */ /* 0x000fe40007d9e819 */
[----:B------:R-:W-:Y:S02]  /*2900*/  SEL R12, RZ, 0xffffffff, P0 ;  /* 0xffffffffff0c7807 */ /* 0x000fe40000000000 */
[----:B------:R-:W-:Y:S02]  /*2910*/  ISETP.LT.U32.OR.EX P1, PT, R9, R23, P3, P1 ;  /* 0x000000170900720c */ /* 0x000fe40001f21510 */
[----:B------:R-:W-:Y:S02]  /*2920*/  IADD3.X R21, R12, R21, ~R23, P4, P5 ;  /* 0x000000150c157210 */ /* 0x000fe400027eac17 */
[----:B------:R-:W-:-:S02]  /*2930*/  SEL R23, RZ, 0x1, !P1 ;  /* 0x00000001ff177807 */ /* 0x000fc40004800000 */
[----:B------:R-:W-:Y:S02]  /*2940*/  SEL R12, RZ, 0xffffffff, !P1 ;  /* 0xffffffffff0c7807 */ /* 0x000fe40004800000 */
[----:B------:R-:W-:Y:S02]  /*2950*/  IADD3 R22, P0, -R23, R22, RZ ;  /* 0x0000001617167210 */ /* 0x000fe40007f1e1ff */
[----:B------:R-:W-:-:S03]  /*2960*/  LEA R24, P3, R16, UR12, 0x3 ;  /* 0x0000000c10187c11 */ /* 0x000fc6000f8618ff */
[----:B------:R-:W-:Y:S01]  /*2970*/  IMAD.X R23, R9, 0x1, ~R12, P0 ;  /* 0x0000000109177824 */ /* 0x000fe200000e0e0c */
[----:B------:R-:W-:-:S04]  /*2980*/  LEA.HI.X R25, R16, UR13, R17, 0x3, P3 ;  /* 0x0000000d10197c11 */ /* 0x000fc800098f1c11 */
[----:B------:R0:W-:Y:S04]  /*2990*/  STG.E.64 desc[UR22][R18.64], R22 ;  /* 0x0000001612007986 */ /* 0x0001e8000c101b16 */
[----:B------:R1:W-:Y:S04]  /*29a0*/  STG.E.64 desc[UR22][R14.64], R20 ;  /* 0x000000140e007986 */ /* 0x0003e8000c101b16 */
[----:B------:R-:W2:Y:S01]  /*29b0*/  LDG.E.64 R16, desc[UR22][R24.64] ;  /* 0x0000001618107981 */ /* 0x000ea2000c1e1b00 */
        /* <DEDUP_REMOVED lines=10> */
[----:B0-----:R-:W-:Y:S01]  /*2a60*/  IMAD.WIDE.U32 R18, P3, R17, R10, R28 ;  /* 0x0000000a11127225 */ /* 0x001fe2000786001c */
[----:B-1----:R-:W-:-:S03]  /*2a70*/  IADD3 R21, P1, RZ, R26, RZ ;  /* 0x0000001aff157210 */ /* 0x002fc60007f3e0ff */
[----:B------:R-:W-:Y:S01]  /*2a80*/  IMAD.MOV.U32 R14, RZ, RZ, R19 ;  /* 0x000000ffff0e7224 */ /* 0x000fe200078e0013 */
        /* <DEDUP_REMOVED lines=35> */
.L_x_773:
[----:B------:R-:W-:-:S06]  /*2cc0*/  ULOP3.LUT UR9, UR10, 0x3, URZ, 0xc0, !UPT ;  /* 0x000000030a097892 */ /* 0x000fcc000f8ec03f */
[----:B------:R-:W-:-:S13]  /*2cd0*/  ISETP.NE.AND P0, PT, RZ, UR9, PT ;  /* 0x00000009ff007c0c */ /* 0x000fda000bf05270 */
[----:B------:R-:W-:Y:S05]  /*2ce0*/  @!P0 BRA `(.L_x_775) ;  /* 0x0000000800b48947 */ /* 0x000fea0003800000 */
[----:B-1----:R-:W1:Y:S01]  /*2cf0*/  LDC.64 R8, c[0x0][0x220] ;  /* 0x00008800ff087b82 */ /* 0x002e620000000a00 */
[----:B------:R-:W-:Y:S01]  /*2d00*/  IMAD.IADD R10, R5, 0x1, R0 ;  /* 0x00000001050a7824 */ /* 0x000fe200078e0200 */
[----:B------:R-:W-:Y:S01]  /*2d10*/  ULDC.64 UR14, c[0x0][0x210] ;  /* 0x00008400000e7ab9 */ /* 0x000fe20000000a00 */
[----:B------:R-:W-:Y:S02]  /*2d20*/  IMAD.MOV.U32 R7, RZ, RZ, RZ ;  /* 0x000000ffff077224 */ /* 0x000fe400078e00ff */
[----:B------:R-:W-:Y:S02]  /*2d30*/  VIADD R6, R10, UR10 ;  /* 0x0000000a0a067c36 */ /* 0x000fe40008000000 */
[----:B-1----:R-:W-:Y:S02]  /*2d40*/  IMAD R9, R9, UR24, RZ ;  /* 0x0000001809097c24 */ /* 0x002fe4000f8e02ff */
[----:B------:R-:W-:-:S04]  /*2d50*/  IMAD.WIDE.U32 R6, R8, UR24, R6 ;  /* 0x0000001808067c25 */ /* 0x000fc8000f8e0006 */
[----:B------:R-:W-:Y:S01]  /*2d60*/  IMAD.IADD R7, R9, 0x1, R7 ;  /* 0x0000000109077824 */ /* 0x000fe200078e0207 */
[----:B0-----:R-:W-:-:S04]  /*2d70*/  LEA R12, P0, R6, UR14, 0x3 ;  /* 0x0000000e060c7c11 */ /* 0x001fc8000f8018ff */
        /* <DEDUP_REMOVED lines=11> */
[----:B------:R-:W-:-:S04]  /*2e30*/  UIADD3 UR6, UR6, 0x2000, URZ ;  /* 0x0000200006067890 */ /* 0x000fc8000fffe03f */
        /* <DEDUP_REMOVED lines=44> */
[----:B--2---:R-:W-:Y:S02]  /*3100*/  VIADD R14, R10, 0x1 ;  /* 0x000000010a0e7836 */ /* 0x004fe40000000000 */
[----:B------:R-:W-:Y:S02]  /*3110*/  IMAD.MOV.U32 R17, RZ, RZ, RZ ;  /* 0x000000ffff117224 */ /* 0x000fe400078e00ff */
[----:B------:R-:W-:-:S04]  /*3120*/  VIADD R16, R14, UR10 ;  /* 0x0000000a0e107c36 */ /* 0x000fc80008000000 */
        /* <DEDUP_REMOVED lines=52> */
[----:B---3--:R-:W-:Y:S01]  /*3470*/  VIADD R12, R10, 0x2 ;  /* 0x000000020a0c7836 */ /* 0x008fe20000000000 */
[----:B------:R-:W0:Y:S01]  /*3480*/  LDS.64 R14, [R2+0x10] ;  /* 0x00001000020e7984 */ /* 0x000e220000000a00 */
        /* <DEDUP_REMOVED lines=51> */
.L_x_775:
[----:B------:R-:W-:Y:S01]  /*37c0*/  IMAD.IADD R0, R3, 0x1, R0 ;  /* 0x0000000103007824 */ /* 0x000fe200078e0200 */
[----:B------:R-:W-:-:S04]  /*37d0*/  ULDC.64 UR8, c[0x0][0x220] ;  /* 0x0000880000087ab9 */ /* 0x000fc80000000a00 */
[----:B------:R-:W-:-:S04]  /*37e0*/  ISETP.GE.U32.AND P0, PT, R0, UR8, PT ;  /* 0x0000000800007c0c */ /* 0x000fc8000bf06070 */
[----:B------:R-:W-:-:S13]  /*37f0*/  ISETP.GE.U32.AND.EX P0, PT, RZ, UR9, PT, P0 ;  /* 0x00000009ff007c0c */ /* 0x000fda000bf06100 */
[----:B------:R-:W-:Y:S05]  /*3800*/  @!P0 BRA `(.L_x_776) ;  /* 0xffffffe4009c8947 */ /* 0x000fea000383ffff */
.L_x_772:
[----:B------:R-:W-:Y:S05]  /*3810*/  BSYNC B0 ;  /* 0x0000000000007941 */ /* 0x000fea0003800000 */
.L_x_771:
[----:B------:R-:W-:Y:S01]  /*3820*/  UIADD3 UR5, UR5, 0x1, URZ ;  /* 0x0000000105057890 */ /* 0x000fe2000fffe03f */
[----:B------:R-:W-:Y:S03]  /*3830*/  BAR.SYNC.DEFER_BLOCKING 0x0 ;  /* 0x0000000000007b1d */ /* 0x000fe60000010000 */
[----:B------:R-:W-:-:S06]  /*3840*/  UISETP.GE.U32.AND UP0, UPT, UR5, UR4, UPT ;  /* 0x000000040500728c */ /* 0x000fcc000bf06070 */
[----:B------:R-:W-:-:S13]  /*3850*/  PLOP3.LUT P0, PT, PT, PT, UP0, 0x80, 0x0 ;  /* 0x000000000000781c */ /* 0x000fda0003f0f008 */
[----:B------:R-:W-:Y:S05]  /*3860*/  @!P0 BRA `(.L_x_777) ;  /* 0xffffffd8002c8947 */ /* 0x000fea000383ffff */
.L_x_766:
[----:B------:R-:W-:Y:S02]  /*3870*/  ULDC UR6, c[0x0][0x230] ;  /* 0x00008c0000067ab9 */ /* 0x000fe40000000800 */
[----:B------:R-:W-:-:S06]  /*3880*/  UISETP.GE.U32.AND UP0, UPT, UR4, UR6, UPT ;  /* 0x000000060400728c */ /* 0x000fcc000bf06070 */
[----:B------:R-:W-:-:S13]  /*3890*/  PLOP3.LUT P0, PT, PT, PT, UP0, 0x80, 0x0 ;  /* 0x000000000000781c */ /* 0x000fda0003f0f008 */
[----:B------:R-:W-:Y:S05]  /*38a0*/  @P0 EXIT ;  /* 0x000000000000094d */ /* 0x000fea0003800000 */
[----:B------:R-:W5:Y:S01]  /*38b0*/  S2R R0, SR_TID.X ;  /* 0x0000000000007919 */ /* 0x000f620000002100 */
[----:B------:R-:W0:Y:S01]  /*38c0*/  S2UR UR8, SR_CgaCtaId ;  /* 0x00000000000879c3 */ /* 0x000e220000008800 */
[----:B------:R-:W-:Y:S01]  /*38d0*/  UMOV UR5, 0x400 ;  /* 0x0000040000057882 */ /* 0x000fe20000000000 */
[----:B------:R-:W-:Y:S02]  /*38e0*/  UIADD3 UR9, UR25, -0x1, URZ ;  /* 0xffffffff19097890 */ /* 0x000fe4000fffe03f */
[----:B------:R-:W-:Y:S02]  /*38f0*/  UIADD3 UR6, UR5, 0x2000, URZ ;  /* 0x0000200005067890 */ /* 0x000fe4000fffe03f */
[----:B------:R-:W-:Y:S02]  /*3900*/  UIADD3 UR5, UR5, 0x4000, URZ ;  /* 0x0000400005057890 */ /* 0x000fe4000fffe03f */
[----:B------:R-:W-:Y:S02]  /*3910*/  ULOP3.LUT UR16, UR25, 0x3, URZ, 0xc0, !UPT ;  /* 0x0000000319107892 */ /* 0x000fe4000f8ec03f */
[----:B------:R-:W-:-:S02]  /*3920*/  UISETP.GE.U32.AND UP1, UPT, UR9, 0x3, UPT ;  /* 0x000000030900788c */ /* 0x000fc4000bf26070 */
[----:B------:R-:W-:Y:S02]  /*3930*/  UIADD3 UR17, -UR16, UR25, URZ ;  /* 0x0000001910117290 */ /* 0x000fe4000fffe13f */
[----:B0-----:R-:W-:Y:S02]  /*3940*/  ULEA UR6, UR8, UR6, 0x18 ;  /* 0x0000000608067291 */ /* 0x001fe4000f8ec03f */
[----:B------:R-:W-:-:S04]  /*3950*/  ULEA UR5, UR8, UR5, 0x18 ;  /* 0x0000000508057291 */ /* 0x000fc8000f8ec03f */
[C---:B-----5:R-:W-:Y:S02]  /*3960*/  LEA R22, R0.reuse, UR6, 0x3 ;  /* 0x0000000600167c11 */ /* 0x060fe4000f8e18ff */
[----:B--23--:R-:W-:-:S07]  /*3970*/  LEA R17, R0, UR5, 0x3 ;  /* 0x0000000500117c11 */ /* 0x00cfce000f8e18ff */
.L_x_794:
[----:B------:R-:W-:Y:S02]  /*3980*/  ULDC.64 UR8, c[0x0][0x228] ;  /* 0x00008a0000087ab9 */ /* 0x000fe40000000a00 */
[----:B------:R-:W-:-:S06]  /*3990*/  UIMAD.WIDE.U32 UR8, UR4, 0x8, UR8 ;  /* 0x00000008040878a5 */ /* 0x000fcc000f8e0008 */
[----:B-1----:R-:W-:Y:S02]  /*39a0*/  IMAD.U32 R2, RZ, RZ, UR8 ;  /* 0x00000008ff027e24 */ /* 0x002fe4000f8e00ff */
[----:B------:R-:W-:-:S06]  /*39b0*/  IMAD.U32 R3, RZ, RZ, UR9 ;  /* 0x00000009ff037e24 */ /* 0x000fcc000f8e00ff */
[----:B--2---:R-:W2:Y:S01]  /*39c0*/  LDG.E.64 R2, desc[UR22][R2.64] ;  /* 0x0000001602027981 */ /* 0x004ea2000c1e1b00 */
        /* <DEDUP_REMOVED lines=24> */
.L_x_780:
        /* <DEDUP_REMOVED lines=84> */
.L_x_779:
        /* <DEDUP_REMOVED lines=68> */
.L_x_778:
[----:B------:R-:W-:Y:S01]  /*44d0*/  BAR.SYNC.DEFER_BLOCKING 0x0 ;  /* 0x0000000000007b1d */ /* 0x000fe20000010000 */
[----:B------:R-:W-:-:S05]  /*44e0*/  ISETP.GE.U32.AND P0, PT, R0, UR25, PT ;  /* 0x0000001900007c0c */ /* 0x000fca000bf06070 */
[----:B------:R-:W-:Y:S08]  /*44f0*/  BSSY B0, `(.L_x_781) ;  /* 0x00000b1000007945 */ /* 0x000ff00003800000 */
[----:B------:R-:W-:Y:S05]  /*4500*/  @P0 BRA `(.L_x_782) ;  /* 0x0000000800bc0947 */ /* 0x000fea0003800000 */
[----:B------:R-:W-:-:S07]  /*4510*/  IMAD.MOV.U32 R2, RZ, RZ, R0 ;  /* 0x000000ffff027224 */ /* 0x000fce00078e0000 */
.L_x_788:
[----:B------:R-:W-:Y:S01]  /*4520*/  ISETP.NE.AND P0, PT, R2, RZ, PT ;  /* 0x000000ff0200720c */ /* 0x000fe20003f05270 */
[----:B------:R-:W-:Y:S01]  /*4530*/  BSSY B1, `(.L_x_783) ;  /* 0x00000a6000017945 */ /* 0x000fe20003800000 */
[----:B----4-:R-:W-:Y:S02]  /*4540*/  IMAD.U32 R4, RZ, RZ, UR5 ;  /* 0x00000005ff047e24 */ /* 0x010fe4000f8e00ff */
        /* <DEDUP_REMOVED lines=13> */
.L_x_787:
        /* <DEDUP_REMOVED lines=84> */
.L_x_786:
[----:B------:R-:W-:Y:S05]  /*4b60*/  BSYNC B2 ;  /* 0x0000000000027941 */ /* 0x000fea0003800000 */
.L_x_785:
        /* <DEDUP_REMOVED lines=10> */
[----:B------:R-:W-:-:S03]  /*4c10*/  IMAD.MOV.U32 R6, RZ, RZ, -0x1 ;  /* 0xffffffffff067424 */ /* 0x000fc600078e00ff */
        /* <DEDUP_REMOVED lines=55> */
.L_x_784:
[----:B------:R-:W-:Y:S05]  /*4f90*/  BSYNC B1 ;  /* 0x0000000000017941 */ /* 0x000fea0003800000 */
.L_x_783:
[C---:B------:R-:W-:Y:S01]  /*4fa0*/  LEA R3, R2.reuse, UR6, 0x3 ;  /* 0x0000000602037c11 */ /* 0x040fe2000f8e18ff */
[----:B------:R-:W-:-:S04]  /*4fb0*/  VIADD R7, R2, UR25 ;  /* 0x0000001902077c36 */ /* 0x000fc80008000000 */
[----:B------:R0:W-:Y:S01]  /*4fc0*/  STS.64 [R3], R4 ;  /* 0x0000000403007388 */ /* 0x0001e20000000a00 */
[----:B------:R-:W-:Y:S01]  /*4fd0*/  ISETP.GE.U32.AND P0, PT, R7, R2, PT ;  /* 0x000000020700720c */ /* 0x000fe20003f06070 */
[----:B------:R-:W-:-:S12]  /*4fe0*/  IMAD.MOV.U32 R2, RZ, RZ, R7 ;  /* 0x000000ffff027224 */ /* 0x000fd800078e0007 */
[----:B0-----:R-:W-:Y:S05]  /*4ff0*/  @!P0 BRA `(.L_x_788) ;  /* 0xfffffff400488947 */ /* 0x001fea000383ffff */
.L_x_782:
[----:B------:R-:W-:Y:S05]  /*5000*/  BSYNC B0 ;  /* 0x0000000000007941 */ /* 0x000fea0003800000 */
.L_x_781:
[----:B------:R-:W-:Y:S01]  /*5010*/  ULDC.64 UR10, c[0x0][0x220] ;  /* 0x00008800000a7ab9 */ /* 0x000fe20000000a00 */
[----:B------:R-:W-:Y:S01]  /*5020*/  BAR.SYNC.DEFER_BLOCKING 0x0 ;  /* 0x0000000000007b1d */ /* 0x000fe20000010000 */
[----:B------:R-:W-:-:S04]  /*5030*/  ISETP.NE.U32.AND P0, PT, RZ, UR10, PT ;  /* 0x0000000aff007c0c */ /* 0x000fc8000bf05070 */
[----:B------:R-:W-:-:S13]  /*5040*/  ISETP.NE.AND.EX P0, PT, RZ, UR11, PT, P0 ;  /* 0x0000000bff007c0c */ /* 0x000fda000bf05300 */
[----:B------:R-:W-:Y:S05]  /*5050*/  @!P0 BRA `(.L_x_789) ;  /* 0x00000004007c8947 */ /* 0x000fea0003800000 */
[----:B------:R-:W-:-:S05]  /*5060*/  UMOV UR5, URZ ;  /* 0x0000003f00057c82 */ /* 0x000fca0008000000 */
.L_x_793:
[----:B0-2-4-:R-:W0:Y:S01]  /*5070*/  LDS.64 R10, [R22] ;  /* 0x00000000160a7984 */ /* 0x015e220000000a00 */
[----:B------:R-:W-:Y:S01]  /*5080*/  ISETP.GE.U32.AND P0, PT, R0, UR7, PT ;  /* 0x0000000700007c0c */ /* 0x000fe2000bf06070 */
[----:B------:R-:W-:Y:S01]  /*5090*/  ULDC.64 UR10, c[0x0][0x210] ;  /* 0x00008400000a7ab9 */ /* 0x000fe20000000a00 */
[----:B------:R-:W-:Y:S01]  /*50a0*/  BSSY B0, `(.L_x_790) ;  /* 0x0000053000007945 */ /* 0x000fe20003800000 */
[----:B0-----:R0:W-:Y:S10]  /*50b0*/  STS.64 [R17], R10 ;  /* 0x0000000a11007388 */ /* 0x0011f40000000a00 */
[----:B------:R-:W-:Y:S05]  /*50c0*/  @P0 BRA `(.L_x_791) ;  /* 0x0000000400400947 */ /* 0x000fea0003800000 */
[----:B------:R-:W1:Y:S01]  /*50d0*/  LDC.64 R2, c[0x0][0x220] ;  /* 0x00008800ff027b82 */ /* 0x000e620000000a00 */
[----:B------:R-:W-:-:S07]  /*50e0*/  IMAD.MOV.U32 R16, RZ, RZ, R0 ;  /* 0x000000ffff107224 */ /* 0x000fce00078e0000 */
.L_x_792:
[----:B--2---:R-:W-:Y:S02]  /*50f0*/  VIADD R8, R16, UR5 ;  /* 0x0000000510087c36 */ /* 0x004fe40008000000 */
        /* <DEDUP_REMOVED lines=34> */
[----:B------:R-:W-:-:S04]  /*5320*/  SEL R21, RZ, 0x1, !P0 ;  /* 0x00000001ff157807 */ /* 0x000fc80004000000 */
[----:B------:R-:W-:Y:S01]  /*5330*/  IADD3 R21, P2, P3, R21, R18, -R15 ;  /* 0x0000001215157210 */ /* 0x000fe20007b5e80f */
[----:B------:R-:W-:Y:S01]  /*5340*/  IMAD.WIDE.U32 R14, R10, UR18, RZ ;  /* 0x000000120a0e7c25 */ /* 0x000fe2000f8e00ff */
[----:B------:R-:W-:-:S04]  /*5350*/  SEL R18, RZ, 0xffffffff, !P0 ;  /* 0xffffffffff127807 */ /* 0x000fc80004000000 */
        /* <DEDUP_REMOVED lines=9> */
[----:B------:R-:W-:Y:S02]  /*53f0*/  ISETP.LT.U32.AND.EX P0, PT, R25, R10, PT, P0 ;  /* 0x0000000a1900720c */ /* 0x000fe40003f01100 */
[----:B------:R-:W-:Y:S02]  /*5400*/  SEL R18, RZ, 0x1, P1 ;  /* 0x00000001ff127807 */ /* 0x000fe40000800000 */
[----:B------:R-:W-:Y:S02]  /*5410*/  SEL R10, RZ, 0x1, !P0 ;  /* 0x00000001ff0a7807 */ /* 0x000fe40004000000 */
[----:B------:R-:W-:Y:S02]  /*5420*/  IADD3 R12, P0, R8, R21, RZ ;  /* 0x00000015080c7210 */ /* 0x000fe40007f1e0ff */
[----:B------:R-:W-:Y:S01]  /*5430*/  IADD3 R13, P3, P4, -R10, R23, -R25 ;  /* 0x000000170a0d7210 */ /* 0x000fe20007c7e919 */
[----:B------:R-:W-:Y:S01]  /*5440*/  IMAD.WIDE.U32.X R10, R11, UR9, R14, P2 ;  /* 0x000000090b0a7c25 */ /* 0x000fe200090e040e */
[----:B------:R-:W-:-:S02]  /*5450*/  ISETP.LT.U32.AND P2, PT, R12, R21, PT ;  /* 0x000000150c00720c */ /* 0x000fc40003f41070 */
[----:B------:R-:W-:Y:S01]  /*5460*/  IADD3.X R15, R20, -0x1, R25, P3, P4 ;  /* 0xffffffff140f7810 */ /* 0x000fe20001fe8419 */
[----:B------:R-:W-:Y:S01]  /*5470*/  IMAD.X R14, R9, 0x1, R19, P0 ;  /* 0x00000001090e7824 */ /* 0x000fe200000e0613 */
[----:B------:R-:W-:Y:S02]  /*5480*/  ISETP.GT.U32.AND P3, PT, R12, RZ, PT ;  /* 0x000000ff0c00720c */ /* 0x000fe40003f64070 */
[----:B------:R-:W-:Y:S02]  /*5490*/  ISETP.LT.U32.AND P0, PT, R10, R13, PT ;  /* 0x0000000d0a00720c */ /* 0x000fe40003f01070 */
[----:B------:R-:W-:Y:S02]  /*54a0*/  ISETP.GT.U32.AND.EX P3, PT, R14, -0x1, PT, P3 ;  /* 0xffffffff0e00780c */ /* 0x000fe40003f64130 */
[----:B------:R-:W-:Y:S02]  /*54b0*/  ISETP.LT.U32.AND.EX P0, PT, R11, R15, PT, P0 ;  /* 0x0000000f0b00720c */ /* 0x000fe40003f01100 */
[----:B------:R-:W-:-:S02]  /*54c0*/  IADD3 R8, P4, P5, R18, R8, -R21 ;  /* 0x0000000812087210 */ /* 0x000fc40007d9e815 */
[----:B------:R-:W-:Y:S02]  /*54d0*/  SEL R20, RZ, 0xffffffff, P1 ;  /* 0xffffffffff147807 */ /* 0x000fe40000800000 */
        /* <DEDUP_REMOVED lines=15> */
.L_x_791:
[----:B------:R-:W-:Y:S05]  /*55d0*/  BSYNC B0 ;  /* 0x0000000000007941 */ /* 0x000fea0003800000 */
.L_x_790:
[----:B------:R-:W-:Y:S01]  /*55e0*/  ULEA UR5, UR7, UR5, 0x1 ;  /* 0x0000000507057291 */ /* 0x000fe2000f8e083f */
[----:B------:R-:W-:Y:S06]  /*55f0*/  BAR.SYNC.DEFER_BLOCKING 0x0 ;  /* 0x0000000000007b1d */ /* 0x000fec0000010000 */
[----:B------:R-:W-:Y:S02]  /*5600*/  ULDC.64 UR10, c[0x0][0x220] ;  /* 0x00008800000a7ab9 */ /* 0x000fe40000000a00 */
[----:B------:R-:W-:-:S04]  /*5610*/  UISETP.GE.U32.AND UP0, UPT, UR5, UR10, UPT ;  /* 0x0000000a0500728c */ /* 0x000fc8000bf06070 */
[----:B------:R-:W-:-:S06]  /*5620*/  UISETP.GE.U32.AND.EX UP0, UPT, URZ, UR11, UPT, UP0 ;  /* 0x0000000b3f00728c */ /* 0x000fcc000bf06100 */
[----:B------:R-:W-:-:S13]  /*5630*/  PLOP3.LUT P0, PT, PT, PT, UP0, 0x80, 0x0 ;  /* 0x000000000000781c */ /* 0x000fda0003f0f008 */
[----:B------:R-:W-:Y:S05]  /*5640*/  @!P0 BRA `(.L_x_793) ;  /* 0xfffffff800888947 */ /* 0x000fea000383ffff */
.L_x_789:
        /* <DEDUP_REMOVED lines=8> */
.L_x_795:
        /* <DEDUP_REMOVED lines=11> */
.L_x_978:


//--------------------- .text.intt_bfield         --------------------------
	.section	.text.intt_bfield,"ax",@progbits
	.align	128
        .global         intt_bfield
        .type           intt_bfield,@function
        .size           intt_bfield,(.L_x_979 - intt_bfield)
        .other          intt_bfield,@"STO_CUDA_ENTRY STV_DEFAULT"
intt_bfield:
.text.intt_bfield:
[----:B------:R-:W-:Y:S01]  /*0000*/  LDC R1, c[0x0][0x28] ;  /* 0x00000a00ff017b82 */ /* 0x000fe20000000800 */
[----:B------:R-:W0:Y:S01]  /*0010*/  S2R R4, SR_TID.X ;  /* 0x0000000000047919 */ /* 0x000e220000002100 */
[----:B------:R-:W-:Y:S01]  /*0020*/  ULDC.64 UR4, c[0x0][0x218] ;  /* 0x0000860000047ab9 */ /* 0x000fe20000000a00 */
[----:B------:R-:W-:-:S05]  /*0030*/  ULDC.64 UR22, c[0x0][0x208] ;  /* 0x0000820000167ab9 */ /* 0x000fca0000000a00 */
[----:B------:R-:W1:Y:S01]  /*0040*/  S2UR UR24, SR_CTAID.X ;  /* 0x00000000001879c3 */ /* 0x000e620000002500 */
[----:B------:R-:W-:Y:S01]  /*0050*/  BSSY B0, `(.L_x_796) ;  /* 0x0000024000007945 */ /* 0x000fe20003800000 */
[----:B0-----:R-:W-:-:S04]  /*0060*/  ISETP.GE.U32.AND P0, PT, R4, UR4, PT ;  /* 0x0000000404007c0c */ /* 0x001fc8000bf06070 */
[----:B------:R-:W-:-:S13]  /*0070*/  ISETP.GE.U32.AND.EX P0, PT, RZ, UR5, PT, P0 ;  /* 0x00000005ff007c0c */ /* 0x000fda000bf06100 */
[----:B-1----:R-:W-:Y:S05]  /*0080*/  @P0 BRA `(.L_x_797) ;  /* 0x0000000000800947 */ /* 0x002fea0003800000 */
[----:B------:R-:W0:Y:S01]  /*0090*/  LDC R14, c[0x0][0x228] ;  /* 0x00008a00ff0e7b82 */ /* 0x000e220000000800 */
[----:B------:R-:W-:Y:S02]  /*00a0*/  IMAD.MOV.U32 R15, RZ, RZ, R4 ;  /* 0x000000ffff0f7224 */ /* 0x000fe400078e0004 */
[----:B------:R-:W-:-:S05]  /*00b0*/  IMAD.MOV.U32 R16, RZ, RZ, RZ ;  /* 0x000000ffff107224 */ /* 0x000fca00078e00ff */
[----:B------:R-:W1:Y:S08]  /*00c0*/  LDC R0, c[0x0][RZ] ;  /* 0x00000000ff007b82 */ /* 0x000e700000000800 */
[----:B------:R-:W2:Y:S01]  /*00d0*/  LDC.64 R2, c[0x0][0x218] ;  /* 0x00008600ff027b82 */ /* 0x000ea20000000a00 */
[----:B0-----:R-:W-:-:S07]  /*00e0*/  IADD3 R14, -R14, 0x20, RZ ;  /* 0x000000200e0e7810 */ /* 0x001fce0007ffe1ff */
.L_x_798:
        /* <DEDUP_REMOVED lines=23> */
[----:B------:R-:W-:-:S04]  /*0260*/  ISETP.GE.U32.AND P0, PT, R15, R2, PT ;  /* 0x000000020f00720c */ /* 0x000fc80003f06070 */
[----:B------:R-:W-:-:S13]  /*0270*/  ISETP.GE.U32.AND.EX P0, PT, R16, R3, PT, P0 ;  /* 0x000000031000720c */ /* 0x000fda0003f06100 */
[----:B0-----:R-:W-:Y:S05]  /*0280*/  @!P0 BRA `(.L_x_798) ;  /* 0xfffffffc00988947 */ /* 0x001fea000383ffff */
.L_x_797:
[----:B------:R-:W-:Y:S05]  /*0290*/  BSYNC B0 ;  /* 0x0000000000007941 */ /* 0x000fea0003800000 */
.L_x_796:
        /* <DEDUP_REMOVED lines=8> */
.L_x_800:
[----:B------:R-:W-:Y:S01]  /*0320*/  SHF.R.U32.HI R0, RZ, 0x1, R0 ;  /* 0x00000001ff007819 */ /* 0x000fe20000011600 */
[----:B------:R-:W-:-:S03]  /*0330*/  UIADD3 UR4, UR4, 0x1, URZ ;  /* 0x0000000104047890 */ /* 0x000fc6000fffe03f */
[----:B------:R-:W-:-:S13]  /*0340*/  ISETP.NE.AND P0, PT, R0, RZ, PT ;  /* 0x000000ff0000720c */ /* 0x000fda0003f05270 */
[----:B------:R-:W-:Y:S05]  /*0350*/  @P0 BRA `(.L_x_800) ;  /* 0xfffffffc00f00947 */ /* 0x000fea000383ffff */
.L_x_799:
[----:B------:R-:W-:Y:S01]  /*0360*/  ISETP.NE.AND P0, PT, RZ, UR4, PT ;  /* 0x00000004ff007c0c */ /* 0x000fe2000bf05270 */
[----:B------:R-:W-:-:S12]  /*0370*/  UMOV UR7, 0x1 ;  /* 0x0000000100077882 */ /* 0x000fd80000000000 */
[----:B------:R-:W-:Y:S05]  /*0380*/  @!P0 BRA `(.L_x_801) ;  /* 0x0000002400cc8947 */ /* 0x000fea0003800000 */
[----:B------:R-:W-:Y:S01]  /*0390*/  UMOV UR5, URZ ;  /* 0x0000003f00057c82 */ /* 0x000fe20008000000 */
[----:B------:R-:W-:-:S05]  /*03a0*/  UMOV UR7, 0x1 ;  /* 0x0000000100077882 */ /* 0x000fca0000000000 */
.L_x_812:
        /* <DEDUP_REMOVED lines=36> */
.L_x_805:
        /* <DEDUP_REMOVED lines=100> */
.L_x_804:
        /* <DEDUP_REMOVED lines=60> */
.L_x_803:
[----:B------:R-:W-:Y:S05]  /*0ff0*/  BSYNC B0 ;  /* 0x0000000000007941 */ /* 0x000fea0003800000 */
.L_x_802:
        /* <DEDUP_REMOVED lines=15> */
.L_x_811:
        /* <DEDUP_REMOVED lines=9> */
.L_x_809:
        /* <DEDUP_REMOVED lines=218> */
.L_x_808:
[----:B------:R-:W-:-:S06]  /*1f20*/  ULOP3.LUT UR9, UR10, 0x3, URZ, 0xc0, !UPT ;  /* 0x000000030a097892 */ /* 0x000fcc000f8ec03f */
[----:B------:R-:W-:-:S13]  /*1f30*/  ISETP.NE.AND P0, PT, RZ, UR9, PT ;  /* 0x00000009ff007c0c */ /* 0x000fda000bf05270 */
[----:B------:R-:W-:Y:S05]  /*1f40*/  @!P0 BRA `(.L_x_810) ;  /* 0x0000000800b08947 */ /* 0x000fea0003800000 */
[----:B0-----:R-:W0:Y:S01]  /*1f50*/  LDC.64 R8, c[0x0][0x218] ;  /* 0x00008600ff087b82 */ /* 0x001e220000000a00 */
[----:B------:R-:W-:Y:S01]  /*1f60*/  IMAD.IADD R10, R5, 0x1, R0 ;  /* 0x00000001050a7824 */ /* 0x000fe200078e0200 */
[----:B------:R-:W-:Y:S01]  /*1f70*/  ULDC.64 UR14, c[0x0][0x210] ;  /* 0x00008400000e7ab9 */ /* 0x000fe20000000a00 */
        /* <DEDUP_REMOVED lines=116> */
[----:B--2---:R-:W-:Y:S01]  /*26c0*/  VIADD R12, R10, 0x2 ;  /* 0x000000020a0c7836 */ /* 0x004fe20000000000 */
        /* <DEDUP_REMOVED lines=52> */
.L_x_810:
[----:B------:R-:W-:Y:S01]  /*2a10*/  IMAD.IADD R0, R3, 0x1, R0 ;  /* 0x0000000103007824 */ /* 0x000fe200078e0200 */
[----:B------:R-:W-:-:S04]  /*2a20*/  ULDC.64 UR8, c[0x0][0x218] ;  /* 0x0000860000087ab9 */ /* 0x000fc80000000a00 */
[----:B------:R-:W-:-:S04]  /*2a30*/  ISETP.GE.U32.AND P0, PT, R0, UR8, PT ;  /* 0x0000000800007c0c */ /* 0x000fc8000bf06070 */
[----:B------:R-:W-:-:S13]  /*2a40*/  ISETP.GE.U32.AND.EX P0, PT, RZ, UR9, PT, P0 ;  /* 0x00000009ff007c0c */ /* 0x000fda000bf06100 */
[----:B------:R-:W-:Y:S05]  /*2a50*/  @!P0 BRA `(.L_x_811) ;  /* 0xffffffe400a48947 */ /* 0x000fea000383ffff */
.L_x_807:
[----:B------:R-:W-:Y:S05]  /*2a60*/  BSYNC B0 ;  /* 0x0000000000007941 */ /* 0x000fea0003800000 */
.L_x_806:
[----:B------:R-:W-:Y:S01]  /*2a70*/  UIADD3 UR5, UR5, 0x1, URZ ;  /* 0x0000000105057890 */ /* 0x000fe2000fffe03f */
[----:B------:R-:W-:Y:S03]  /*2a80*/  BAR.SYNC.DEFER_BLOCKING 0x0 ;  /* 0x0000000000007b1d */ /* 0x000fe60000010000 */
[----:B------:R-:W-:-:S06]  /*2a90*/  UISETP.GE.U32.AND UP0, UPT, UR5, UR4, UPT ;  /* 0x000000040500728c */ /* 0x000fcc000bf06070 */
[----:B------:R-:W-:-:S13]  /*2aa0*/  PLOP3.LUT P0, PT, PT, PT, UP0, 0x80, 0x0 ;  /* 0x000000000000781c */ /* 0x000fda0003f0f008 */
[----:B------:R-:W-:Y:S05]  /*2ab0*/  @!P0 BRA `(.L_x_812) ;  /* 0xffffffd8003c8947 */ /* 0x000fea000383ffff */
.L_x_801:
[----:B------:R-:W-:Y:S02]  /*2ac0*/  ULDC UR6, c[0x0][0x228] ;  /* 0x00008a0000067ab9 */ /* 0x000fe40000000800 */
[----:B------:R-:W-:-:S06]  /*2ad0*/  UISETP.GE.U32.AND UP0, UPT, UR4, UR6, UPT ;  /* 0x000000060400728c */ /* 0x000fcc000bf06070 */
[----:B------:R-:W-:-:S13]  /*2ae0*/  PLOP3.LUT P0, PT, PT, PT, UP0, 0x80, 0x0 ;  /* 0x000000000000781c */ /* 0x000fda0003f0f008 */
[----:B------:R-:W-:Y:S05]  /*2af0*/  @P0 EXIT ;  /* 0x000000000000094d */ /* 0x000fea0003800000 */
[----:B------:R-:W4:Y:S01]  /*2b00*/  S2R R0, SR_TID.X ;  /* 0x0000000000007919 */ /* 0x000f220000002100 */
[----:B------:R-:W5:Y:S01]  /*2b10*/  S2UR UR8, SR_CgaCtaId ;  /* 0x00000000000879c3 */ /* 0x000f620000008800 */
[----:B------:R-:W-:Y:S01]  /*2b20*/  UMOV UR6, 0x400 ;  /* 0x0000040000067882 */ /* 0x000fe20000000000 */
[----:B------:R-:W-:Y:S02]  /*2b30*/  UIADD3 UR9, UR25, -0x1, URZ ;  /* 0xffffffff19097890 */ /* 0x000fe4000fffe03f */
[----:B------:R-:W-:Y:S02]  /*2b40*/  UIADD3 UR5, UR6, 0x2000, URZ ;  /* 0x0000200006057890 */ /* 0x000fe4000fffe03f */
[----:B------:R-:W-:Y:S02]  /*2b50*/  ULOP3.LUT UR16, UR25, 0x3, URZ, 0xc0, !UPT ;  /* 0x0000000319107892 */ /* 0x000fe4000f8ec03f */
[----:B------:R-:W-:Y:S02]  /*2b60*/  UISETP.GE.U32.AND UP1, UPT, UR9, 0x3, UPT ;  /* 0x000000030900788c */ /* 0x000fe4000bf26070 */
[----:B------:R-:W-:-:S02]  /*2b70*/  UIADD3 UR17, -UR16, UR25, URZ ;  /* 0x0000001910117290 */ /* 0x000fc4000fffe13f */
[----:B-----5:R-:W-:Y:S02]  /*2b80*/  ULEA UR6, UR8, UR6, 0x18 ;  /* 0x0000000608067291 */ /* 0x020fe4000f8ec03f */
[----:B------:R-:W-:-:S04]  /*2b90*/  ULEA UR5, UR8, UR5, 0x18 ;  /* 0x0000000508057291 */ /* 0x000fc8000f8ec03f */
[C---:B----4-:R-:W-:Y:S02]  /*2ba0*/  LEA R22, R0.reuse, UR6, 0x3 ;  /* 0x0000000600167c11 */ /* 0x050fe4000f8e18ff */
[----:B-12---:R-:W-:-:S07]  /*2bb0*/  LEA R17, R0, UR5, 0x3 ;  /* 0x0000000500117c11 */ /* 0x006fce000f8e18ff */
.L_x_829:
[----:B------:R-:W-:Y:S02]  /*2bc0*/  ULDC.64 UR8, c[0x0][0x220] ;  /* 0x0000880000087ab9 */ /* 0x000fe40000000a00 */
[----:B------:R-:W-:-:S06]  /*2bd0*/  UIMAD.WIDE.U32 UR8, UR4, 0x8, UR8 ;  /* 0x00000008040878a5 */ /* 0x000fcc000f8e0008 */
[----:B0-----:R-:W-:Y:S02]  /*2be0*/  IMAD.U32 R2, RZ, RZ, UR8 ;  /* 0x00000008ff027e24 */ /* 0x001fe4000f8e00ff */
        /* <DEDUP_REMOVED lines=17> */
[----:B------:R-:W-:-:S14]  /*2d00*/  @!P0 BRA `(.L_x_813) ;  /* 0x0000000800808947 */ /* 0x000fdc0003800000 */
        /* <DEDUP_REMOVED lines=8> */
.L_x_815:
        /* <DEDUP_REMOVED lines=84> */
.L_x_814:
        /* <DEDUP_REMOVED lines=68> */
.L_x_813:
[----:B------:R-:W-:Y:S01]  /*3710*/  BAR.SYNC.DEFER_BLOCKING 0x0 ;  /* 0x0000000000007b1d */ /* 0x000fe20000010000 */
[----:B------:R-:W-:-:S05]  /*3720*/  ISETP.GE.U32.AND P0, PT, R0, UR25, PT ;  /* 0x0000001900007c0c */ /* 0x000fca000bf06070 */
[----:B------:R-:W-:Y:S08]  /*3730*/  BSSY B0, `(.L_x_816) ;  /* 0x00000b1000007945 */ /* 0x000ff00003800000 */
[----:B------:R-:W-:Y:S05]  /*3740*/  @P0 BRA `(.L_x_817) ;  /* 0x0000000800bc0947 */ /* 0x000fea0003800000 */
[----:B------:R-:W-:-:S07]  /*3750*/  IMAD.MOV.U32 R2, RZ, RZ, R0 ;  /* 0x000000ffff027224 */ /* 0x000fce00078e0000 */
.L_x_823:
[----:B------:R-:W-:Y:S01]  /*3760*/  ISETP.NE.AND P0, PT, R2, RZ, PT ;  /* 0x000000ff0200720c */ /* 0x000fe20003f05270 */
[----:B------:R-:W-:Y:S01]  /*3770*/  BSSY B1, `(.L_x_818) ;  /* 0x00000a6000017945 */ /* 0x000fe20003800000 */
[----:B---3--:R-:W-:Y:S02]  /*3780*/  IMAD.U32 R4, RZ, RZ, UR5 ;  /* 0x00000005ff047e24 */ /* 0x008fe4000f8e00ff */
        /* <DEDUP_REMOVED lines=13> */
.L_x_822:
        /* <DEDUP_REMOVED lines=84> */
.L_x_821:
[----:B------:R-:W-:Y:S05]  /*3da0*/  BSYNC B2 ;  /* 0x0000000000027941 */ /* 0x000fea0003800000 */
.L_x_820:
        /* <DEDUP_REMOVED lines=66> */
.L_x_819:
[----:B------:R-:W-:Y:S05]  /*41d0*/  BSYNC B1 ;  /* 0x0000000000017941 */ /* 0x000fea0003800000 */
.L_x_818:
[C---:B------:R-:W-:Y:S01]  /*41e0*/  LEA R3, R2.reuse, UR6, 0x3 ;  /* 0x0000000602037c11 */ /* 0x040fe2000f8e18ff */
[----:B------:R-:W-:-:S04]  /*41f0*/  VIADD R7, R2, UR25 ;  /* 0x0000001902077c36 */ /* 0x000fc80008000000 */
[----:B------:R0:W-:Y:S01]  /*4200*/  STS.64 [R3], R4 ;  /* 0x0000000403007388 */ /* 0x0001e20000000a00 */
[----:B------:R-:W-:Y:S01]  /*4210*/  ISETP.GE.U32.AND P0, PT, R7, R2, PT ;  /* 0x000000020700720c */ /* 0x000fe20003f06070 */
[----:B------:R-:W-:-:S12]  /*4220*/  IMAD.MOV.U32 R2, RZ, RZ, R7 ;  /* 0x000000ffff027224 */ /* 0x000fd800078e0007 */
[----:B0-----:R-:W-:Y:S05]  /*4230*/  @!P0 BRA `(.L_x_823) ;  /* 0xfffffff400488947 */ /* 0x001fea000383ffff */
.L_x_817:
[----:B------:R-:W-:Y:S05]  /*4240*/  BSYNC B0 ;  /* 0x0000000000007941 */ /* 0x000fea0003800000 */
.L_x_816:
[----:B------:R-:W-:Y:S01]  /*4250*/  ULDC.64 UR10, c[0x0][0x218] ;  /* 0x00008600000a7ab9 */ /* 0x000fe20000000a00 */
[----:B------:R-:W-:Y:S01]  /*4260*/  BAR.SYNC.DEFER_BLOCKING 0x0 ;  /* 0x0000000000007b1d */ /* 0x000fe20000010000 */
[----:B------:R-:W-:-:S04]  /*4270*/  ISETP.NE.U32.AND P0, PT, RZ, UR10, PT ;  /* 0x0000000aff007c0c */ /* 0x000fc8000bf05070 */
[----:B------:R-:W-:-:S13]  /*4280*/  ISETP.NE.AND.EX P0, PT, RZ, UR11, PT, P0 ;  /* 0x0000000bff007c0c */ /* 0x000fda000bf05300 */
[----:B------:R-:W-:Y:S05]  /*4290*/  @!P0 BRA `(.L_x_824) ;  /* 0x00000004007c8947 */ /* 0x000fea0003800000 */
[----:B------:R-:W-:-:S05]  /*42a0*/  UMOV UR5, URZ ;  /* 0x0000003f00057c82 */ /* 0x000fca0008000000 */
.L_x_828:
[----:B0-23--:R-:W0:Y:S01]  /*42b0*/  LDS.64 R10, [R22] ;  /* 0x00000000160a7984 */ /* 0x00de220000000a00 */
[----:B------:R-:W-:Y:S01]  /*42c0*/  ISETP.GE.U32.AND P0, PT, R0, UR7, PT ;  /* 0x0000000700007c0c */ /* 0x000fe2000bf06070 */
[----:B------:R-:W-:Y:S01]  /*42d0*/  ULDC.64 UR10, c[0x0][0x210] ;  /* 0x00008400000a7ab9 */ /* 0x000fe20000000a00 */
[----:B------:R-:W-:Y:S01]  /*42e0*/  BSSY B0, `(.L_x_825) ;  /* 0x0000053000007945 */ /* 0x000fe20003800000 */
[----:B0-----:R0:W-:Y:S10]  /*42f0*/  STS.64 [R17], R10 ;  /* 0x0000000a11007388 */ /* 0x0011f40000000a00 */
[----:B------:R-:W-:Y:S05]  /*4300*/  @P0 BRA `(.L_x_826) ;  /* 0x0000000400400947 */ /* 0x000fea0003800000 */
[----:B------:R-:W1:Y:S01]  /*4310*/  LDC.64 R2, c[0x0][0x218] ;  /* 0x00008600ff027b82 */ /* 0x000e620000000a00 */
[----:B------:R-:W-:-:S07]  /*4320*/  IMAD.MOV.U32 R16, RZ, RZ, R0 ;  /* 0x000000ffff107224 */ /* 0x000fce00078e0000 */
.L_x_827:
        /* <DEDUP_REMOVED lines=78> */
.L_x_826:
[----:B------:R-:W-:Y:S05]  /*4810*/  BSYNC B0 ;  /* 0x0000000000007941 */ /* 0x000fea0003800000 */
.L_x_825:
[----:B------:R-:W-:Y:S01]  /*4820*/  ULEA UR5, UR7, UR5, 0x1 ;  /* 0x0000000507057291 */ /* 0x000fe2000f8e083f */
[----:B------:R-:W-:Y:S06]  /*4830*/  BAR.SYNC.DEFER_BLOCKING 0x0 ;  /* 0x0000000000007b1d */ /* 0x000fec0000010000 */
[----:B------:R-:W-:Y:S02]  /*4840*/  ULDC.64 UR10, c[0x0][0x218] ;  /* 0x00008600000a7ab9 */ /* 0x000fe40000000a00 */
[----:B------:R-:W-:-:S04]  /*4850*/  UISETP.GE.U32.AND UP0, UPT, UR5, UR10, UPT ;  /* 0x0000000a0500728c */ /* 0x000fc8000bf06070 */
[----:B------:R-:W-:-:S06]  /*4860*/  UISETP.GE.U32.AND.EX UP0, UPT, URZ, UR11, UPT, UP0 ;  /* 0x0000000b3f00728c */ /* 0x000fcc000bf06100 */
[----:B------:R-:W-:-:S13]  /*4870*/  PLOP3.LUT P0, PT, PT, PT, UP0, 0x80, 0x0 ;  /* 0x000000000000781c */ /* 0x000fda0003f0f008 */
[----:B------:R-:W-:Y:S05]  /*4880*/  @!P0 BRA `(.L_x_828) ;  /* 0xfffffff800888947 */ /* 0x000fea000383ffff */
.L_x_824:
        /* <DEDUP_REMOVED lines=8> */
.L_x_830:
        /* <DEDUP_REMOVED lines=15> */
.L_x_979:


//--------------------- .text.ntt_bfield          --------------------------
	.section	.text.ntt_bfield,"ax",@progbits
	.align	128
        .global         ntt_bfield
        .type           ntt_bfield,@function
        .size           ntt_bfield,(.L_x_980 - ntt_bfield)
        .other          ntt_bfield,@"STO_CUDA_ENTRY STV_DEFAULT"
ntt_bfield:
.text.ntt_bfield:
        /* <DEDUP_REMOVED lines=15> */
.L_x_833:
        /* <DEDUP_REMOVED lines=26> */
.L_x_832:
[----:B------:R-:W-:Y:S05]  /*0290*/  BSYNC B0 ;  /* 0x0000000000007941 */ /* 0x000fea0003800000 */
.L_x_831:
        /* <DEDUP_REMOVED lines=8> */
.L_x_835:
[----:B------:R-:W-:Y:S01]  /*0320*/  SHF.R.U32.HI R0, RZ, 0x1, R0 ;  /* 0x00000001ff007819 */ /* 0x000fe20000011600 */
[----:B------:R-:W-:-:S03]  /*0330*/  UIADD3 UR4, UR4, 0x1, URZ ;  /* 0x0000000104047890 */ /* 0x000fc6000fffe03f */
[----:B------:R-:W-:-:S13]  /*0340*/  ISETP.NE.AND P0, PT, R0, RZ, PT ;  /* 0x000000ff0000720c */ /* 0x000fda0003f05270 */
[----:B------:R-:W-:Y:S05]  /*0350*/  @P0 BRA `(.L_x_835) ;  /* 0xfffffffc00f00947 */ /* 0x000fea000383ffff */
.L_x_834:
[----:B------:R-:W-:Y:S01]  /*0360*/  ISETP.NE.AND P0, PT, RZ, UR4, PT ;  /* 0x00000004ff007c0c */ /* 0x000fe2000bf05270 */
[----:B------:R-:W-:-:S12]  /*0370*/  UMOV UR7, 0x1 ;  /* 0x0000000100077882 */ /* 0x000fd80000000000 */
[----:B------:R-:W-:Y:S05]  /*0380*/  @!P0 BRA `(.L_x_836) ;  /* 0x0000002400cc8947 */ /* 0x000fea0003800000 */
[----:B------:R-:W-:Y:S01]  /*0390*/  UMOV UR5, URZ ;  /* 0x0000003f00057c82 */ /* 0x000fe20008000000 */
[----:B------:R-:W-:-:S05]  /*03a0*/  UMOV UR7, 0x1 ;  /* 0x0000000100077882 */ /* 0x000fca0000000000 */
.L_x_847:
        /* <DEDUP_REMOVED lines=36> */
.L_x_840:
        /* <DEDUP_REMOVED lines=100> */
.L_x_839:
        /* <DEDUP_REMOVED lines=60> */
.L_x_838:
[----:B------:R-:W-:Y:S05]  /*0ff0*/  BSYNC B0 ;  /* 0x0000000000007941 */ /* 0x000fea0003800000 */
.L_x_837:
        /* <DEDUP_REMOVED lines=15> */
.L_x_846:
        /* <DEDUP_REMOVED lines=9> */
.L_x_844:
        /* <DEDUP_REMOVED lines=218> */
.L_x_843:
        /* <DEDUP_REMOVED lines=175> */
.L_x_845:
[----:B------:R-:W-:Y:S01]  /*2a10*/  IMAD.IADD R0, R3, 0x1, R0 ;  /* 0x0000000103007824 */ /* 0x000fe200078e0200 */
[----:B------:R-:W-:-:S04]  /*2a20*/  ULDC.64 UR8, c[0x0][0x218] ;  /* 0x0000860000087ab9 */ /* 0x000fc80000000a00 */
[----:B------:R-:W-:-:S04]  /*2a30*/  ISETP.GE.U32.AND P0, PT, R0, UR8, PT ;  /* 0x0000000800007c0c */ /* 0x000fc8000bf06070 */
[----:B------:R-:W-:-:S13]  /*2a40*/  ISETP.GE.U32.AND.EX P0, PT, RZ, UR9, PT, P0 ;  /* 0x00000009ff007c0c */ /* 0x000fda000bf06100 */
[----:B------:R-:W-:Y:S05]  /*2a50*/  @!P0 BRA `(.L_x_846) ;  /* 0xffffffe400a48947 */ /* 0x000fea000383ffff */
.L_x_842:
[----:B------:R-:W-:Y:S05]  /*2a60*/  BSYNC B0 ;  /* 0x0000000000007941 */ /* 0x000fea0003800000 */
.L_x_841:
[----:B------:R-:W-:Y:S01]  /*2a70*/  UIADD3 UR5, UR5, 0x1, URZ ;  /* 0x0000000105057890 */ /* 0x000fe2000fffe03f */
[----:B------:R-:W-:Y:S03]  /*2a80*/  BAR.SYNC.DEFER_BLOCKING 0x0 ;  /* 0x0000000000007b1d */ /* 0x000fe60000010000 */
[----:B------:R-:W-:-:S06]  /*2a90*/  UISETP.GE.U32.AND UP0, UPT, UR5, UR4, UPT ;  /* 0x000000040500728c */ /* 0x000fcc000bf06070 */
[----:B------:R-:W-:-:S13]  /*2aa0*/  PLOP3.LUT P0, PT, PT, PT, UP0, 0x80, 0x0 ;  /* 0x000000000000781c */ /* 0x000fda0003f0f008 */
[----:B------:R-:W-:Y:S05]  /*2ab0*/  @!P0 BRA `(.L_x_847) ;  /* 0xffffffd8003c8947 */ /* 0x000fea000383ffff */
.L_x_836:
        /* <DEDUP_REMOVED lines=16> */
.L_x_864:
        /* <DEDUP_REMOVED lines=29> */
.L_x_850:
        /* <DEDUP_REMOVED lines=84> */
.L_x_849:
        /* <DEDUP_REMOVED lines=68> */
.L_x_848:
[----:B------:R-:W-:Y:S01]  /*3710*/  BAR.SYNC.DEFER_BLOCKING 0x0 ;  /* 0x0000000000007b1d */ /* 0x000fe20000010000 */
[----:B------:R-:W-:-:S05]  /*3720*/  ISETP.GE.U32.AND P0, PT, R0, UR25, PT ;  /* 0x0000001900007c0c */ /* 0x000fca000bf06070 */
[----:B------:R-:W-:Y:S08]  /*3730*/  BSSY B0, `(.L_x_851) ;  /* 0x00000b1000007945 */ /* 0x000ff00003800000 */
[----:B------:R-:W-:Y:S05]  /*3740*/  @P0 BRA `(.L_x_852) ;  /* 0x0000000800bc0947 */ /* 0x000fea0003800000 */
[----:B------:R-:W-:-:S07]  /*3750*/  IMAD.MOV.U32 R2, RZ, RZ, R0 ;  /* 0x000000ffff027224 */ /* 0x000fce00078e0000 */
.L_x_858:
        /* <DEDUP_REMOVED lines=16> */
.L_x_857:
        /* <DEDUP_REMOVED lines=84> */
.L_x_856:
[----:B------:R-:W-:Y:S05]  /*3da0*/  BSYNC B2 ;  /* 0x0000000000027941 */ /* 0x000fea0003800000 */
.L_x_855:
        /* <DEDUP_REMOVED lines=66> */
.L_x_854:
[----:B------:R-:W-:Y:S05]  /*41d0*/  BSYNC B1 ;  /* 0x0000000000017941 */ /* 0x000fea0003800000 */
.L_x_853:
[C---:B------:R-:W-:Y:S01]  /*41e0*/  LEA R3, R2.reuse, UR6, 0x3 ;  /* 0x0000000602037c11 */ /* 0x040fe2000f8e18ff */
[----:B------:R-:W-:-:S04]  /*41f0*/  VIADD R7, R2, UR25 ;  /* 0x0000001902077c36 */ /* 0x000fc80008000000 */
[----:B------:R0:W-:Y:S01]  /*4200*/  STS.64 [R3], R4 ;  /* 0x0000000403007388 */ /* 0x0001e20000000a00 */
[----:B------:R-:W-:Y:S01]  /*4210*/  ISETP.GE.U32.AND P0, PT, R7, R2, PT ;  /* 0x000000020700720c */ /* 0x000fe20003f06070 */
[----:B------:R-:W-:-:S12]  /*4220*/  IMAD.MOV.U32 R2, RZ, RZ, R7 ;  /* 0x000000ffff027224 */ /* 0x000fd800078e0007 */
[----:B0-----:R-:W-:Y:S05]  /*4230*/  @!P0 BRA `(.L_x_858) ;  /* 0xfffffff400488947 */ /* 0x001fea000383ffff */
.L_x_852:
[----:B------:R-:W-:Y:S05]  /*4240*/  BSYNC B0 ;  /* 0x0000000000007941 */ /* 0x000fea0003800000 */
.L_x_851:
[----:B------:R-:W-:Y:S01]  /*4250*/  ULDC.64 UR10, c[0x0][0x218] ;  /* 0x00008600000a7ab9 */ /* 0x000fe20000000a00 */
[----:B------:R-:W-:Y:S01]  /*4260*/  BAR.SYNC.DEFER_BLOCKING 0x0 ;  /* 0x0000000000007b1d */ /* 0x000fe20000010000 */
[----:B------:R-:W-:-:S04]  /*4270*/  ISETP.NE.U32.AND P0, PT, RZ, UR10, PT ;  /* 0x0000000aff007c0c */ /* 0x000fc8000bf05070 */
[----:B------:R-:W-:-:S13]  /*4280*/  ISETP.NE.AND.EX P0, PT, RZ, UR11, PT, P0 ;  /* 0x0000000bff007c0c */ /* 0x000fda000bf05300 */
[----:B------:R-:W-:Y:S05]  /*4290*/  @!P0 BRA `(.L_x_859) ;  /* 0x00000004007c8947 */ /* 0x000fea0003800000 */
[----:B------:R-:W-:-:S05]  /*42a0*/  UMOV UR5, URZ ;  /* 0x0000003f00057c82 */ /* 0x000fca0008000000 */
.L_x_863:
        /* <DEDUP_REMOVED lines=8> */
.L_x_862:
        /* <DEDUP_REMOVED lines=78> */
.L_x_861:
[----:B------:R-:W-:Y:S05]  /*4810*/  BSYNC B0 ;  /* 0x0000000000007941 */ /* 0x000fea0003800000 */
.L_x_860:
[----:B------:R-:W-:Y:S01]  /*4820*/  ULEA UR5, UR7, UR5, 0x1 ;  /* 0x0000000507057291 */ /* 0x000fe2000f8e083f */
[----:B------:R-:W-:Y:S06]  /*4830*/  BAR.SYNC.DEFER_BLOCKING 0x0 ;  /* 0x0000000000007b1d */ /* 0x000fec0000010000 */
[----:B------:R-:W-:Y:S02]  /*4840*/  ULDC.64 UR10, c[0x0][0x218] ;  /* 0x00008600000a7ab9 */ /* 0x000fe40000000a00 */
[----:B------:R-:W-:-:S04]  /*4850*/  UISETP.GE.U32.AND UP0, UPT, UR5, UR10, UPT ;  /* 0x0000000a0500728c */ /* 0x000fc8000bf06070 */
[----:B------:R-:W-:-:S06]  /*4860*/  UISETP.GE.U32.AND.EX UP0, UPT, URZ, UR11, UPT, UP0 ;  /* 0x0000000b3f00728c */ /* 0x000fcc000bf06100 */
[----:B------:R-:W-:-:S13]  /*4870*/  PLOP3.LUT P0, PT, PT, PT, UP0, 0x80, 0x0 ;  /* 0x000000000000781c */ /* 0x000fda0003f0f008 */
[----:B------:R-:W-:Y:S05]  /*4880*/  @!P0 BRA `(.L_x_863) ;  /* 0xfffffff800888947 */ /* 0x000fea000383ffff */
.L_x_859:
        /* <DEDUP_REMOVED lines=8> */
.L_x_865:
        /* <DEDUP_REMOVED lines=15> */
.L_x_980:


//--------------------- .text.log_derivative_scan_parallel --------------------------
	.section	.text.log_derivative_scan_parallel,"ax",@progbits
	.align	128
        .global         log_derivative_scan_parallel
        .type           log_derivative_scan_parallel,@function
        .size           log_derivative_scan_parallel,(.L_x_981 - log_derivative_scan_parallel)
        .other          log_derivative_scan_parallel,@"STO_CUDA_ENTRY STV_DEFAULT"
log_derivative_scan_parallel:
.text.log_derivative_scan_parallel:
[----:B------:R-:W-:Y:S01]  /*0000*/  LDC R1, c[0x0][0x28] ;  /* 0x00000a00ff017b82 */ /* 0x000fe20000000800 */
[----:B------:R-:W0:Y:S01]  /*0010*/  S2R R0, SR_TID.X ;  /* 0x0000000000007919 */ /* 0x000e220000002100 */
[----:B------:R-:W-:Y:S01]  /*0020*/  ULDC UR10, c[0x0][0x0] ;  /* 0x00000000000a7ab9 */ /* 0x000fe20000000800 */
[----:B------:R-:W-:Y:S01]  /*0030*/  ULDC UR4, c[0x0][0x230] ;  /* 0x00008c0000047ab9 */ /* 0x000fe20000000800 */
[----:B------:R-:W-:Y:S01]  /*0040*/  ULDC.64 UR8, c[0x0][0x208] ;  /* 0x0000820000087ab9 */ /* 0x000fe20000000a00 */
[----:B------:R-:W0:Y:S01]  /*0050*/  S2R R3, SR_CTAID.X ;  /* 0x0000000000037919 */ /* 0x000e220000002500 */
[----:B------:R-:W-:Y:S01]  /*0060*/  BSSY B0, `(.L_x_866) ;  /* 0x0000c49000007945 */ /* 0x000fe20003800000 */
[----:B------:R-:W-:Y:S02]  /*0070*/  CS2R R12, SRZ ;  /* 0x00000000000c7805 */ /* 0x000fe4000001ff00 */
[----:B------:R-:W-:Y:S01]  /*0080*/  CS2R R4, SRZ ;  /* 0x0000000000047805 */ /* 0x000fe2000001ff00 */
[----:B0-----:R-:W-:Y:S01]  /*0090*/  IMAD R0, R3, UR10, R0 ;  /* 0x0000000a03007c24 */ /* 0x001fe2000f8e0200 */
[----:B------:R-:W-:-:S04]  /*00a0*/  CS2R R2, SRZ ;  /* 0x0000000000027805 */ /* 0x000fc8000001ff00 */
[----:B------:R-:W-:-:S13]  /*00b0*/  ISETP.GE.U32.AND P0, PT, R0, UR4, PT ;  /* 0x0000000400007c0c */ /* 0x000fda000bf06070 */
[----:B------:R-:W-:Y:S05]  /*00c0*/  @P0 BRA `(.L_x_867) ;  /* 0x000000c400080947 */ /* 0x000fea0003800000 */
[----:B------:R-:W0:Y:S01]  /*00d0*/  LDC.64 R12, c[0x0][0x210] ;  /* 0x00008400ff0c7b82 */ /* 0x000e220000000a00 */
[----:B------:R-:W-:Y:S02]  /*00e0*/  ULDC UR4, c[0x0][0x234] ;  /* 0x00008d0000047ab9 */ /* 0x000fe40000000800 */
[----:B------:R-:W-:-:S04]  /*00f0*/  IMAD R7, R0, UR4, RZ ;  /* 0x0000000400077c24 */ /* 0x000fc8000f8e02ff */
[C---:B------:R-:W-:Y:S01]  /*0100*/  VIADD R9, R7.reuse, 0x1 ;  /* 0x0000000107097836 */ /* 0x040fe20000000000 */
[----:B------:R-:W1:Y:S01]  /*0110*/  LDC.64 R14, c[0x0][0x228] ;  /* 0x00008a00ff0e7b82 */ /* 0x000e620000000a00 */
[C---:B------:R-:W-:Y:S02]  /*0120*/  VIADD R3, R7.reuse, 0x2 ;  /* 0x0000000207037836 */ /* 0x040fe40000000000 */
[----:B0-----:R-:W-:-:S04]  /*0130*/  IMAD.WIDE.U32 R6, R7, 0x8, R12 ;  /* 0x0000000807067825 */ /* 0x001fc800078e000c */
[--C-:B------:R-:W-:Y:S02]  /*0140*/  IMAD.WIDE.U32 R8, R9, 0x8, R12.reuse ;  /* 0x0000000809087825 */ /* 0x100fe400078e000c */
[----:B------:R-:W2:Y:S02]  /*0150*/  LDG.E.64.CONSTANT R6, desc[UR8][R6.64] ;  /* 0x0000000806067981 */ /* 0x000ea4000c1e9b00 */
[----:B------:R-:W-:Y:S02]  /*0160*/  IMAD.WIDE.U32 R12, R3, 0x8, R12 ;  /* 0x00000008030c7825 */ /* 0x000fe400078e000c */
[----:B-1----:R-:W2:Y:S04]  /*0170*/  LDG.E.64.CONSTANT R4, desc[UR8][R14.64] ;  /* 0x000000080e047981 */ /* 0x002ea8000c1e9b00 */
[----:B------:R-:W3:Y:S04]  /*0180*/  LDG.E.64.CONSTANT R2, desc[UR8][R14.64+0x8] ;  /* 0x000008080e027981 */ /* 0x000ee8000c1e9b00 */
[----:B------:R-:W3:Y:S04]  /*0190*/  LDG.E.64.CONSTANT R8, desc[UR8][R8.64] ;  /* 0x0000000808087981 */ /* 0x000ee8000c1e9b00 */
[----:B------:R-:W4:Y:S04]  /*01a0*/  LDG.E.64.CONSTANT R10, desc[UR8][R14.64+0x10] ;  /* 0x000010080e0a7981 */ /* 0x000f28000c1e9b00 */
[----:B------:R-:W4:Y:S01]  /*01b0*/  LDG.E.64.CONSTANT R12, desc[UR8][R12.64] ;  /* 0x000000080c0c7981 */ /* 0x000f22000c1e9b00 */
[----:B------:R-:W-:Y:S01]  /*01c0*/  BSSY B1, `(.L_x_868) ;  /* 0x0000bf2000017945 */ /* 0x000fe20003800000 */
[----:B--2---:R-:W-:-:S04]  /*01d0*/  ISETP.GE.U32.AND P0, PT, R4, R6, PT ;  /* 0x000000060400720c */ /* 0x004fc80003f06070 */
[----:B------:R-:W-:Y:S02]  /*01e0*/  ISETP.GE.U32.AND.EX P0, PT, R5, R7, PT, P0 ;  /* 0x000000070500720c */ /* 0x000fe40003f06100 */
[----:B---3--:R-:W-:-:S04]  /*01f0*/  ISETP.GE.U32.AND P1, PT, R2, R8, PT ;  /* 0x000000080200720c */ /* 0x008fc80003f26070 */
[----:B------:R-:W-:Y:S02]  /*0200*/  ISETP.GE.U32.AND.EX P1, PT, R3, R9, PT, P1 ;  /* 0x000000090300720c */ /* 0x000fe40003f26110 */
[----:B----4-:R-:W-:Y:S02]  /*0210*/  ISETP.GE.U32.AND P2, PT, R10, R12, PT ;  /* 0x0000000c0a00720c */ /* 0x010fe40003f46070 */
[----:B------:R-:W-:Y:S02]  /*0220*/  SEL R17, RZ, 0x1, P0 ;  /* 0x00000001ff117807 */ /* 0x000fe40000000000 */
[----:B------:R-:W-:Y:S02]  /*0230*/  ISETP.GE.U32.AND.EX P2, PT, R11, R13, PT, P2 ;  /* 0x0000000d0b00720c */ /* 0x000fe40003f46120 */
[----:B------:R-:W-:Y:S02]  /*0240*/  SEL R23, RZ, 0x1, P1 ;  /* 0x00000001ff177807 */ /* 0x000fe40000800000 */
[----:B------:R-:W-:-:S02]  /*0250*/  SEL R21, RZ, 0xffffffff, P0 ;  /* 0xffffffffff157807 */ /* 0x000fc40000000000 */
[----:B------:R-:W-:Y:S02]  /*0260*/  SEL R15, RZ, 0x1, P2 ;  /* 0x00000001ff0f7807 */ /* 0x000fe40001000000 */
[----:B------:R-:W-:Y:S02]  /*0270*/  SEL R19, RZ, 0xffffffff, P1 ;  /* 0xffffffffff137807 */ /* 0x000fe40000800000 */
[----:B------:R-:W-:Y:S02]  /*0280*/  IADD3 R14, P3, P0, R17, R4, -R6 ;  /* 0x00000004110e7210 */ /* 0x000fe4000787e806 */
[----:B------:R-:W-:Y:S02]  /*0290*/  IADD3 R23, P1, P4, R23, R2, -R8 ;  /* 0x0000000217177210 */ /* 0x000fe40007c3e808 */
[----:B------:R-:W-:Y:S02]  /*02a0*/  SEL R17, RZ, 0xffffffff, P2 ;  /* 0xffffffffff117807 */ /* 0x000fe40001000000 */
[----:B------:R-:W-:-:S02]  /*02b0*/  IADD3 R20, P2, P5, R15, R10, -R12 ;  /* 0x0000000a0f147210 */ /* 0x000fc40007d5e80c */
[----:B------:R-:W-:Y:S02]  /*02c0*/  IADD3.X R21, R21, R5, ~R7, P3, P0 ;  /* 0x0000000515157210 */ /* 0x000fe40001fe0c07 */
[----:B------:R-:W-:Y:S02]  /*02d0*/  IADD3.X R12, R19, R3, ~R9, P1, P4 ;  /* 0x00000003130c7210 */ /* 0x000fe40000fe8c09 */
[----:B------:R-:W-:Y:S02]  /*02e0*/  IADD3.X R9, R17, R11, ~R13, P2, P5 ;  /* 0x0000000b11097210 */ /* 0x000fe400017eac0d */
[----:B------:R-:W-:Y:S02]  /*02f0*/  LOP3.LUT P0, RZ, R20, R23, R14, 0xfe, !PT ;  /* 0x0000001714ff7212 */ /* 0x000fe4000780fe0e */
[----:B------:R-:W-:-:S04]  /*0300*/  LOP3.LUT R2, R12, R21, RZ, 0xfc, !PT ;  /* 0x000000150c027212 */ /* 0x000fc800078efcff */
[----:B------:R-:W-:Y:S02]  /*0310*/  LOP3.LUT P0, RZ, R2, R9, RZ, 0xfc, P0 ;  /* 0x0000000902ff7212 */ /* 0x000fe4000000fcff */
[----:B------:R-:W-:Y:S02]  /*0320*/  CS2R R2, SRZ ;  /* 0x0000000000027805 */ /* 0x000fe4000001ff00 */
[----:B------:R-:W-:Y:S02]  /*0330*/  CS2R R4, SRZ ;  /* 0x0000000000047805 */ /* 0x000fe4000001ff00 */
[----:B------:R-:W-:-:S07]  /*0340*/  CS2R R6, SRZ ;  /* 0x0000000000067805 */ /* 0x000fce000001ff00 */
[----:B------:R-:W-:Y:S05]  /*0350*/  @!P0 BRA `(.L_x_869) ;  /* 0x000000bc00608947 */ /* 0x000fea0003800000 */
[----:B------:R-:W-:Y:S01]  /*0360*/  LOP3.LUT P0, RZ, R20, R23, RZ, 0xfc, !PT ;  /* 0x0000001714ff7212 */ /* 0x000fe2000780fcff */
[----:B------:R-:W-:Y:S02]  /*0370*/  IMAD.MOV.U32 R15, RZ, RZ, R14 ;  /* 0x000000ffff0f7224 */ /* 0x000fe400078e000e */
[----:B------:R-:W-:Y:S01]  /*0380*/  IMAD.MOV.U32 R14, RZ, RZ, R21 ;  /* 0x000000ffff0e7224 */ /* 0x000fe200078e0015 */
[----:B------:R-:W-:-:S13]  /*0390*/  LOP3.LUT P0, RZ, R9, R12, RZ, 0xfc, P0 ;  /* 0x0000000c09ff7212 */ /* 0x000fda000000fcff */
[----:B------:R-:W-:Y:S05]  /*03a0*/  @!P0 BRA `(.L_x_870) ;  /* 0x00000058002c8947 */ /* 0x000fea0003800000 */
[----:B------:R-:W-:Y:S01]  /*03b0*/  UMOV UR4, 0x1 ;  /* 0x0000000100047882 */ /* 0x000fe20000000000 */
[----:B------:R-:W-:Y:S01]  /*03c0*/  UMOV UR7, 0xffffffff ;  /* 0xffffffff00077882 */ /* 0x000fe20000000000 */
[----:B------:R-:W-:Y:S01]  /*03d0*/  UIADD3 UR4, UP0, UR4, 0x1, URZ ;  /* 0x0000000104047890 */ /* 0x000fe2000ff1e03f */
[----:B------:R-:W-:Y:S02]  /*03e0*/  CS2R R4, SRZ ;  /* 0x0000000000047805 */ /* 0x000fe4000001ff00 */
[----:B------:R-:W-:Y:S01]  /*03f0*/  CS2R R6, SRZ ;  /* 0x0000000000067805 */ /* 0x000fe2000001ff00 */
[----:B------:R-:W-:Y:S02]  /*0400*/  UIADD3.X UR7, UR7, -0x1, URZ, UP0, !UPT ;  /* 0xffffffff07077890 */ /* 0x000fe400087fe43f */
[----:B------:R-:W-:-:S04]  /*0410*/  UISETP.GT.U32.AND UP0, UPT, UR4, URZ, UPT ;  /* 0x0000003f0400728c */ /* 0x000fc8000bf04070 */
[----:B------:R-:W-:-:S04]  /*0420*/  UISETP.GT.U32.AND.EX UP0, UPT, UR7, URZ, UPT, UP0 ;  /* 0x0000003f0700728c */ /* 0x000fc8000bf04100 */
[----:B------:R-:W-:Y:S02]  /*0430*/  USEL UR5, URZ, 0x1, !UP0 ;  /* 0x000000013f057887 */ /* 0x000fe4000c000000 */
[----:B------:R-:W-:Y:S02]  /*0440*/  USEL UR6, URZ, 0xffffffff, !UP0 ;  /* 0xffffffff3f067887 */ /* 0x000fe4000c000000 */
[----:B------:R-:W-:-:S03]  /*0450*/  UIADD3 UR5, UP0, UR5, -UR4, URZ ;  /* 0x8000000405057290 */ /* 0x000fc6000ff1e03f */
[----:B------:R-:W-:Y:S01]  /*0460*/  UMOV UR4, URZ ;  /* 0x0000003f00047c82 */ /* 0x000fe20008000000 */
[----:B------:R-:W-:Y:S02]  /*0470*/  UIADD3.X UR6, UR6, ~UR7, URZ, UP0, !UPT ;  /* 0x8000000706067290 */ /* 0x000fe400087fe43f */
[----:B------:R-:W-:Y:S01]  /*0480*/  IMAD.U32 R2, RZ, RZ, UR5 ;  /* 0x00000005ff027e24 */ /* 0x000fe2000f8e00ff */
[----:B------:R-:W-:-:S03]  /*0490*/  UMOV UR7, 0xfffffffc ;  /* 0xfffffffc00077882 */ /* 0x000fc60000000000 */
[----:B------:R-:W-:Y:S01]  /*04a0*/  IMAD.U32 R3, RZ, RZ, UR6 ;  /* 0x00000006ff037e24 */ /* 0x000fe2000f8e00ff */
[----:B------:R-:W-:-:S06]  /*04b0*/  UMOV UR6, 0xffffffff ;  /* 0xffffffff00067882 */ /* 0x000fcc0000000000 */
.L_x_872:
[----:B------:R-:W-:Y:S01]  /*04c0*/  ULOP3.LUT UR5, UR6, 0x1, URZ, 0xc0, !UPT ;  /* 0x0000000106057892 */ /* 0x000fe2000f8ec03f */
[----:B------:R-:W-:-:S03]  /*04d0*/  IMAD.WIDE.U32 R10, R9, R23, RZ ;  /* 0x00000017090a7225 */ /* 0x000fc600078e00ff */
[----:B------:R-:W-:-:S04]  /*04e0*/  UISETP.NE.U32.AND UP0, UPT, UR5, 0x1, UPT ;  /* 0x000000010500788c */ /* 0x000fc8000bf05070 */
[----:B------:R-:W-:-:S06]  /*04f0*/  UISETP.NE.U32.AND.EX UP0, UPT, URZ, URZ, UPT, UP0 ;  /* 0x0000003f3f00728c */ /* 0x000fcc000bf05100 */
[----:B------:R-:W-:-:S13]  /*0500*/  PLOP3.LUT P0, PT, PT, PT, UP0, 0x80, 0x0 ;  /* 0x000000000000781c */ /* 0x000fda0003f0f008 */
[----:B------:R-:W-:Y:S05]  /*0510*/  @P0 BRA `(.L_x_871) ;  /* 0x0000001000040947 */ /* 0x000fea0003800000 */
[----:B------:R-:W-:-:S04]  /*0520*/  IMAD.WIDE.U32 R18, R3, R15, RZ ;  /* 0x0000000f03127225 */ /* 0x000fc800078e00ff */
[----:B------:R-:W-:-:S04]  /*0530*/  IMAD.WIDE.U32 R28, R7, R23, RZ ;  /* 0x00000017071c7225 */ /* 0x000fc800078e00ff */
[----:B------:R-:W-:-:S04]  /*0540*/  IMAD.WIDE.U32 R18, P0, R14, R2, R18 ;  /* 0x000000020e127225 */ /* 0x000fc80007800012 */
[----:B------:R-:W-:-:S04]  /*0550*/  IMAD.WIDE.U32 R16, R2, R15, RZ ;  /* 0x0000000f02107225 */ /* 0x000fc800078e00ff */
[----:B------:R-:W-:Y:S01]  /*0560*/  IMAD.X R25, RZ, RZ, RZ, P0 ;  /* 0x000000ffff197224 */ /* 0x000fe200000e06ff */
[----:B------:R-:W-:Y:S01]  /*0570*/  IADD3 R21, P3, R17, R18, RZ ;  /* 0x0000001211157210 */ /* 0x000fe20007f7e0ff */
[----:B------:R-:W-:Y:S01]  /*0580*/  IMAD.WIDE.U32 R28, P2, R12, R6, R28 ;  /* 0x000000060c1c7225 */ /* 0x000fe2000784001c */
[----:B------:R-:W-:-:S03]  /*0590*/  IADD3 R8, P0, RZ, R16, RZ ;  /* 0x00000010ff087210 */ /* 0x000fc60007f1e0ff */
[----:B------:R-:W-:Y:S01]  /*05a0*/  IMAD.WIDE.U32 R30, R6, R23, RZ ;  /* 0x00000017061e7225 */ /* 0x000fe200078e00ff */
[----:B------:R-:W-:-:S03]  /*05b0*/  ISETP.LT.U32.AND P1, PT, R8, R16, PT ;  /* 0x000000100800720c */ /* 0x000fc60003f21070 */
[----:B------:R-:W-:Y:S01]  /*05c0*/  IMAD.WIDE.U32 R26, R5, R20, RZ ;  /* 0x00000014051a7225 */ /* 0x000fe200078e00ff */
[----:B------:R-:W-:Y:S02]  /*05d0*/  IADD3 R33, P5, RZ, R30, RZ ;  /* 0x0000001eff217210 */ /* 0x000fe40007fbe0ff */
[----:B------:R-:W-:Y:S01]  /*05e0*/  IADD3 R31, P4, R31, R28, RZ ;  /* 0x0000001c1f1f7210 */ /* 0x000fe20007f9e0ff */
[----:B------:R-:W-:Y:S02]  /*05f0*/  IMAD.MOV.U32 R24, RZ, RZ, R19 ;  /* 0x000000ffff187224 */ /* 0x000fe400078e0013 */
[----:B------:R-:W-:Y:S01]  /*0600*/  IMAD.X R13, R21, 0x1, R16, P0 ;  /* 0x00000001150d7824 */ /* 0x000fe200000e0610 */
[----:B------:R-:W-:Y:S01]  /*0610*/  ISETP.LT.U32.AND P0, PT, R33, R30, PT ;  /* 0x0000001e2100720c */ /* 0x000fe20003f01070 */
[----:B------:R-:W-:Y:S02]  /*0620*/  IMAD.X R19, RZ, RZ, RZ, P2 ;  /* 0x000000ffff137224 */ /* 0x000fe400010e06ff */
[----:B------:R-:W-:Y:S01]  /*0630*/  IMAD.WIDE.U32 R16, R4, R20, RZ ;  /* 0x0000001404107225 */ /* 0x000fe200078e00ff */
[----:B------:R-:W-:-:S03]  /*0640*/  ISETP.LT.U32.AND.EX P1, PT, R13, R21, PT, P1 ;  /* 0x000000150d00720c */ /* 0x000fc60003f21110 */
[----:B------:R-:W-:-:S04]  /*0650*/  IMAD.WIDE.U32 R26, P2, R9, R4, R26 ;  /* 0x00000004091a7225 */ /* 0x000fc8000784001a */
[----:B------:R-:W-:Y:S01]  /*0660*/  IMAD.MOV.U32 R18, RZ, RZ, R29 ;  /* 0x000000ffff127224 */ /* 0x000fe200078e001d */
[----:B------:R-:W-:Y:S01]  /*0670*/  IADD3 R22, P6, R17, R26, RZ ;  /* 0x0000001a11167210 */ /* 0x000fe20007fde0ff */
[----:B------:R-:W-:Y:S01]  /*0680*/  IMAD.X R30, R31, 0x1, R30, P5 ;  /* 0x000000011f1e7824 */ /* 0x000fe200028e061e */
[-C--:B------:R-:W-:Y:S01]  /*0690*/  IADD3 R29, P5, RZ, R16.reuse, RZ ;  /* 0x00000010ff1d7210 */ /* 0x080fe20007fbe0ff */
[----:B------:R-:W-:Y:S01]  /*06a0*/  IMAD.X R17, RZ, RZ, RZ, P2 ;  /* 0x000000ffff117224 */ /* 0x000fe200010e06ff */
[----:B------:R-:W-:Y:S01]  /*06b0*/  SEL R26, RZ, 0x1, !P1 ;  /* 0x00000001ff1a7807 */ /* 0x000fe20004800000 */
[----:B------:R-:W-:Y:S01]  /*06c0*/  IMAD.MOV.U32 R34, RZ, RZ, -0x1 ;  /* 0xffffffffff227424 */ /* 0x000fe200078e00ff */
[----:B------:R-:W-:Y:S01]  /*06d0*/  ISETP.LT.U32.AND P2, PT, R29, R16, PT ;  /* 0x000000101d00720c */ /* 0x000fe20003f41070 */
[----:B------:R-:W-:Y:S01]  /*06e0*/  IMAD.X R21, R22, 0x1, R16, P5 ;  /* 0x0000000116157824 */ /* 0x000fe200028e0610 */
[----:B------:R-:W-:Y:S01]  /*06f0*/  ISETP.LT.U32.AND.EX P0, PT, R30, R31, PT, P0 ;  /* 0x0000001f1e00720c */ /* 0x000fe20003f01100 */
[----:B------:R-:W-:-:S02]  /*0700*/  IMAD.MOV.U32 R16, RZ, RZ, R27 ;  /* 0x000000ffff107224 */ /* 0x000fc400078e001b */
[----:B------:R-:W-:Y:S01]  /*0710*/  IMAD.WIDE.U32.X R24, R14, R3, R24, P3 ;  /* 0x000000030e187225 */ /* 0x000fe200018e0418 */
[----:B------:R-:W-:Y:S02]  /*0720*/  ISETP.LT.U32.AND.EX P2, PT, R21, R22, PT, P2 ;  /* 0x000000161500720c */ /* 0x000fe40003f41120 */
[----:B------:R-:W-:Y:S01]  /*0730*/  SEL R22, RZ, 0x1, !P0 ;  /* 0x00000001ff167807 */ /* 0x000fe20004000000 */
[----:B------:R-:W-:Y:S01]  /*0740*/  IMAD.WIDE.U32.X R18, R12, R7, R18, P4 ;  /* 0x000000070c127225 */ /* 0x000fe200020e0412 */
[----:B------:R-:W-:Y:S02]  /*0750*/  IADD3 R27, P0, P1, -R26, R8, -R13 ;  /* 0x000000081a1b7210 */ /* 0x000fe4000791e90d */
[----:B------:R-:W-:Y:S01]  /*0760*/  SEL R8, RZ, 0x1, !P2 ;  /* 0x00000001ff087807 */ /* 0x000fe20005000000 */
[----:B------:R-:W-:Y:S01]  /*0770*/  IMAD.WIDE.U32.X R16, R9, R5, R16, P6 ;  /* 0x0000000509107225 */ /* 0x000fe200030e0410 */
[----:B------:R-:W-:Y:S02]  /*0780*/  IADD3 R33, P3, P2, -R22, R33, -R30 ;  /* 0x0000002116217210 */ /* 0x000fe40007a7e91e */
[----:B------:R-:W-:-:S02]  /*0790*/  IADD3.X R37, R34, -0x1, R13, P0, P1 ;  /* 0xffffffff22257810 */ /* 0x000fc400007e240d */
[----:B------:R-:W-:Y:S02]  /*07a0*/  ISETP.LT.U32.AND P0, PT, R24, R27, PT ;  /* 0x0000001b1800720c */ /* 0x000fe40003f01070 */
[--C-:B------:R-:W-:Y:S02]  /*07b0*/  IADD3 R29, P4, P5, -R8, R29, -R21.reuse ;  /* 0x0000001d081d7210 */ /* 0x100fe40007d9e915 */
[----:B------:R-:W-:Y:S02]  /*07c0*/  IADD3.X R35, R34, -0x1, R30, P3, P2 ;  /* 0xffffffff22237810 */ /* 0x000fe40001fe441e */
[----:B------:R-:W-:Y:S02]  /*07d0*/  ISETP.LT.U32.AND P1, PT, R18, R33, PT ;  /* 0x000000211200720c */ /* 0x000fe40003f21070 */
[----:B------:R-:W-:Y:S02]  /*07e0*/  ISETP.LT.U32.AND.EX P0, PT, R25, R37, PT, P0 ;  /* 0x000000251900720c */ /* 0x000fe40003f01100 */
[----:B------:R-:W-:-:S02]  /*07f0*/  IADD3.X R31, R34, -0x1, R21, P4, P5 ;  /* 0xffffffff221f7810 */ /* 0x000fc400027ea415 */
[----:B------:R-:W-:Y:S02]  /*0800*/  ISETP.LT.U32.AND.EX P1, PT, R19, R35, PT, P1 ;  /* 0x000000231300720c */ /* 0x000fe40003f21110 */
[----:B------:R-:W-:Y:S02]  /*0810*/  ISETP.LT.U32.AND P2, PT, R16, R29, PT ;  /* 0x0000001d1000720c */ /* 0x000fe40003f41070 */
[----:B------:R-:W-:Y:S02]  /*0820*/  SEL R13, RZ, 0x1, !P0 ;  /* 0x00000001ff0d7807 */ /* 0x000fe40004000000 */
[----:B------:R-:W-:Y:S02]  /*0830*/  SEL R32, RZ, 0x1, !P1 ;  /* 0x00000001ff207807 */ /* 0x000fe40004800000 */
[----:B------:R-:W-:Y:S02]  /*0840*/  ISETP.LT.U32.AND.EX P2, PT, R17, R31, PT, P2 ;  /* 0x0000001f1100720c */ /* 0x000fe40003f41120 */
[----:B------:R-:W-:Y:S01]  /*0850*/  IADD3 R13, P4, P5, R13, R24, -R27 ;  /* 0x000000180d0d7210 */ /* 0x000fe20007d9e81b */
[----:B------:R-:W-:Y:S01]  /*0860*/  IMAD.WIDE.U32 R26, R5, R15, RZ ;  /* 0x0000000f051a7225 */ /* 0x000fe200078e00ff */
[----:B------:R-:W-:-:S02]  /*0870*/  SEL R24, RZ, 0xffffffff, !P0 ;  /* 0xffffffffff187807 */ /* 0x000fc40004000000 */
[----:B------:R-:W-:Y:S02]  /*0880*/  IADD3 R32, P3, P0, R32, R18, -R33 ;  /* 0x0000001220207210 */ /* 0x000fe4000787e821 */
[----:B------:R-:W-:Y:S02]  /*0890*/  SEL R21, RZ, 0x1, !P2 ;  /* 0x00000001ff157807 */ /* 0x000fe40005000000 */
[----:B------:R-:W-:Y:S02]  /*08a0*/  SEL R18, RZ, 0xffffffff, !P1 ;  /* 0xffffffffff127807 */ /* 0x000fe40004800000 */
[----:B------:R-:W-:Y:S02]  /*08b0*/  IADD3.X R22, R24, R25, ~R37, P4, P5 ;  /* 0x0000001918167210 */ /* 0x000fe400027eac25 */
[----:B------:R-:W-:Y:S02]  /*08c0*/  IADD3 R21, P1, P4, R21, R16, -R29 ;  /* 0x0000001015157210 */ /* 0x000fe40007c3e81d */
[----:B------:R-:W-:Y:S01]  /*08d0*/  IADD3.X R29, R18, R19, ~R35, P3, P0 ;  /* 0x00000013121d7210 */ /* 0x000fe20001fe0c23 */
[----:B------:R-:W-:Y:S01]  /*08e0*/  IMAD.WIDE.U32 R18, R4, R15, RZ ;  /* 0x0000000f04127225 */ /* 0x000fe200078e00ff */
[----:B------:R-:W-:-:S03]  /*08f0*/  SEL R16, RZ, 0xffffffff, !P2 ;  /* 0xffffffffff107807 */ /* 0x000fc60005000000 */
[----:B------:R-:W-:Y:S01]  /*0900*/  IMAD.WIDE.U32 R26, P3, R14, R4, R26 ;  /* 0x000000040e1a7225 */ /* 0x000fe2000786001a */
[----:B------:R-:W-:Y:S02]  /*0910*/  IADD3.X R28, R16, R17, ~R31, P1, P4 ;  /* 0x00000011101c7210 */ /* 0x000fe40000fe8c1f */
[----:B------:R-:W-:Y:S01]  /*0920*/  IADD3 R8, P1, RZ, R18, RZ ;  /* 0x00000012ff087210 */ /* 0x000fe20007f3e0ff */
[----:B------:R-:W-:Y:S01]  /*0930*/  IMAD.WIDE.U32 R16, R3, R23, RZ ;  /* 0x0000001703107225 */ /* 0x000fe200078e00ff */
[----:B------:R-:W-:Y:S02]  /*0940*/  IADD3 R26, P2, R19, R26, RZ ;  /* 0x0000001a131a7210 */ /* 0x000fe40007f5e0ff */
[----:B------:R-:W-:Y:S01]  /*0950*/  ISETP.LT.U32.AND P0, PT, R8, R18, PT ;  /* 0x000000120800720c */ /* 0x000fe20003f01070 */
[----:B------:R-:W-:Y:S02]  /*0960*/  IMAD.X R25, RZ, RZ, RZ, P3 ;  /* 0x000000ffff197224 */ /* 0x000fe400018e06ff */
[----:B------:R-:W-:-:S02]  /*0970*/  IMAD.X R31, R26, 0x1, R18, P1 ;  /* 0x000000011a1f7824 */ /* 0x000fc400008e0612 */
[----:B------:R-:W-:-:S03]  /*0980*/  IMAD.WIDE.U32 R18, R2, R23, RZ ;  /* 0x0000001702127225 */ /* 0x000fc600078e00ff */
[----:B------:R-:W-:Y:S01]  /*0990*/  ISETP.LT.U32.AND.EX P0, PT, R31, R26, PT, P0 ;  /* 0x0000001a1f00720c */ /* 0x000fe20003f01100 */
[----:B------:R-:W-:Y:S01]  /*09a0*/  IMAD.WIDE.U32 R16, P3, R12, R2, R16 ;  /* 0x000000020c107225 */ /* 0x000fe20007860010 */
[----:B------:R-:W-:Y:S02]  /*09b0*/  IADD3 R26, P5, RZ, R18, RZ ;  /* 0x00000012ff1a7210 */ /* 0x000fe40007fbe0ff */
[----:B------:R-:W-:Y:S01]  /*09c0*/  SEL R33, RZ, 0x1, !P0 ;  /* 0x00000001ff217807 */ /* 0x000fe20004000000 */
[----:B------:R-:W-:Y:S01]  /*09d0*/  IMAD.MOV.U32 R24, RZ, RZ, R27 ;  /* 0x000000ffff187224 */ /* 0x000fe200078e001b */
[----:B------:R-:W-:Y:S01]  /*09e0*/  IADD3 R16, P4, R19, R16, RZ ;  /* 0x0000001013107210 */ /* 0x000fe20007f9e0ff */
[----:B------:R-:W-:Y:S01]  /*09f0*/  IMAD.X R19, RZ, RZ, RZ, P3 ;  /* 0x000000ffff137224 */ /* 0x000fe200018e06ff */
[----:B------:R-:W-:Y:S01]  /*0a00*/  ISETP.LT.U32.AND P1, PT, R26, R18, PT ;  /* 0x000000121a00720c */ /* 0x000fe20003f21070 */
[----:B------:R-:W-:-:S04]  /*0a10*/  IMAD.WIDE.U32.X R24, R14, R5, R24, P2 ;  /* 0x000000050e187225 */ /* 0x000fc800010e0418 */
[----:B------:R-:W-:Y:S02]  /*0a20*/  IMAD.X R27, R16, 0x1, R18, P5 ;  /* 0x00000001101b7824 */ /* 0x000fe400028e0612 */
[----:B------:R-:W-:-:S03]  /*0a30*/  IMAD.MOV.U32 R18, RZ, RZ, R17 ;  /* 0x000000ffff127224 */ /* 0x000fc600078e0011 */
[----:B------:R-:W-:Y:S01]  /*0a40*/  ISETP.LT.U32.AND.EX P0, PT, R27, R16, PT, P1 ;  /* 0x000000101b00720c */ /* 0x000fe20003f01110 */
[----:B------:R-:W-:Y:S01]  /*0a50*/  IMAD.WIDE.U32.X R18, R12, R3, R18, P4 ;  /* 0x000000030c127225 */ /* 0x000fe200020e0412 */
[--C-:B------:R-:W-:Y:S02]  /*0a60*/  IADD3 R33, P1, P5, -R33, R8, -R31.reuse ;  /* 0x0000000821217210 */ /* 0x100fe40007d3e91f */
[----:B------:R-:W-:Y:S02]  /*0a70*/  SEL R8, RZ, 0x1, !P0 ;  /* 0x00000001ff087807 */ /* 0x000fe40004000000 */
[----:B------:R-:W-:Y:S02]  /*0a80*/  IADD3.X R37, R34, -0x1, R31, P1, P5 ;  /* 0xffffffff22257810 */ /* 0x000fe40000fea41f */
[----:B------:R-:W-:Y:S02]  /*0a90*/  IADD3 R17, P2, P3, -R8, R26, -R27 ;  /* 0x0000001a08117210 */ /* 0x000fe40007b5e91b */
[----:B------:R-:W-:-:S02]  /*0aa0*/  ISETP.LT.U32.AND P0, PT, R24, R33, PT ;  /* 0x000000211800720c */ /* 0x000fc40003f01070 */
[----:B------:R-:W-:Y:S02]  /*0ab0*/  IADD3.X R35, R34, -0x1, R27, P2, P3 ;  /* 0xffffffff22237810 */ /* 0x000fe400017e641b */
[----:B------:R-:W-:Y:S02]  /*0ac0*/  ISETP.LT.U32.AND P1, PT, R18, R17, PT ;  /* 0x000000111200720c */ /* 0x000fe40003f21070 */
[----:B------:R-:W-:Y:S02]  /*0ad0*/  ISETP.LT.U32.AND.EX P0, PT, R25, R37, PT, P0 ;  /* 0x000000251900720c */ /* 0x000fe40003f01100 */
[----:B------:R-:W-:Y:S02]  /*0ae0*/  ISETP.LT.U32.AND.EX P1, PT, R19, R35, PT, P1 ;  /* 0x000000231300720c */ /* 0x000fe40003f21110 */
[----:B------:R-:W-:Y:S02]  /*0af0*/  SEL R27, RZ, 0x1, !P0 ;  /* 0x00000001ff1b7807 */ /* 0x000fe40004000000 */
[----:B------:R-:W-:-:S02]  /*0b00*/  SEL R8, RZ, 0x1, !P1 ;  /* 0x00000001ff087807 */ /* 0x000fc40004800000 */
[----:B------:R-:W-:Y:S02]  /*0b10*/  SEL R31, RZ, 0xffffffff, !P0 ;  /* 0xffffffffff1f7807 */ /* 0x000fe40004000000 */
[----:B------:R-:W-:Y:S01]  /*0b20*/  IADD3 R8, P0, P4, R8, R18, -R17 ;  /* 0x0000001208087210 */ /* 0x000fe20007c1e811 */
[----:B------:R-:W-:Y:S01]  /*0b30*/  IMAD.WIDE.U32 R16, R7, R20, RZ ;  /* 0x0000001407107225 */ /* 0x000fe200078e00ff */
[----:B------:R-:W-:Y:S02]  /*0b40*/  IADD3 R27, P2, P3, R27, R24, -R33 ;  /* 0x000000181b1b7210 */ /* 0x000fe40007b5e821 */
[----:B------:R-:W-:Y:S02]  /*0b50*/  SEL R18, RZ, 0xffffffff, !P1 ;  /* 0xffffffffff127807 */ /* 0x000fe40004800000 */
[----:B------:R-:W-:Y:S01]  /*0b60*/  IADD3.X R31, R31, R25, ~R37, P2, P3 ;  /* 0x000000191f1f7210 */ /* 0x000fe200017e6c25 */
[----:B------:R-:W-:Y:S01]  /*0b70*/  IMAD.WIDE.U32 R24, R6, R20, RZ ;  /* 0x0000001406187225 */ /* 0x000fe200078e00ff */
[----:B------:R-:W-:-:S02]  /*0b80*/  IADD3.X R26, R18, R19, ~R35, P0, P4 ;  /* 0x00000013121a7210 */ /* 0x000fc400007e8c23 */
[----:B------:R-:W-:Y:S01]  /*0b90*/  IADD3 R27, P1, R8, R27, RZ ;  /* 0x0000001b081b7210 */ /* 0x000fe20007f3e0ff */
[----:B------:R-:W-:Y:S01]  /*0ba0*/  IMAD.WIDE.U32 R18, P2, R9, R6, R16 ;  /* 0x0000000609127225 */ /* 0x000fe20007840010 */
[----:B------:R-:W-:Y:S02]  /*0bb0*/  IADD3 R33, P4, RZ, R24, RZ ;  /* 0x00000018ff217210 */ /* 0x000fe40007f9e0ff */
[----:B------:R-:W-:Y:S01]  /*0bc0*/  IADD3 R30, P5, R21, R32, RZ ;  /* 0x00000020151e7210 */ /* 0x000fe20007fbe0ff */
[----:B------:R-:W-:Y:S01]  /*0bd0*/  IMAD.X R31, R26, 0x1, R31, P1 ;  /* 0x000000011a1f7824 */ /* 0x000fe200008e061f */
[----:B------:R-:W-:Y:S01]  /*0be0*/  IADD3 R17, P3, R25, R18, RZ ;  /* 0x0000001219117210 */ /* 0x000fe20007f7e0ff */
[----:B------:R-:W-:Y:S01]  /*0bf0*/  IMAD.MOV.U32 R16, RZ, RZ, R19 ;  /* 0x000000ffff107224 */ /* 0x000fe200078e0013 */
[----:B------:R-:W-:Y:S02]  /*0c00*/  ISETP.LT.U32.AND P0, PT, R33, R24, PT ;  /* 0x000000182100720c */ /* 0x000fe40003f01070 */
[----:B------:R-:W-:Y:S01]  /*0c10*/  ISETP.GT.U32.AND P1, PT, R27, RZ, PT ;  /* 0x000000ff1b00720c */ /* 0x000fe20003f24070 */
[----:B------:R-:W-:Y:S01]  /*0c20*/  IMAD.X R24, R17, 0x1, R24, P4 ;  /* 0x0000000111187824 */ /* 0x000fe200020e0618 */
[----:B------:R-:W-:-:S02]  /*0c30*/  ISETP.LT.U32.AND P4, PT, R27, R8, PT ;  /* 0x000000081b00720c */ /* 0x000fc40003f81070 */
[C---:B------:R-:W-:Y:S02]  /*0c40*/  ISETP.GT.U32.AND.EX P1, PT, R31.reuse, -0x1, PT, P1 ;  /* 0xffffffff1f00780c */ /* 0x040fe40003f24110 */
[----:B------:R-:W-:Y:S01]  /*0c50*/  ISETP.LT.U32.AND.EX P0, PT, R24, R17, PT, P0 ;  /* 0x000000111800720c */ /* 0x000fe20003f01100 */
[----:B------:R-:W-:Y:S01]  /*0c60*/  IMAD.X R17, RZ, RZ, RZ, P2 ;  /* 0x000000ffff117224 */ /* 0x000fe200010e06ff */
[----:B------:R-:W-:Y:S01]  /*0c70*/  ISETP.LT.U32.OR.EX P4, PT, R31, R26, P1, P4 ;  /* 0x0000001a1f00720c */ /* 0x000fe20000f81540 */
[----:B------:R-:W-:Y:S01]  /*0c80*/  IMAD.X R26, R28, 0x1, R29, P5 ;  /* 0x000000011c1a7824 */ /* 0x000fe200028e061d */
[----:B------:R-:W-:Y:S01]  /*0c90*/  SEL R25, RZ, 0x1, !P0 ;  /* 0x00000001ff197807 */ /* 0x000fe20004000000 */
[----:B------:R-:W-:Y:S01]  /*0ca0*/  IMAD.WIDE.U32.X R16, R9, R7, R16, P3 ;  /* 0x0000000709107225 */ /* 0x000fe200018e0410 */
[----:B------:R-:W-:Y:S02]  /*0cb0*/  ISETP.GT.U32.AND P2, PT, R30, RZ, PT ;  /* 0x000000ff1e00720c */ /* 0x000fe40003f44070 */
[----:B------:R-:W-:-:S02]  /*0cc0*/  IADD3 R25, P0, P1, -R25, R33, -R24 ;  /* 0x0000002119197210 */ /* 0x000fc4000791e918 */
[----:B------:R-:W-:Y:S02]  /*0cd0*/  ISETP.LT.U32.AND P5, PT, R30, R21, PT ;  /* 0x000000151e00720c */ /* 0x000fe40003fa1070 */
[C---:B------:R-:W-:Y:S02]  /*0ce0*/  ISETP.GT.U32.AND.EX P2, PT, R26.reuse, -0x1, PT, P2 ;  /* 0xffffffff1a00780c */ /* 0x040fe40003f44120 */
[----:B------:R-:W-:Y:S02]  /*0cf0*/  SEL R8, RZ, 0x1, !P4 ;  /* 0x00000001ff087807 */ /* 0x000fe40006000000 */
[----:B------:R-:W-:Y:S02]  /*0d00*/  ISETP.LT.U32.OR.EX P2, PT, R26, R28, P2, P5 ;  /* 0x0000001c1a00720c */ /* 0x000fe40001741550 */
[----:B------:R-:W-:Y:S02]  /*0d10*/  IADD3.X R33, R34, -0x1, R24, P0, P1 ;  /* 0xffffffff22217810 */ /* 0x000fe400007e2418 */
[----:B------:R-:W-:-:S02]  /*0d20*/  ISETP.LT.U32.AND P0, PT, R16, R25, PT ;  /* 0x000000191000720c */ /* 0x000fc40003f01070 */
[----:B------:R-:W-:Y:S02]  /*0d30*/  IADD3 R27, P5, -R8, R27, RZ ;  /* 0x0000001b081b7210 */ /* 0x000fe40007fbe1ff */
[----:B------:R-:W-:Y:S02]  /*0d40*/  SEL R19, RZ, 0x1, !P2 ;  /* 0x00000001ff137807 */ /* 0x000fe40005000000 */
[----:B------:R-:W-:Y:S02]  /*0d50*/  ISETP.LT.U32.AND.EX P0, PT, R17, R33, PT, P0 ;  /* 0x000000211100720c */ /* 0x000fe40003f01100 */
[----:B------:R-:W-:Y:S02]  /*0d60*/  SEL R8, RZ, 0xffffffff, !P4 ;  /* 0xffffffffff087807 */ /* 0x000fe40006000000 */
[----:B------:R-:W-:Y:S01]  /*0d70*/  IADD3 R30, P3, P6, R27, R30, -R19 ;  /* 0x0000001e1b1e7210 */ /* 0x000fe20007e7e813 */
[----:B------:R-:W-:Y:S01]  /*0d80*/  IMAD.WIDE.U32 R18, R7, R15, RZ ;  /* 0x0000000f07127225 */ /* 0x000fe200078e00ff */
[----:B------:R-:W-:-:S02]  /*0d90*/  SEL R24, RZ, 0x1, !P0 ;  /* 0x00000001ff187807 */ /* 0x000fc40004000000 */
[----:B------:R-:W-:Y:S01]  /*0da0*/  ISETP.LT.U32.AND P1, PT, R30, R27, PT ;  /* 0x0000001b1e00720c */ /* 0x000fe20003f21070 */
[----:B------:R-:W-:Y:S01]  /*0db0*/  IMAD.X R31, R31, 0x1, ~R8, P5 ;  /* 0x000000011f1f7824 */ /* 0x000fe200028e0e08 */
[----:B------:R-:W-:Y:S01]  /*0dc0*/  IADD3 R8, P5, P4, R24, R16, -R25 ;  /* 0x0000001018087210 */ /* 0x000fe20007cbe819 */
[----:B------:R-:W-:Y:S01]  /*0dd0*/  IMAD.WIDE.U32 R24, R6, R15, RZ ;  /* 0x0000000f06187225 */ /* 0x000fe200078e00ff */
[----:B------:R-:W-:-:S03]  /*0de0*/  SEL R16, RZ, 0xffffffff, !P2 ;  /* 0xffffffffff107807 */ /* 0x000fc60005000000 */
[----:B------:R-:W-:Y:S01]  /*0df0*/  IMAD.WIDE.U32 R18, P2, R14, R6, R18 ;  /* 0x000000060e127225 */ /* 0x000fe20007840012 */
[----:B------:R-:W-:Y:S02]  /*0e00*/  IADD3.X R16, R31, R26, ~R16, P3, P6 ;  /* 0x0000001a1f107210 */ /* 0x000fe40001fecc10 */
[----:B------:R-:W-:Y:S01]  /*0e10*/  IADD3 R6, P3, RZ, R24, RZ ;  /* 0x00000018ff067210 */ /* 0x000fe20007f7e0ff */
        /* <DEDUP_REMOVED lines=47> */
[----:B------:R-:W-:Y:S02]  /*1110*/  SEL R3, RZ, 0x1, !P2 ;  /* 0x00000001ff037807 */ /* 0x000fe40005000000 */
[----:B------:R-:W-:Y:S02]  /*1120*/  IADD3 R26, P2, R25, R26, RZ ;  /* 0x0000001a191a7210 */ /* 0x000fe40007f5e0ff */
[----:B------:R-:W-:-:S03]  /*1130*/  IADD3 R3, P3, P6, -R3, R2, -R18 ;  /* 0x0000000203037210 */ /* 0x000fc60007e7e912 */
[----:B------:R-:W-:Y:S01]  /*1140*/  IMAD.X R27, R24, 0x1, R27, P2 ;  /* 0x00000001181b7824 */ /* 0x000fe200010e061b */
[----:B------:R-:W-:Y:S02]  /*1150*/  IADD3.X R35, R34, -0x1, R18, P3, P6 ;  /* 0xffffffff22237810 */ /* 0x000fe40001fec412 */
[----:B------:R-:W-:Y:S02]  /*1160*/  ISETP.LT.U32.AND P6, PT, R6, R3, PT ;  /* 0x000000030600720c */ /* 0x000fe40003fc1070 */
[C---:B------:R-:W-:Y:S02]  /*1170*/  ISETP.GT.U32.AND P2, PT, R26.reuse, RZ, PT ;  /* 0x000000ff1a00720c */ /* 0x040fe40003f44070 */
[----:B------:R-:W-:Y:S02]  /*1180*/  ISETP.LT.U32.AND.EX P6, PT, R7, R35, PT, P6 ;  /* 0x000000230700720c */ /* 0x000fe40003fc1160 */
[----:B------:R-:W-:Y:S02]  /*1190*/  ISETP.LT.U32.AND P3, PT, R26, R25, PT ;  /* 0x000000191a00720c */ /* 0x000fe40003f61070 */
[----:B------:R-:W-:-:S02]  /*11a0*/  ISETP.GT.U32.AND.EX P2, PT, R27, -0x1, PT, P2 ;  /* 0xffffffff1b00780c */ /* 0x000fc40003f44120 */
[----:B------:R-:W-:Y:S02]  /*11b0*/  SEL R5, RZ, 0x1, !P6 ;  /* 0x00000001ff057807 */ /* 0x000fe40007000000 */
[----:B------:R-:W-:Y:S02]  /*11c0*/  ISETP.LT.U32.OR.EX P3, PT, R27, R24, P2, P3 ;  /* 0x000000181b00720c */ /* 0x000fe40001761530 */
[----:B------:R-:W-:Y:S02]  /*11d0*/  SEL R19, RZ, 0xffffffff, !P6 ;  /* 0xffffffffff137807 */ /* 0x000fe40007000000 */
[----:B------:R-:W-:Y:S02]  /*11e0*/  IADD3 R5, P2, P6, R5, R6, -R3 ;  /* 0x0000000605057210 */ /* 0x000fe40007e5e803 */
[----:B------:R-:W-:Y:S02]  /*11f0*/  SEL R3, RZ, 0x1, !P3 ;  /* 0x00000001ff037807 */ /* 0x000fe40005800000 */
[----:B------:R-:W-:-:S02]  /*1200*/  IADD3.X R7, R19, R7, ~R35, P2, P6 ;  /* 0x0000000713077210 */ /* 0x000fc400017ecc23 */
[----:B------:R-:W-:Y:S02]  /*1210*/  IADD3 R26, P6, -R3, R26, RZ ;  /* 0x0000001a031a7210 */ /* 0x000fe40007fde1ff */
[----:B------:R-:W-:Y:S02]  /*1220*/  SEL R2, RZ, 0xffffffff, !P3 ;  /* 0xffffffffff027807 */ /* 0x000fe40005800000 */
[----:B------:R-:W-:Y:S02]  /*1230*/  ISETP.GT.U32.AND P2, PT, R30, RZ, PT ;  /* 0x000000ff1e00720c */ /* 0x000fe40003f44070 */
[----:B------:R-:W-:Y:S01]  /*1240*/  IADD3 R3, P3, R26, R5, RZ ;  /* 0x000000051a037210 */ /* 0x000fe20007f7e0ff */
[----:B------:R-:W-:Y:S01]  /*1250*/  IMAD.X R2, R27, 0x1, ~R2, P6 ;  /* 0x000000011b027824 */ /* 0x000fe200030e0e02 */
[----:B------:R-:W-:Y:S02]  /*1260*/  ISETP.GT.U32.AND.EX P2, PT, R16, -0x1, PT, P2 ;  /* 0xffffffff1000780c */ /* 0x000fe40003f44120 */
[----:B------:R-:W-:Y:S01]  /*1270*/  SEL R5, RZ, 0xffffffff, !P0 ;  /* 0xffffffffff057807 */ /* 0x000fe20004000000 */
[----:B------:R-:W-:Y:S01]  /*1280*/  IMAD.X R7, R2, 0x1, R7, P3 ;  /* 0x0000000102077824 */ /* 0x000fe200018e0607 */
[----:B------:R-:W-:-:S02]  /*1290*/  ISETP.GT.U32.AND P3, PT, R3, RZ, PT ;  /* 0x000000ff0300720c */ /* 0x000fc40003f64070 */
[----:B------:R-:W-:Y:S02]  /*12a0*/  ISETP.LT.U32.OR.EX P1, PT, R16, R31, P2, P1 ;  /* 0x0000001f1000720c */ /* 0x000fe40001721510 */
[----:B------:R-:W-:Y:S02]  /*12b0*/  ISETP.GE.U32.AND P2, PT, R13, R32, PT ;  /* 0x000000200d00720c */ /* 0x000fe40003f46070 */
[----:B------:R-:W-:Y:S02]  /*12c0*/  ISETP.LT.U32.AND P0, PT, R3, R26, PT ;  /* 0x0000001a0300720c */ /* 0x000fe40003f01070 */
[C---:B------:R-:W-:Y:S02]  /*12d0*/  ISETP.GT.U32.AND.EX P3, PT, R7.reuse, -0x1, PT, P3 ;  /* 0xffffffff0700780c */ /* 0x040fe40003f64130 */
[----:B------:R-:W-:Y:S02]  /*12e0*/  ISETP.GE.U32.AND.EX P2, PT, R22, R29, PT, P2 ;  /* 0x0000001d1600720c */ /* 0x000fe40003f46120 */
[----:B------:R-:W-:-:S02]  /*12f0*/  ISETP.LT.U32.OR.EX P0, PT, R7, R2, P3, P0 ;  /* 0x000000020700720c */ /* 0x000fc40001f01500 */
[----:B------:R-:W-:Y:S02]  /*1300*/  SEL R4, RZ, 0x1, P2 ;  /* 0x00000001ff047807 */ /* 0x000fe40001000000 */
[----:B------:R-:W-:Y:S02]  /*1310*/  SEL R2, RZ, 0x1, !P0 ;  /* 0x00000001ff027807 */ /* 0x000fe40004000000 */
[----:B------:R-:W-:Y:S02]  /*1320*/  IADD3.X R5, R5, R17, ~R33, P5, P4 ;  /* 0x0000001105057210 */ /* 0x000fe40002fe8c21 */
[----:B------:R-:W-:Y:S02]  /*1330*/  SEL R17, RZ, 0x1, !P1 ;  /* 0x00000001ff117807 */ /* 0x000fe40004800000 */
[----:B------:R-:W-:Y:S02]  /*1340*/  IADD3 R32, P4, P5, R4, R13, -R32 ;  /* 0x0000000d04207210 */ /* 0x000fe40007d9e820 */
[----:B------:R-:W-:-:S02]  /*1350*/  IADD3 R2, P6, -R2, R3, RZ ;  /* 0x0000000302027210 */ /* 0x000fc40007fde1ff */
[----:B------:R-:W-:Y:S02]  /*1360*/  SEL R4, RZ, 0xffffffff, !P0 ;  /* 0xffffffffff047807 */ /* 0x000fe40004000000 */
[----:B------:R-:W-:Y:S02]  /*1370*/  IADD3 R13, P3, -R17, R30, RZ ;  /* 0x0000001e110d7210 */ /* 0x000fe40007f7e1ff */
[----:B------:R-:W-:Y:S01]  /*1380*/  SEL R17, RZ, 0xffffffff, !P1 ;  /* 0xffffffffff117807 */ /* 0x000fe20004800000 */
[----:B------:R-:W-:Y:S01]  /*1390*/  IMAD.X R4, R7, 0x1, ~R4, P6 ;  /* 0x0000000107047824 */ /* 0x000fe200030e0e04 */
[-C--:B------:R-:W-:Y:S02]  /*13a0*/  IADD3 R3, P0, R2, R8.reuse, RZ ;  /* 0x0000000802037210 */ /* 0x080fe40007f1e0ff */
[----:B------:R-:W-:Y:S01]  /*13b0*/  SEL R6, RZ, 0xffffffff, P2 ;  /* 0xffffffffff067807 */ /* 0x000fe20001000000 */
[----:B------:R-:W-:Y:S01]  /*13c0*/  IMAD.X R18, R16, 0x1, ~R17, P3 ;  /* 0x0000000110127824 */ /* 0x000fe200018e0e11 */
[----:B------:R-:W-:Y:S01]  /*13d0*/  ISETP.GT.U32.AND P2, PT, R3, RZ, PT ;  /* 0x000000ff0300720c */ /* 0x000fe20003f44070 */
[----:B------:R-:W-:Y:S01]  /*13e0*/  IMAD.X R16, R4, 0x1, R5, P0 ;  /* 0x0000000104107824 */ /* 0x000fe200000e0605 */
[----:B------:R-:W-:-:S02]  /*13f0*/  ISETP.GE.U32.AND P1, PT, R13, R8, PT ;  /* 0x000000080d00720c */ /* 0x000fc40003f26070 */
[----:B------:R-:W-:Y:S02]  /*1400*/  ISETP.LT.U32.AND P3, PT, R3, R2, PT ;  /* 0x000000020300720c */ /* 0x000fe40003f61070 */
[----:B------:R-:W-:Y:S02]  /*1410*/  ISETP.GT.U32.AND.EX P2, PT, R16, -0x1, PT, P2 ;  /* 0xffffffff1000780c */ /* 0x000fe40003f44120 */
[----:B------:R-:W-:Y:S02]  /*1420*/  IADD3.X R29, R6, R22, ~R29, P4, P5 ;  /* 0x00000016061d7210 */ /* 0x000fe400027eac1d */
[----:B------:R-:W-:Y:S02]  /*1430*/  ISETP.GE.U32.AND P0, PT, R32, R21, PT ;  /* 0x000000152000720c */ /* 0x000fe40003f06070 */
[----:B------:R-:W-:Y:S02]  /*1440*/  ISETP.GE.U32.AND.EX P1, PT, R18, R5, PT, P1 ;  /* 0x000000051200720c */ /* 0x000fe40003f26110 */
[----:B------:R-:W-:-:S02]  /*1450*/  ISETP.LT.U32.OR.EX P2, PT, R16, R4, P2, P3 ;  /* 0x000000041000720c */ /* 0x000fc40001741530 */
[----:B------:R-:W-:Y:S02]  /*1460*/  ISETP.GE.U32.AND.EX P0, PT, R29, R28, PT, P0 ;  /* 0x0000001c1d00720c */ /* 0x000fe40003f06100 */
[----:B------:R-:W-:Y:S02]  /*1470*/  SEL R7, RZ, 0x1, P1 ;  /* 0x00000001ff077807 */ /* 0x000fe40000800000 */
[----:B------:R-:W-:Y:S02]  /*1480*/  SEL R6, RZ, 0x1, !P2 ;  /* 0x00000001ff067807 */ /* 0x000fe40005000000 */
[----:B------:R-:W-:Y:S02]  /*1490*/  SEL R2, RZ, 0x1, P0 ;  /* 0x00000001ff027807 */ /* 0x000fe40000000000 */
[----:B------:R-:W-:Y:S02]  /*14a0*/  IADD3 R4, P3, P4, R7, R13, -R8 ;  /* 0x0000000d07047210 */ /* 0x000fe40007c7e808 */
[----:B------:R-:W-:-:S02]  /*14b0*/  SEL R8, RZ, 0xffffffff, P1 ;  /* 0xffffffffff087807 */ /* 0x000fc40000800000 */
[----:B------:R-:W-:Y:S02]  /*14c0*/  IADD3 R6, P1, -R6, R3, RZ ;  /* 0x0000000306067210 */ /* 0x000fe40007f3e1ff */
[----:B------:R-:W-:Y:S02]  /*14d0*/  SEL R7, RZ, 0xffffffff, !P2 ;  /* 0xffffffffff077807 */ /* 0x000fe40005000000 */
[----:B------:R-:W-:Y:S02]  /*14e0*/  IADD3 R2, P5, P6, R2, R32, -R21 ;  /* 0x0000002002027210 */ /* 0x000fe40007ebe815 */
[----:B------:R-:W-:Y:S01]  /*14f0*/  SEL R3, RZ, 0xffffffff, P0 ;  /* 0xffffffffff037807 */ /* 0x000fe20000000000 */
[----:B------:R-:W-:Y:S01]  /*1500*/  IMAD.X R7, R16, 0x1, ~R7, P1 ;  /* 0x0000000110077824 */ /* 0x000fe200008e0e07 */
[----:B------:R-:W-:Y:S02]  /*1510*/  IADD3.X R5, R8, R18, ~R5, P3, P4 ;  /* 0x0000001208057210 */ /* 0x000fe40001fe8c05 */
[----:B------:R-:W-:-:S07]  /*1520*/  IADD3.X R3, R3, R29, ~R28, P5, P6 ;  /* 0x0000001d03037210 */ /* 0x000fce0002fecc1c */
.L_x_871:
[-C--:B------:R-:W-:Y:S01]  /*1530*/  IMAD.WIDE.U32 R16, R20, R23.reuse, RZ ;  /* 0x0000001714107225 */ /* 0x080fe200078e00ff */
[----:B------:R-:W-:Y:S02]  /*1540*/  UIADD3 UR4, UR4, 0x1, URZ ;  /* 0x0000000104047890 */ /* 0x000fe4000fffe03f */
[----:B------:R-:W-:Y:S01]  /*1550*/  USHF.R.U64 UR6, UR6, 0x1, UR7 ;  /* 0x0000000106067899 */ /* 0x000fe20008001207 */
[----:B------:R-:W-:Y:S01]  /*1560*/  IMAD.WIDE.U32 R10, P1, R12, R20, R10 ;  /* 0x000000140c0a7225 */ /* 0x000fe2000782000a */
[----:B------:R-:W-:Y:S01]  /*1570*/  IADD3 R13, P3, RZ, R16, RZ ;  /* 0x00000010ff0d7210 */ /* 0x000fe20007f7e0ff */
[----:B------:R-:W-:Y:S02]  /*1580*/  UISETP.NE.AND UP0, UPT, UR4, 0x40, UPT ;  /* 0x000000400400788c */ /* 0x000fe4000bf05270 */
[----:B------:R-:W-:Y:S01]  /*1590*/  IMAD.WIDE.U32 R26, R14, R23, RZ ;  /* 0x000000170e1a7225 */ /* 0x000fe200078e00ff */
[----:B------:R-:W-:Y:S01]  /*15a0*/  IADD3 R8, P2, R17, R10, RZ ;  /* 0x0000000a11087210 */ /* 0x000fe20007f5e0ff */
[----:B------:R-:W-:Y:S01]  /*15b0*/  USHF.R.U32.HI UR7, URZ, 0x1, UR7 ;  /* 0x000000013f077899 */ /* 0x000fe20008011607 */
[----:B------:R-:W-:Y:S01]  /*15c0*/  ISETP.LT.U32.AND P0, PT, R13, R16, PT ;  /* 0x000000100d00720c */ /* 0x000fe20003f01070 */
[----:B------:R-:W-:-:S02]  /*15d0*/  IMAD.X R19, RZ, RZ, RZ, P1 ;  /* 0x000000ffff137224 */ /* 0x000fc400008e06ff */
[----:B------:R-:W-:Y:S02]  /*15e0*/  IMAD.X R31, R16, 0x1, R8, P3 ;  /* 0x00000001101f7824 */ /* 0x000fe400018e0608 */
[----:B------:R-:W-:Y:S02]  /*15f0*/  IMAD.MOV.U32 R18, RZ, RZ, R11 ;  /* 0x000000ffff127224 */ /* 0x000fe400078e000b */
[----:B------:R-:W-:Y:S01]  /*1600*/  IMAD.MOV.U32 R10, RZ, RZ, -0x1 ;  /* 0xffffffffff0a7424 */ /* 0x000fe200078e00ff */
[----:B------:R-:W-:Y:S01]  /*1610*/  ISETP.LT.U32.AND.EX P0, PT, R31, R8, PT, P0 ;  /* 0x000000081f00720c */ /* 0x000fe20003f01100 */
[----:B------:R-:W-:-:S03]  /*1620*/  IMAD.WIDE.U32.X R18, R12, R9, R18, P2 ;  /* 0x000000090c127225 */ /* 0x000fc600010e0412 */
[----:B------:R-:W-:Y:S01]  /*1630*/  SEL R8, RZ, 0x1, !P0 ;  /* 0x00000001ff087807 */ /* 0x000fe20004000000 */
[----:B------:R-:W-:-:S03]  /*1640*/  IMAD.WIDE.U32 R16, R15, R23, RZ ;  /* 0x000000170f107225 */ /* 0x000fc600078e00ff */
[----:B------:R-:W-:Y:S01]  /*1650*/  IADD3 R11, P0, P1, -R8, R13, -R31 ;  /* 0x0000000d080b7210 */ /* 0x000fe2000791e91f */
[----:B------:R-:W-:Y:S01]  /*1660*/  IMAD.WIDE.U32 R26, P6, R15, R12, R26 ;  /* 0x0000000c0f1a7225 */ /* 0x000fe200078c001a */
[----:B------:R-:W-:Y:S02]  /*1670*/  IADD3 R22, P4, RZ, R16, RZ ;  /* 0x00000010ff167210 */ /* 0x000fe40007f9e0ff */
[----:B------:R-:W-:Y:S01]  /*1680*/  IADD3.X R31, R10, -0x1, R31, P0, P1 ;  /* 0xffffffff0a1f7810 */ /* 0x000fe200007e241f */
[----:B------:R-:W-:Y:S01]  /*1690*/  IMAD.WIDE.U32 R28, R14, R15, RZ ;  /* 0x0000000f0e1c7225 */ /* 0x000fe200078e00ff */
[----:B------:R-:W-:Y:S02]  /*16a0*/  ISETP.LT.U32.AND P2, PT, R18, R11, PT ;  /* 0x0000000b1200720c */ /* 0x000fe40003f41070 */
[----:B------:R-:W-:Y:S01]  /*16b0*/  IADD3 R8, P1, R17, R26, RZ ;  /* 0x0000001a11087210 */ /* 0x000fe20007f3e0ff */
[----:B------:R-:W-:Y:S01]  /*16c0*/  IMAD.X R33, RZ, RZ, RZ, P6 ;  /* 0x000000ffff217224 */ /* 0x000fe200030e06ff */
[----:B------:R-:W-:Y:S01]  /*16d0*/  ISETP.LT.U32.AND.EX P2, PT, R19, R31, PT, P2 ;  /* 0x0000001f1300720c */ /* 0x000fe20003f41120 */
[----:B------:R-:W-:Y:S01]  /*16e0*/  IMAD.WIDE.U32 R28, P3, R15, R14, R28 ;  /* 0x0000000e0f1c7225 */ /* 0x000fe2000786001c */
[----:B------:R-:W-:-:S02]  /*16f0*/  ISETP.LT.U32.AND P0, PT, R22, R16, PT ;  /* 0x000000101600720c */ /* 0x000fc40003f01070 */
[----:B------:R-:W-:Y:S01]  /*1700*/  SEL R17, RZ, 0x1, !P2 ;  /* 0x00000001ff117807 */ /* 0x000fe20005000000 */
[----:B------:R-:W-:Y:S02]  /*1710*/  IMAD.X R13, R16, 0x1, R8, P4 ;  /* 0x00000001100d7824 */ /* 0x000fe400020e0608 */
[----:B------:R-:W-:Y:S01]  /*1720*/  IMAD.MOV.U32 R34, RZ, RZ, R29 ;  /* 0x000000ffff227224 */ /* 0x000fe200078e001d */
[----:B------:R-:W-:Y:S01]  /*1730*/  IADD3 R11, P4, P5, R17, R18, -R11 ;  /* 0x00000012110b7210 */ /* 0x000fe20007d9e80b */
[----:B------:R-:W-:Y:S01]  /*1740*/  IMAD.WIDE.U32 R16, R14, R20, RZ ;  /* 0x000000140e107225 */ /* 0x000fe200078e00ff */
[----:B------:R-:W-:Y:S02]  /*1750*/  ISETP.LT.U32.AND.EX P0, PT, R13, R8, PT, P0 ;  /* 0x000000080d00720c */ /* 0x000fe40003f01100 */
[----:B------:R-:W-:Y:S01]  /*1760*/  SEL R18, RZ, 0xffffffff, !P2 ;  /* 0xffffffffff127807 */ /* 0x000fe20005000000 */
[----:B------:R-:W-:Y:S01]  /*1770*/  IMAD.MOV.U32 R32, RZ, RZ, R27 ;  /* 0x000000ffff207224 */ /* 0x000fe200078e001b */
[----:B------:R-:W-:Y:S01]  /*1780*/  SEL R29, RZ, 0x1, !P0 ;  /* 0x00000001ff1d7807 */ /* 0x000fe20004000000 */
[----:B------:R-:W-:Y:S01]  /*1790*/  IMAD.WIDE.U32 R24, R15, R15, RZ ;  /* 0x0000000f0f187225 */ /* 0x000fe200078e00ff */
[----:B------:R-:W-:-:S02]  /*17a0*/  IADD3.X R8, R18, R19, ~R31, P4, P5 ;  /* 0x0000001312087210 */ /* 0x000fc400027eac1f */
[----:B------:R-:W-:Y:S01]  /*17b0*/  IADD3 R29, P2, P4, -R29, R22, -R13 ;  /* 0x000000161d1d7210 */ /* 0x000fe20007c5e90d */
[----:B------:R-:W-:-:S03]  /*17c0*/  IMAD.WIDE.U32 R16, P5, R15, R9, R16 ;  /* 0x000000090f107225 */ /* 0x000fc600078a0010 */
[----:B------:R-:W-:Y:S01]  /*17d0*/  IADD3.X R27, R10, -0x1, R13, P2, P4 ;  /* 0xffffffff0a1b7810 */ /* 0x000fe200017e840d */
[----:B------:R-:W-:-:S04]  /*17e0*/  IMAD.WIDE.U32 R18, R15, R20, RZ ;  /* 0x000000140f127225 */ /* 0x000fc800078e00ff */
[----:B------:R-:W-:Y:S01]  /*17f0*/  IMAD.WIDE.U32.X R32, R14, R12, R32, P1 ;  /* 0x0000000c0e207225 */ /* 0x000fe200008e0420 */
[----:B------:R-:W-:Y:S02]  /*1800*/  IADD3 R30, P6, RZ, R18, RZ ;  /* 0x00000012ff1e7210 */ /* 0x000fe40007fde0ff */
[----:B------:R-:W-:Y:S01]  /*1810*/  IADD3 R22, P4, R19, R16, RZ ;  /* 0x0000001013167210 */ /* 0x000fe20007f9e0ff */
[----:B------:R-:W-:Y:S01]  /*1820*/  IMAD.X R35, RZ, RZ, RZ, P3 ;  /* 0x000000ffff237224 */ /* 0x000fe200018e06ff */
[----:B------:R-:W-:Y:S01]  /*1830*/  IADD3 R21, P3, R25, R28, RZ ;  /* 0x0000001c19157210 */ /* 0x000fe20007f7e0ff */
[----:B------:R-:W-:Y:S01]  /*1840*/  IMAD.X R25, RZ, RZ, RZ, P5 ;  /* 0x000000ffff197224 */ /* 0x000fe200028e06ff */
[-C--:B------:R-:W-:Y:S01]  /*1850*/  IADD3 R28, P0, RZ, R24.reuse, RZ ;  /* 0x00000018ff1c7210 */ /* 0x080fe20007f1e0ff */
[----:B------:R-:W-:Y:S01]  /*1860*/  IMAD.X R31, R18, 0x1, R22, P6 ;  /* 0x00000001121f7824 */ /* 0x000fe200030e0616 */
[----:B------:R-:W-:Y:S02]  /*1870*/  ISETP.LT.U32.AND P2, PT, R32, R29, PT ;  /* 0x0000001d2000720c */ /* 0x000fe40003f41070 */
[----:B------:R-:W-:Y:S01]  /*1880*/  ISETP.LT.U32.AND P1, PT, R28, R24, PT ;  /* 0x000000181c00720c */ /* 0x000fe20003f21070 */
[----:B------:R-:W-:Y:S01]  /*1890*/  IMAD.X R13, R24, 0x1, R21, P0 ;  /* 0x00000001180d7824 */ /* 0x000fe200000e0615 */
[----:B------:R-:W-:Y:S01]  /*18a0*/  ISETP.LT.U32.AND.EX P2, PT, R33, R27, PT, P2 ;  /* 0x0000001b2100720c */ /* 0x000fe20003f41120 */
[----:B------:R-:W-:Y:S01]  /*18b0*/  IMAD.MOV.U32 R24, RZ, RZ, R17 ;  /* 0x000000ffff187224 */ /* 0x000fe200078e0011 */
[----:B------:R-:W-:Y:S01]  /*18c0*/  ISETP.LT.U32.AND P0, PT, R30, R18, PT ;  /* 0x000000121e00720c */ /* 0x000fe20003f01070 */
[----:B------:R-:W-:Y:S01]  /*18d0*/  IMAD.WIDE.U32 R18, R9, R20, RZ ;  /* 0x0000001409127225 */ /* 0x000fe200078e00ff */
[----:B------:R-:W-:-:S02]  /*18e0*/  SEL R15, RZ, 0x1, !P2 ;  /* 0x00000001ff0f7807 */ /* 0x000fc40005000000 */
[----:B------:R-:W-:Y:S01]  /*18f0*/  ISETP.LT.U32.AND.EX P1, PT, R13, R21, PT, P1 ;  /* 0x000000150d00720c */ /* 0x000fe20003f21110 */
[----:B------:R-:W-:Y:S01]  /*1900*/  IMAD.WIDE.U32.X R16, R14, R14, R34, P3 ;  /* 0x0000000e0e107225 */ /* 0x000fe200018e0422 */
[----:B------:R-:W-:Y:S02]  /*1910*/  IADD3 R29, P5, P6, R15, R32, -R29 ;  /* 0x000000200f1d7210 */ /* 0x000fe40007ebe81d */
[----:B------:R-:W-:Y:S01]  /*1920*/  SEL R32, RZ, 0xffffffff, !P2 ;  /* 0xffffffffff207807 */ /* 0x000fe20005000000 */
[----:B------:R-:W-:Y:S01]  /*1930*/  IMAD.WIDE.U32 R18, P3, R20, R9, R18 ;  /* 0x0000000914127225 */ /* 0x000fe20007860012 */
[----:B------:R-:W-:Y:S02]  /*1940*/  ISETP.LT.U32.AND.EX P0, PT, R31, R22, PT, P0 ;  /* 0x000000161f00720c */ /* 0x000fe40003f01100 */
[----:B------:R-:W-:Y:S01]  /*1950*/  IADD3.X R32, R32, R33, ~R27, P5, P6 ;  /* 0x0000002120207210 */ /* 0x000fe20002fecc1b */
[----:B------:R-:W-:-:S04]  /*1960*/  IMAD.WIDE.U32 R20, R20, R20, RZ ;  /* 0x0000001414147225 */ /* 0x000fc800078e00ff */
[----:B------:R-:W-:Y:S01]  /*1970*/  IMAD.WIDE.U32.X R14, R14, R9, R24, P4 ;  /* 0x000000090e0e7225 */ /* 0x000fe200020e0418 */
[----:B------:R-:W-:Y:S02]  /*1980*/  IADD3 R33, P4, RZ, R20, RZ ;  /* 0x00000014ff217210 */ /* 0x000fe40007f9e0ff */
[----:B------:R-:W-:Y:S01]  /*1990*/  IADD3 R18, P5, R21, R18, RZ ;  /* 0x0000001215127210 */ /* 0x000fe20007fbe0ff */
[----:B------:R-:W-:Y:S01]  /*19a0*/  IMAD.WIDE.U32 R24, R12, R23, RZ ;  /* 0x000000170c187225 */ /* 0x000fe200078e00ff */
[----:B------:R-:W-:-:S03]  /*19b0*/  ISETP.LT.U32.AND P2, PT, R33, R20, PT ;  /* 0x000000142100720c */ /* 0x000fc60003f41070 */
[----:B------:R-:W-:Y:S02]  /*19c0*/  IMAD.X R35, R20, 0x1, R18, P4 ;  /* 0x0000000114237824 */ /* 0x000fe400020e0612 */
[----:B------:R-:W-:-:S03]  /*19d0*/  IMAD.WIDE.U32 R24, P4, R23, R12, R24 ;  /* 0x0000000c17187225 */ /* 0x000fc60007880018 */
[----:B------:R-:W-:Y:S01]  /*19e0*/  ISETP.LT.U32.AND.EX P2, PT, R35, R18, PT, P2 ;  /* 0x000000122300720c */ /* 0x000fe20003f41120 */
[----:B------:R-:W-:-:S04]  /*19f0*/  IMAD.WIDE.U32 R22, R23, R23, RZ ;  /* 0x0000001717167225 */ /* 0x000fc800078e00ff */
[----:B------:R-:W-:Y:S01]  /*1a00*/  IMAD.X R27, RZ, RZ, RZ, P4 ;  /* 0x000000ffff1b7224 */ /* 0x000fe200020e06ff */
[----:B------:R-:W-:Y:S01]  /*1a10*/  IADD3 R23, P4, R23, R24, RZ ;  /* 0x0000001817177210 */ /* 0x000fe20007f9e0ff */
[----:B------:R-:W-:Y:S01]  /*1a20*/  IMAD.MOV.U32 R20, RZ, RZ, R19 ;  /* 0x000000ffff147224 */ /* 0x000fe200078e0013 */
[-C--:B------:R-:W-:Y:S01]  /*1a30*/  IADD3 R19, P6, RZ, R22.reuse, RZ ;  /* 0x00000016ff137210 */ /* 0x080fe20007fde0ff */
[----:B------:R-:W-:Y:S02]  /*1a40*/  IMAD.X R21, RZ, RZ, RZ, P3 ;  /* 0x000000ffff157224 */ /* 0x000fe400018e06ff */
[----:B------:R-:W-:Y:S01]  /*1a50*/  IMAD.MOV.U32 R26, RZ, RZ, R25 ;  /* 0x000000ffff1a7224 */ /* 0x000fe200078e0019 */
[----:B------:R-:W-:Y:S01]  /*1a60*/  ISETP.LT.U32.AND P3, PT, R19, R22, PT ;  /* 0x000000161300720c */ /* 0x000fe20003f61070 */
[----:B------:R-:W-:Y:S02]  /*1a70*/  IMAD.X R22, R22, 0x1, R23, P6 ;  /* 0x0000000116167824 */ /* 0x000fe400030e0617 */
[----:B------:R-:W-:Y:S01]  /*1a80*/  IMAD.WIDE.U32.X R20, R9, R9, R20, P5 ;  /* 0x0000000909147225 */ /* 0x000fe200028e0414 */
[----:B------:R-:W-:-:S02]  /*1a90*/  SEL R9, RZ, 0x1, !P0 ;  /* 0x00000001ff097807 */ /* 0x000fc40004000000 */
        /* <DEDUP_REMOVED lines=9> */
[----:B------:R-:W-:Y:S02]  /*1b30*/  SEL R19, RZ, 0x1, !P1 ;  /* 0x00000001ff137807 */ /* 0x000fe40004800000 */
[----:B------:R-:W-:Y:S02]  /*1b40*/  ISETP.LT.U32.AND.EX P1, PT, R15, R31, PT, P0 ;  /* 0x0000001f0f00720c */ /* 0x000fe40003f21100 */
[----:B------:R-:W-:Y:S02]  /*1b50*/  SEL R12, RZ, 0x1, !P2 ;  /* 0x00000001ff0c7807 */ /* 0x000fe40005000000 */
[----:B------:R-:W-:-:S02]  /*1b60*/  ISETP.LT.U32.AND.EX P0, PT, R27, R23, PT, P3 ;  /* 0x000000171b00720c */ /* 0x000fc40003f01130 */
[----:B------:R-:W-:Y:S02]  /*1b70*/  IADD3 R19, P2, P3, -R19, R28, -R13 ;  /* 0x0000001c13137210 */ /* 0x000fe40007b5e90d */
[----:B------:R-:W-:Y:S02]  /*1b80*/  SEL R18, RZ, 0x1, !P1 ;  /* 0x00000001ff127807 */ /* 0x000fe40004800000 */
[----:B------:R-:W-:Y:S02]  /*1b90*/  IADD3 R33, P4, P5, -R12, R33, -R35 ;  /* 0x000000210c217210 */ /* 0x000fe40007d9e923 */
[----:B------:R-:W-:Y:S02]  /*1ba0*/  SEL R12, RZ, 0x1, !P0 ;  /* 0x00000001ff0c7807 */ /* 0x000fe40004000000 */
[----:B------:R-:W-:Y:S02]  /*1bb0*/  IADD3.X R13, R10, -0x1, R13, P2, P3 ;  /* 0xffffffff0a0d7810 */ /* 0x000fe400017e640d */
[----:B------:R-:W-:-:S02]  /*1bc0*/  IADD3 R9, P3, P2, R18, R14, -R9 ;  /* 0x0000000e12097210 */ /* 0x000fc40007a7e809 */
[----:B------:R-:W-:Y:S02]  /*1bd0*/  SEL R14, RZ, 0xffffffff, !P1 ;  /* 0xffffffffff0e7807 */ /* 0x000fe40004800000 */
[----:B------:R-:W-:Y:S02]  /*1be0*/  IADD3 R25, P6, P1, R12, R26, -R25 ;  /* 0x0000001a0c197210 */ /* 0x000fe400079de819 */
[----:B------:R-:W-:Y:S02]  /*1bf0*/  SEL R26, RZ, 0xffffffff, !P0 ;  /* 0xffffffffff1a7807 */ /* 0x000fe40004000000 */
[----:B------:R-:W-:Y:S02]  /*1c00*/  IADD3.X R35, R10, -0x1, R35, P4, P5 ;  /* 0xffffffff0a237810 */ /* 0x000fe400027ea423 */
[----:B------:R-:W-:Y:S02]  /*1c10*/  IADD3 R10, P4, R25, R9, RZ ;  /* 0x00000009190a7210 */ /* 0x000fe40007f9e0ff */
[----:B------:R-:W-:-:S02]  /*1c20*/  IADD3.X R14, R14, R15, ~R31, P3, P2 ;  /* 0x0000000f0e0e7210 */ /* 0x000fc40001fe4c1f */
[----:B------:R-:W-:Y:S02]  /*1c30*/  IADD3.X R23, R26, R27, ~R23, P6, P1 ;  /* 0x0000001b1a177210 */ /* 0x000fe400037e2c17 */
[----:B------:R-:W-:Y:S02]  /*1c40*/  IADD3 R24, P6, R29, R29, RZ ;  /* 0x0000001d1d187210 */ /* 0x000fe40007fde0ff */
[----:B------:R-:W-:Y:S01]  /*1c50*/  ISETP.LT.U32.AND P2, PT, R16, R19, PT ;  /* 0x000000131000720c */ /* 0x000fe20003f41070 */
[----:B------:R-:W-:Y:S01]  /*1c60*/  IMAD.X R22, R23, 0x1, R14, P4 ;  /* 0x0000000117167824 */ /* 0x000fe200020e060e */
[----:B------:R-:W-:Y:S01]  /*1c70*/  ISETP.GT.U32.AND P5, PT, R10, RZ, PT ;  /* 0x000000ff0a00720c */ /* 0x000fe20003fa4070 */
[----:B------:R-:W-:Y:S01]  /*1c80*/  IMAD.X R15, R32, 0x1, R32, P6 ;  /* 0x00000001200f7824 */ /* 0x000fe200030e0620 */
[----:B------:R-:W-:Y:S02]  /*1c90*/  ISETP.LT.U32.AND.EX P1, PT, R17, R13, PT, P2 ;  /* 0x0000000d1100720c */ /* 0x000fe40003f21120 */
[----:B------:R-:W-:-:S02]  /*1ca0*/  ISETP.GT.U32.AND P3, PT, R24, RZ, PT ;  /* 0x000000ff1800720c */ /* 0x000fc40003f64070 */
[----:B------:R-:W-:Y:S02]  /*1cb0*/  ISETP.LT.U32.AND P0, PT, R10, R25, PT ;  /* 0x000000190a00720c */ /* 0x000fe40003f01070 */
[----:B------:R-:W-:Y:S02]  /*1cc0*/  ISETP.GT.U32.AND.EX P5, PT, R22, -0x1, PT, P5 ;  /* 0xffffffff1600780c */ /* 0x000fe40003fa4150 */
[----:B------:R-:W-:Y:S02]  /*1cd0*/  SEL R12, RZ, 0x1, !P1 ;  /* 0x00000001ff0c7807 */ /* 0x000fe40004800000 */
[----:B------:R-:W-:Y:S02]  /*1ce0*/  IADD3 R18, P4, R11, R11, RZ ;  /* 0x0000000b0b127210 */ /* 0x000fe40007f9e0ff */
[----:B------:R-:W-:Y:S02]  /*1cf0*/  ISETP.LT.U32.AND P2, PT, R24, R29, PT ;  /* 0x0000001d1800720c */ /* 0x000fe40003f41070 */
[----:B------:R-:W-:-:S02]  /*1d00*/  ISETP.GT.U32.AND.EX P3, PT, R15, -0x1, PT, P3 ;  /* 0xffffffff0f00780c */ /* 0x000fc40003f64130 */
[----:B------:R-:W-:Y:S02]  /*1d10*/  ISETP.LT.U32.OR.EX P0, PT, R22, R23, P5, P0 ;  /* 0x000000171600720c */ /* 0x000fe40002f01500 */
[----:B------:R-:W-:Y:S01]  /*1d20*/  IADD3 R12, P6, P5, R12, R16, -R19 ;  /* 0x000000100c0c7210 */ /* 0x000fe20007dde813 */
[----:B------:R-:W-:Y:S01]  /*1d30*/  IMAD.X R19, R8, 0x1, R8, P4 ;  /* 0x0000000108137824 */ /* 0x000fe200020e0608 */
[----:B------:R-:W-:Y:S02]  /*1d40*/  ISETP.LT.U32.OR.EX P2, PT, R15, R32, P3, P2 ;  /* 0x000000200f00720c */ /* 0x000fe40001f41520 */
[----:B------:R-:W-:Y:S02]  /*1d50*/  ISETP.GT.U32.AND P3, PT, R18, RZ, PT ;  /* 0x000000ff1200720c */ /* 0x000fe40003f64070 */
[----:B------:R-:W-:Y:S02]  /*1d60*/  SEL R25, RZ, 0xffffffff, !P1 ;  /* 0xffffffffff197807 */ /* 0x000fe40004800000 */
[----:B------:R-:W-:-:S02]  /*1d70*/  SEL R23, RZ, 0x1, !P0 ;  /* 0x00000001ff177807 */ /* 0x000fc40004000000 */
[----:B------:R-:W-:Y:S02]  /*1d80*/  ISETP.LT.U32.AND P1, PT, R18, R11, PT ;  /* 0x0000000b1200720c */ /* 0x000fe40003f21070 */
[----:B------:R-:W-:Y:S02]  /*1d90*/  ISETP.GT.U32.AND.EX P3, PT, R19, -0x1, PT, P3 ;  /* 0xffffffff1300780c */ /* 0x000fe40003f64130 */
[----:B------:R-:W-:Y:S02]  /*1da0*/  IADD3.X R13, R25, R17, ~R13, P6, P5 ;  /* 0x00000011190d7210 */ /* 0x000fe400037eac0d */
[----:B------:R-:W-:Y:S02]  /*1db0*/  SEL R16, RZ, 0x1, !P2 ;  /* 0x00000001ff107807 */ /* 0x000fe40005000000 */
[----:B------:R-:W-:Y:S02]  /*1dc0*/  IADD3 R10, P4, -R23, R10, RZ ;  /* 0x0000000a170a7210 */ /* 0x000fe40007f9e1ff */
[----:B------:R-:W-:-:S02]  /*1dd0*/  SEL R17, RZ, 0xffffffff, !P0 ;  /* 0xffffffffff117807 */ /* 0x000fc40004000000 */
[----:B------:R-:W-:Y:S02]  /*1de0*/  ISETP.LT.U32.OR.EX P1, PT, R19, R8, P3, P1 ;  /* 0x000000081300720c */ /* 0x000fe40001f21510 */
[----:B------:R-:W-:Y:S01]  /*1df0*/  IADD3 R16, P3, -R16, R24, RZ ;  /* 0x0000001810107210 */ /* 0x000fe20007f7e1ff */
[----:B------:R-:W-:Y:S01]  /*1e00*/  IMAD.X R17, R22, 0x1, ~R17, P4 ;  /* 0x0000000116117824 */ /* 0x000fe200020e0e11 */
[----:B------:R-:W-:Y:S02]  /*1e10*/  IADD3 R9, P5, R10, R9, RZ ;  /* 0x000000090a097210 */ /* 0x000fe40007fbe0ff */
[----:B------:R-:W-:Y:S02]  /*1e20*/  SEL R24, RZ, 0xffffffff, !P2 ;  /* 0xffffffffff187807 */ /* 0x000fe40005000000 */
[----:B------:R-:W-:Y:S01]  /*1e30*/  SEL R23, RZ, 0x1, !P1 ;  /* 0x00000001ff177807 */ /* 0x000fe20004800000 */
[----:B------:R-:W-:Y:S01]  /*1e40*/  IMAD.X R14, R17, 0x1, R14, P5 ;  /* 0x00000001110e7824 */ /* 0x000fe200028e060e */
[----:B------:R-:W-:Y:S01]  /*1e50*/  ISETP.LT.U32.AND P2, PT, R9, R10, PT ;  /* 0x0000000a0900720c */ /* 0x000fe20003f41070 */
[----:B------:R-:W-:Y:S01]  /*1e60*/  IMAD.X R22, R15, 0x1, ~R24, P3 ;  /* 0x000000010f167824 */ /* 0x000fe200018e0e18 */
[----:B------:R-:W-:-:S02]  /*1e70*/  SEL R10, RZ, 0xffffffff, !P1 ;  /* 0xffffffffff0a7807 */ /* 0x000fc40004800000 */
[----:B------:R-:W-:Y:S02]  /*1e80*/  ISETP.GT.U32.AND P4, PT, R9, RZ, PT ;  /* 0x000000ff0900720c */ /* 0x000fe40003f84070 */
[----:B------:R-:W-:Y:S02]  /*1e90*/  ISETP.LT.U32.AND P1, PT, R20, R33, PT ;  /* 0x000000211400720c */ /* 0x000fe40003f21070 */
[----:B------:R-:W-:Y:S02]  /*1ea0*/  IADD3 R15, P0, P3, R16, R18, -R23 ;  /* 0x00000012100f7210 */ /* 0x000fe40007b1e817 */
[----:B------:R-:W-:Y:S02]  /*1eb0*/  ISETP.GT.U32.AND.EX P4, PT, R14, -0x1, PT, P4 ;  /* 0xffffffff0e00780c */ /* 0x000fe40003f84140 */
[----:B------:R-:W-:Y:S02]  /*1ec0*/  ISETP.LT.U32.AND.EX P1, PT, R21, R35, PT, P1 ;  /* 0x000000231500720c */ /* 0x000fe40003f21110 */
[----:B------:R-:W-:-:S02]  /*1ed0*/  IADD3.X R19, R22, R19, ~R10, P0, P3 ;  /* 0x0000001316137210 */ /* 0x000fc400007e6c0a */
[C---:B------:R-:W-:Y:S02]  /*1ee0*/  ISETP.GT.U32.AND P5, PT, R15.reuse, RZ, PT ;  /* 0x000000ff0f00720c */ /* 0x040fe40003fa4070 */
[----:B------:R-:W-:Y:S02]  /*1ef0*/  ISETP.GE.U32.AND P3, PT, R12, R11, PT ;  /* 0x0000000b0c00720c */ /* 0x000fe40003f66070 */
[----:B------:R-:W-:Y:S02]  /*1f00*/  ISETP.LT.U32.OR.EX P2, PT, R14, R17, P4, P2 ;  /* 0x000000110e00720c */ /* 0x000fe40002741520 */
[----:B------:R-:W-:Y:S02]  /*1f10*/  SEL R23, RZ, 0x1, !P1 ;  /* 0x00000001ff177807 */ /* 0x000fe40004800000 */
[----:B------:R-:W-:Y:S02]  /*1f20*/  ISETP.LT.U32.AND P0, PT, R15, R16, PT ;  /* 0x000000100f00720c */ /* 0x000fe40003f01070 */
[----:B------:R-:W-:-:S02]  /*1f30*/  ISETP.GT.U32.AND.EX P4, PT, R19, -0x1, PT, P5 ;  /* 0xffffffff1300780c */ /* 0x000fc40003f84150 */
[----:B------:R-:W-:Y:S02]  /*1f40*/  ISETP.GE.U32.AND.EX P3, PT, R13, R8, PT, P3 ;  /* 0x000000080d00720c */ /* 0x000fe40003f66130 */
[----:B------:R-:W-:Y:S02]  /*1f50*/  SEL R16, RZ, 0xffffffff, !P1 ;  /* 0xffffffffff107807 */ /* 0x000fe40004800000 */
[----:B------:R-:W-:Y:S02]  /*1f60*/  IADD3 R23, P1, P5, R23, R20, -R33 ;  /* 0x0000001417177210 */ /* 0x000fe40007d3e821 */
[----:B------:R-:W-:Y:S02]  /*1f70*/  ISETP.LT.U32.OR.EX P0, PT, R19, R22, P4, P0 ;  /* 0x000000161300720c */ /* 0x000fe40002701500 */
[----:B------:R-:W-:Y:S02]  /*1f80*/  SEL R22, RZ, 0x1, P3 ;  /* 0x00000001ff167807 */ /* 0x000fe40001800000 */
[----:B------:R-:W-:-:S02]  /*1f90*/  SEL R10, RZ, 0x1, !P2 ;  /* 0x00000001ff0a7807 */ /* 0x000fc40005000000 */
[----:B------:R-:W-:Y:S02]  /*1fa0*/  IADD3.X R21, R16, R21, ~R35, P1, P5 ;  /* 0x0000001510157210 */ /* 0x000fe40000feac23 */
[----:B------:R-:W-:Y:S02]  /*1fb0*/  SEL R16, RZ, 0x1, !P0 ;  /* 0x00000001ff107807 */ /* 0x000fe40004000000 */
[----:B------:R-:W-:Y:S02]  /*1fc0*/  IADD3 R22, P4, P5, R22, R12, -R11 ;  /* 0x0000000c16167210 */ /* 0x000fe40007d9e80b */
[----:B------:R-:W-:Y:S02]  /*1fd0*/  IADD3 R12, P1, -R10, R9, RZ ;  /* 0x000000090a0c7210 */ /* 0x000fe40007f3e1ff */
[----:B------:R-:W-:Y:S02]  /*1fe0*/  SEL R9, RZ, 0xffffffff, P3 ;  /* 0xffffffffff097807 */ /* 0x000fe40001800000 */
[----:B------:R-:W-:-:S02]  /*1ff0*/  IADD3 R16, P3, -R16, R15, RZ ;  /* 0x0000000f10107210 */ /* 0x000fc40007f7e1ff */
[----:B------:R-:W-:Y:S02]  /*2000*/  SEL R15, RZ, 0xffffffff, !P2 ;  /* 0xffffffffff0f7807 */ /* 0x000fe40005000000 */
[----:B------:R-:W-:Y:S02]  /*2010*/  IADD3.X R13, R9, R13, ~R8, P4, P5 ;  /* 0x0000000d090d7210 */ /* 0x000fe400027eac08 */
[----:B------:R-:W-:Y:S01]  /*2020*/  IADD3 R9, P4, R12, R23, RZ ;  /* 0x000000170c097210 */ /* 0x000fe20007f9e0ff */
[----:B------:R-:W-:Y:S01]  /*2030*/  IMAD.X R14, R14, 0x1, ~R15, P1 ;  /* 0x000000010e0e7824 */ /* 0x000fe200008e0e0f */
[----:B------:R-:W-:Y:S02]  /*2040*/  SEL R18, RZ, 0xffffffff, !P0 ;  /* 0xffffffffff127807 */ /* 0x000fe40004000000 */
[----:B------:R-:W-:Y:S01]  /*2050*/  ISETP.GE.U32.AND P0, PT, R22, R11, PT ;  /* 0x0000000b1600720c */ /* 0x000fe20003f06070 */
[----:B------:R-:W-:Y:S01]  /*2060*/  IMAD.X R10, R14, 0x1, R21, P4 ;  /* 0x000000010e0a7824 */ /* 0x000fe200020e0615 */
[----:B------:R-:W-:Y:S01]  /*2070*/  ISETP.GT.U32.AND P2, PT, R9, RZ, PT ;  /* 0x000000ff0900720c */ /* 0x000fe20003f44070 */
[----:B------:R-:W-:Y:S01]  /*2080*/  IMAD.X R18, R19, 0x1, ~R18, P3 ;  /* 0x0000000113127824 */ /* 0x000fe200018e0e12 */
[----:B------:R-:W-:-:S02]  /*2090*/  ISETP.GE.U32.AND P1, PT, R16, R23, PT ;  /* 0x000000171000720c */ /* 0x000fc40003f26070 */
[----:B------:R-:W-:Y:S02]  /*20a0*/  ISETP.GE.U32.AND.EX P0, PT, R13, R8, PT, P0 ;  /* 0x000000080d00720c */ /* 0x000fe40003f06100 */
[----:B------:R-:W-:Y:S02]  /*20b0*/  ISETP.LT.U32.AND P3, PT, R9, R12, PT ;  /* 0x0000000c0900720c */ /* 0x000fe40003f61070 */
[----:B------:R-:W-:Y:S02]  /*20c0*/  ISETP.GT.U32.AND.EX P2, PT, R10, -0x1, PT, P2 ;  /* 0xffffffff0a00780c */ /* 0x000fe40003f44120 */
[----:B------:R-:W-:Y:S02]  /*20d0*/  ISETP.GE.U32.AND.EX P1, PT, R18, R21, PT, P1 ;  /* 0x000000151200720c */ /* 0x000fe40003f26110 */
[----:B------:R-:W-:Y:S02]  /*20e0*/  SEL R20, RZ, 0x1, P0 ;  /* 0x00000001ff147807 */ /* 0x000fe40000000000 */
[----:B------:R-:W-:-:S02]  /*20f0*/  ISETP.LT.U32.OR.EX P2, PT, R10, R14, P2, P3 ;  /* 0x0000000e0a00720c */ /* 0x000fc40001741530 */
[----:B------:R-:W-:Y:S02]  /*2100*/  SEL R12, RZ, 0x1, P1 ;  /* 0x00000001ff0c7807 */ /* 0x000fe40000800000 */
[----:B------:R-:W-:Y:S02]  /*2110*/  IADD3 R15, P5, P6, R20, R22, -R11 ;  /* 0x00000016140f7210 */ /* 0x000fe40007ebe80b */
[----:B------:R-:W-:Y:S02]  /*2120*/  SEL R20, RZ, 0x1, !P2 ;  /* 0x00000001ff147807 */ /* 0x000fe40005000000 */
[----:B------:R-:W-:Y:S02]  /*2130*/  IADD3 R23, P3, P4, R12, R16, -R23 ;  /* 0x000000100c177210 */ /* 0x000fe40007c7e817 */
[----:B------:R-:W-:Y:S02]  /*2140*/  SEL R12, RZ, 0xffffffff, P1 ;  /* 0xffffffffff0c7807 */ /* 0x000fe40000800000 */
[----:B------:R-:W-:-:S02]  /*2150*/  IADD3 R20, P1, -R20, R9, RZ ;  /* 0x0000000914147210 */ /* 0x000fc40007f3e1ff */
[----:B------:R-:W-:Y:S02]  /*2160*/  SEL R9, RZ, 0xffffffff, !P2 ;  /* 0xffffffffff097807 */ /* 0x000fe40005000000 */
[----:B------:R-:W-:Y:S02]  /*2170*/  PLOP3.LUT P2, PT, PT, PT, UP0, 0x80, 0x0 ;  /* 0x000000000000781c */ /* 0x000fe40003f4f008 */
[----:B------:R-:W-:Y:S01]  /*2180*/  SEL R11, RZ, 0xffffffff, P0 ;  /* 0xffffffffff0b7807 */ /* 0x000fe20000000000 */
[----:B------:R-:W-:Y:S01]  /*2190*/  IMAD.X R9, R10, 0x1, ~R9, P1 ;  /* 0x000000010a097824 */ /* 0x000fe200008e0e09 */
[----:B------:R-:W-:Y:S02]  /*21a0*/  IADD3.X R12, R12, R18, ~R21, P3, P4 ;  /* 0x000000120c0c7210 */ /* 0x000fe40001fe8c15 */
[----:B------:R-:W-:-:S07]  /*21b0*/  IADD3.X R14, R11, R13, ~R8, P5, P6 ;  /* 0x0000000d0b0e7210 */ /* 0x000fce0002fecc08 */
[----:B------:R-:W-:Y:S05]  /*21c0*/  @P2 BRA `(.L_x_872) ;  /* 0xffffffe000bc2947 */ /* 0x000fea000383ffff */
[----:B------:R-:W-:Y:S01]  /*21d0*/  UMOV UR6, 0x5 ;  /* 0x0000000500067882 */ /* 0x000fe20000000000 */
[----:B------:R-:W-:Y:S01]  /*21e0*/  UMOV UR7, 0xfffffff9 ;  /* 0xfffffff900077882 */ /* 0x000fe20000000000 */
[----:B------:R-:W-:-:S05]  /*21f0*/  UMOV UR4, URZ ;  /* 0x0000003f00047c82 */ /* 0x000fca0008000000 */
.L_x_874:
        /* <DEDUP_REMOVED lines=263> */
.L_x_873:
        /* <DEDUP_REMOVED lines=205> */
.L_x_876:
        /* <DEDUP_REMOVED lines=45> */
[----:B------:R-:W-:-:S02]  /*4210*/  IADD3 R31, P4, P5, -R8, R29, -R21 ;  /* 0x0000001d081f7210 */ /* 0x000fc40007d9e915 */
[----:B------:R-:W-:Y:S02]  /*4220*/  IADD3.X R29, R32, -0x1, R13, P0, P1 ;  /* 0xffffffff201d7810 */ /* 0x000fe400007e240d */
[----:B------:R-:W-:Y:S02]  /*4230*/  ISETP.LT.U32.AND P0, PT, R10, R27, PT ;  /* 0x0000001b0a00720c */ /* 0x000fe40003f01070 */
[----:B------:R-:W-:Y:S02]  /*4240*/  IADD3.X R35, R32, -0x1, R30, P3, P2 ;  /* 0xffffffff20237810 */ /* 0x000fe40001fe441e */
[----:B------:R-:W-:Y:S02]  /*4250*/  ISETP.LT.U32.AND.EX P0, PT, R11, R29, PT, P0 ;  /* 0x0000001d0b00720c */ /* 0x000fe40003f01100 */
[----:B------:R-:W-:Y:S02]  /*4260*/  ISETP.LT.U32.AND P1, PT, R24, R33, PT ;  /* 0x000000211800720c */ /* 0x000fe40003f21070 */
[----:B------:R-:W-:-:S02]  /*4270*/  SEL R13, RZ, 0x1, !P0 ;  /* 0x00000001ff0d7807 */ /* 0x000fc40004000000 */
[----:B------:R-:W-:Y:S02]  /*4280*/  ISETP.LT.U32.AND.EX P1, PT, R25, R35, PT, P1 ;  /* 0x000000231900720c */ /* 0x000fe40003f21110 */
[----:B------:R-:W-:Y:S02]  /*4290*/  IADD3.X R21, R32, -0x1, R21, P4, P5 ;  /* 0xffffffff20157810 */ /* 0x000fe400027ea415 */
[----:B------:R-:W-:Y:S02]  /*42a0*/  ISETP.LT.U32.AND P2, PT, R18, R31, PT ;  /* 0x0000001f1200720c */ /* 0x000fe40003f41070 */
[----:B------:R-:W-:Y:S02]  /*42b0*/  IADD3 R10, P4, P5, R13, R10, -R27 ;  /* 0x0000000a0d0a7210 */ /* 0x000fe40007d9e81b */
[----:B------:R-:W-:Y:S02]  /*42c0*/  SEL R13, RZ, 0xffffffff, !P0 ;  /* 0xffffffffff0d7807 */ /* 0x000fe40004000000 */
[----:B------:R-:W-:-:S02]  /*42d0*/  SEL R8, RZ, 0x1, !P1 ;  /* 0x00000001ff087807 */ /* 0x000fc40004800000 */
[----:B------:R-:W-:Y:S02]  /*42e0*/  ISETP.LT.U32.AND.EX P2, PT, R19, R21, PT, P2 ;  /* 0x000000151300720c */ /* 0x000fe40003f41120 */
[----:B------:R-:W-:Y:S01]  /*42f0*/  IADD3.X R13, R13, R11, ~R29, P4, P5 ;  /* 0x0000000b0d0d7210 */ /* 0x000fe200027eac1d */
[----:B------:R-:W-:Y:S01]  /*4300*/  IMAD.WIDE.U32 R28, R5, R15, RZ ;  /* 0x0000000f051c7225 */ /* 0x000fe200078e00ff */
[----:B------:R-:W-:Y:S02]  /*4310*/  IADD3 R33, P3, P0, R8, R24, -R33 ;  /* 0x0000001808217210 */ /* 0x000fe4000787e821 */
[----:B------:R-:W-:Y:S02]  /*4320*/  SEL R8, RZ, 0x1, !P2 ;  /* 0x00000001ff087807 */ /* 0x000fe40005000000 */
[----:B------:R-:W-:Y:S02]  /*4330*/  SEL R24, RZ, 0xffffffff, !P1 ;  /* 0xffffffffff187807 */ /* 0x000fe40004800000 */
[----:B------:R-:W-:-:S02]  /*4340*/  IADD3 R11, P1, P4, R8, R18, -R31 ;  /* 0x00000012080b7210 */ /* 0x000fc40007c3e81f */
        /* <DEDUP_REMOVED lines=31> */
[----:B------:R-:W-:Y:S02]  /*4540*/  ISETP.LT.U32.AND.EX P0, PT, R27, R18, PT, P0 ;  /* 0x000000121b00720c */ /* 0x000fe40003f01100 */
[----:B------:R-:W-:Y:S02]  /*4550*/  ISETP.LT.U32.AND P1, PT, R24, R19, PT ;  /* 0x000000131800720c */ /* 0x000fe40003f21070 */
[----:B------:R-:W-:Y:S02]  /*4560*/  SEL R29, RZ, 0x1, !P0 ;  /* 0x00000001ff1d7807 */ /* 0x000fe40004000000 */
[----:B------:R-:W-:Y:S02]  /*4570*/  ISETP.LT.U32.AND.EX P1, PT, R25, R37, PT, P1 ;  /* 0x000000251900720c */ /* 0x000fe40003f21110 */
[----:B------:R-:W-:-:S02]  /*4580*/  IADD3 R29, P2, P3, R29, R26, -R35 ;  /* 0x0000001a1d1d7210 */ /* 0x000fc40007b5e823 */
[----:B------:R-:W-:Y:S02]  /*4590*/  SEL R8, RZ, 0x1, !P1 ;  /* 0x00000001ff087807 */ /* 0x000fe40004800000 */
[----:B------:R-:W-:Y:S02]  /*45a0*/  SEL R31, RZ, 0xffffffff, !P0 ;  /* 0xffffffffff1f7807 */ /* 0x000fe40004000000 */
[----:B------:R-:W-:Y:S02]  /*45b0*/  IADD3 R8, P0, P4, R8, R24, -R19 ;  /* 0x0000001808087210 */ /* 0x000fe40007c1e813 */
[----:B------:R-:W-:Y:S01]  /*45c0*/  IADD3.X R31, R31, R27, ~R18, P2, P3 ;  /* 0x0000001b1f1f7210 */ /* 0x000fe200017e6c12 */
[-C--:B------:R-:W-:Y:S01]  /*45d0*/  IMAD.WIDE.U32 R18, R7, R20.reuse, RZ ;  /* 0x0000001407127225 */ /* 0x080fe200078e00ff */
[----:B------:R-:W-:Y:S02]  /*45e0*/  SEL R24, RZ, 0xffffffff, !P1 ;  /* 0xffffffffff187807 */ /* 0x000fe40004800000 */
[----:B------:R-:W-:Y:S01]  /*45f0*/  IADD3 R29, P1, R8, R29, RZ ;  /* 0x0000001d081d7210 */ /* 0x000fe20007f3e0ff */
[----:B------:R-:W-:Y:S01]  /*4600*/  IMAD.WIDE.U32 R26, R6, R20, RZ ;  /* 0x00000014061a7225 */ /* 0x000fe200078e00ff */
[----:B------:R-:W-:-:S02]  /*4610*/  IADD3.X R28, R24, R25, ~R37, P0, P4 ;  /* 0x00000019181c7210 */ /* 0x000fc400007e8c25 */
[----:B------:R-:W-:Y:S01]  /*4620*/  IADD3 R30, P5, R11, R33, RZ ;  /* 0x000000210b1e7210 */ /* 0x000fe20007fbe0ff */
[----:B------:R-:W-:Y:S01]  /*4630*/  IMAD.WIDE.U32 R24, P2, R9, R6, R18 ;  /* 0x0000000609187225 */ /* 0x000fe20007840012 */
[----:B------:R-:W-:-:S03]  /*4640*/  IADD3 R35, P4, RZ, R26, RZ ;  /* 0x0000001aff237210 */ /* 0x000fc60007f9e0ff */
[----:B------:R-:W-:Y:S01]  /*4650*/  IMAD.X R31, R28, 0x1, R31, P1 ;  /* 0x000000011c1f7824 */ /* 0x000fe200008e061f */
[----:B------:R-:W-:Y:S01]  /*4660*/  IADD3 R19, P3, R27, R24, RZ ;  /* 0x000000181b137210 */ /* 0x000fe20007f7e0ff */
[----:B------:R-:W-:Y:S01]  /*4670*/  IMAD.MOV.U32 R18, RZ, RZ, R25 ;  /* 0x000000ffff127224 */ /* 0x000fe200078e0019 */
[----:B------:R-:W-:Y:S02]  /*4680*/  ISETP.LT.U32.AND P0, PT, R35, R26, PT ;  /* 0x0000001a2300720c */ /* 0x000fe40003f01070 */
[----:B------:R-:W-:Y:S01]  /*4690*/  ISETP.GT.U32.AND P1, PT, R29, RZ, PT ;  /* 0x000000ff1d00720c */ /* 0x000fe20003f24070 */
[----:B------:R-:W-:Y:S01]  /*46a0*/  IMAD.X R26, R19, 0x1, R26, P4 ;  /* 0x00000001131a7824 */ /* 0x000fe200020e061a */
[----:B------:R-:W-:Y:S02]  /*46b0*/  ISETP.LT.U32.AND P4, PT, R29, R8, PT ;  /* 0x000000081d00720c */ /* 0x000fe40003f81070 */
[C---:B------:R-:W-:Y:S02]  /*46c0*/  ISETP.GT.U32.AND.EX P1, PT, R31.reuse, -0x1, PT, P1 ;  /* 0xffffffff1f00780c */ /* 0x040fe40003f24110 */
[----:B------:R-:W-:Y:S01]  /*46d0*/  ISETP.LT.U32.AND.EX P0, PT, R26, R19, PT, P0 ;  /* 0x000000131a00720c */ /* 0x000fe20003f01100 */
[----:B------:R-:W-:Y:S01]  /*46e0*/  IMAD.X R19, RZ, RZ, RZ, P2 ;  /* 0x000000ffff137224 */ /* 0x000fe200010e06ff */
[----:B------:R-:W-:Y:S01]  /*46f0*/  ISETP.LT.U32.OR.EX P4, PT, R31, R28, P1, P4 ;  /* 0x0000001c1f00720c */ /* 0x000fe20000f81540 */
[----:B------:R-:W-:Y:S01]  /*4700*/  IMAD.X R28, R21, 0x1, R22, P5 ;  /* 0x00000001151c7824 */ /* 0x000fe200028e0616 */
[----:B------:R-:W-:Y:S01]  /*4710*/  SEL R27, RZ, 0x1, !P0 ;  /* 0x00000001ff1b7807 */ /* 0x000fe20004000000 */
[----:B------:R-:W-:Y:S01]  /*4720*/  IMAD.WIDE.U32.X R18, R9, R7, R18, P3 ;  /* 0x0000000709127225 */ /* 0x000fe200018e0412 */
[----:B------:R-:W-:-:S02]  /*4730*/  ISETP.GT.U32.AND P2, PT, R30, RZ, PT ;  /* 0x000000ff1e00720c */ /* 0x000fc40003f44070 */
[--C-:B------:R-:W-:Y:S02]  /*4740*/  IADD3 R27, P0, P1, -R27, R35, -R26.reuse ;  /* 0x000000231b1b7210 */ /* 0x100fe4000791e91a */
[----:B------:R-:W-:Y:S02]  /*4750*/  ISETP.LT.U32.AND P5, PT, R30, R11, PT ;  /* 0x0000000b1e00720c */ /* 0x000fe40003fa1070 */
[C---:B------:R-:W-:Y:S02]  /*4760*/  ISETP.GT.U32.AND.EX P2, PT, R28.reuse, -0x1, PT, P2 ;  /* 0xffffffff1c00780c */ /* 0x040fe40003f44120 */
[----:B------:R-:W-:Y:S02]  /*4770*/  SEL R8, RZ, 0x1, !P4 ;  /* 0x00000001ff087807 */ /* 0x000fe40006000000 */
[----:B------:R-:W-:Y:S02]  /*4780*/  ISETP.LT.U32.OR.EX P2, PT, R28, R21, P2, P5 ;  /* 0x000000151c00720c */ /* 0x000fe40001741550 */
[----:B------:R-:W-:-:S02]  /*4790*/  IADD3.X R35, R32, -0x1, R26, P0, P1 ;  /* 0xffffffff20237810 */ /* 0x000fc400007e241a */
[----:B------:R-:W-:Y:S02]  /*47a0*/  ISETP.LT.U32.AND P0, PT, R18, R27, PT ;  /* 0x0000001b1200720c */ /* 0x000fe40003f01070 */
        /* <DEDUP_REMOVED lines=80> */
[----:B------:R-:W-:Y:S02]  /*4cb0*/  IADD3 R3, P3, R28, R5, RZ ;  /* 0x000000051c037210 */ /* 0x000fe40007f7e0ff */
[----:B------:R-:W-:Y:S01]  /*4cc0*/  ISETP.GT.U32.AND P2, PT, R30, RZ, PT ;  /* 0x000000ff1e00720c */ /* 0x000fe20003f44070 */
[----:B------:R-:W-:Y:S01]  /*4cd0*/  IMAD.X R2, R29, 0x1, ~R2, P6 ;  /* 0x000000011d027824 */ /* 0x000fe200030e0e02 */
[----:B------:R-:W-:Y:S02]  /*4ce0*/  SEL R5, RZ, 0xffffffff, !P0 ;  /* 0xffffffffff057807 */ /* 0x000fe40004000000 */
[C---:B------:R-:W-:Y:S01]  /*4cf0*/  ISETP.LT.U32.AND P0, PT, R3.reuse, R28, PT ;  /* 0x0000001c0300720c */ /* 0x040fe20003f01070 */
[----:B------:R-:W-:Y:S01]  /*4d00*/  IMAD.X R7, R2, 0x1, R7, P3 ;  /* 0x0000000102077824 */ /* 0x000fe200018e0607 */
[----:B------:R-:W-:-:S02]  /*4d10*/  ISETP.GT.U32.AND P3, PT, R3, RZ, PT ;  /* 0x000000ff0300720c */ /* 0x000fc40003f64070 */
[C---:B------:R-:W-:Y:S02]  /*4d20*/  ISETP.GT.U32.AND.EX P2, PT, R18.reuse, -0x1, PT, P2 ;  /* 0xffffffff1200780c */ /* 0x040fe40003f44120 */
[C---:B------:R-:W-:Y:S02]  /*4d30*/  ISETP.GT.U32.AND.EX P3, PT, R7.reuse, -0x1, PT, P3 ;  /* 0xffffffff0700780c */ /* 0x040fe40003f64130 */
[----:B------:R-:W-:Y:S02]  /*4d40*/  ISETP.LT.U32.OR.EX P1, PT, R18, R31, P2, P1 ;  /* 0x0000001f1200720c */ /* 0x000fe40001721510 */
[----:B------:R-:W-:Y:S02]  /*4d50*/  ISETP.LT.U32.OR.EX P0, PT, R7, R2, P3, P0 ;  /* 0x000000020700720c */ /* 0x000fe40001f01500 */
[----:B------:R-:W-:Y:S02]  /*4d60*/  ISETP.GE.U32.AND P2, PT, R10, R33, PT ;  /* 0x000000210a00720c */ /* 0x000fe40003f46070 */
[----:B------:R-:W-:-:S02]  /*4d70*/  SEL R2, RZ, 0x1, !P0 ;  /* 0x00000001ff027807 */ /* 0x000fc40004000000 */
[----:B------:R-:W-:Y:S02]  /*4d80*/  ISETP.GE.U32.AND.EX P2, PT, R13, R22, PT, P2 ;  /* 0x000000160d00720c */ /* 0x000fe40003f46120 */
[----:B------:R-:W-:Y:S02]  /*4d90*/  IADD3 R2, P6, -R2, R3, RZ ;  /* 0x0000000302027210 */ /* 0x000fe40007fde1ff */
[----:B------:R-:W-:Y:S02]  /*4da0*/  SEL R4, RZ, 0xffffffff, !P0 ;  /* 0xffffffffff047807 */ /* 0x000fe40004000000 */
[----:B------:R-:W-:Y:S02]  /*4db0*/  IADD3.X R5, R5, R19, ~R35, P5, P4 ;  /* 0x0000001305057210 */ /* 0x000fe40002fe8c23 */
[----:B------:R-:W-:Y:S01]  /*4dc0*/  SEL R19, RZ, 0x1, !P1 ;  /* 0x00000001ff137807 */ /* 0x000fe20004800000 */
[----:B------:R-:W-:Y:S01]  /*4dd0*/  IMAD.X R4, R7, 0x1, ~R4, P6 ;  /* 0x0000000107047824 */ /* 0x000fe200030e0e04 */
[----:B------:R-:W-:-:S02]  /*4de0*/  SEL R24, RZ, 0x1, P2 ;  /* 0x00000001ff187807 */ /* 0x000fc40001000000 */
[----:B------:R-:W-:Y:S02]  /*4df0*/  IADD3 R3, P0, R2, R8, RZ ;  /* 0x0000000802037210 */ /* 0x000fe40007f1e0ff */
[----:B------:R-:W-:Y:S02]  /*4e00*/  IADD3 R19, P3, -R19, R30, RZ ;  /* 0x0000001e13137210 */ /* 0x000fe40007f7e1ff */
[----:B------:R-:W-:Y:S02]  /*4e10*/  SEL R25, RZ, 0xffffffff, !P1 ;  /* 0xffffffffff197807 */ /* 0x000fe40004800000 */
[----:B------:R-:W-:Y:S01]  /*4e20*/  IADD3 R24, P4, P5, R24, R10, -R33 ;  /* 0x0000000a18187210 */ /* 0x000fe20007d9e821 */
[----:B------:R-:W-:Y:S01]  /*4e30*/  IMAD.X R10, R4, 0x1, R5, P0 ;  /* 0x00000001040a7824 */ /* 0x000fe200000e0605 */
[----:B------:R-:W-:Y:S01]  /*4e40*/  SEL R26, RZ, 0xffffffff, P2 ;  /* 0xffffffffff1a7807 */ /* 0x000fe20001000000 */
[----:B------:R-:W-:Y:S01]  /*4e50*/  IMAD.X R18, R18, 0x1, ~R25, P3 ;  /* 0x0000000112127824 */ /* 0x000fe200018e0e19 */
[----:B------:R-:W-:-:S02]  /*4e60*/  ISETP.GT.U32.AND P2, PT, R3, RZ, PT ;  /* 0x000000ff0300720c */ /* 0x000fc40003f44070 */
[----:B------:R-:W-:Y:S02]  /*4e70*/  ISETP.GE.U32.AND P1, PT, R19, R8, PT ;  /* 0x000000081300720c */ /* 0x000fe40003f26070 */
[----:B------:R-:W-:Y:S02]  /*4e80*/  ISETP.LT.U32.AND P3, PT, R3, R2, PT ;  /* 0x000000020300720c */ /* 0x000fe40003f61070 */
[----:B------:R-:W-:Y:S02]  /*4e90*/  ISETP.GT.U32.AND.EX P2, PT, R10, -0x1, PT, P2 ;  /* 0xffffffff0a00780c */ /* 0x000fe40003f44120 */
[----:B------:R-:W-:Y:S02]  /*4ea0*/  IADD3.X R26, R26, R13, ~R22, P4, P5 ;  /* 0x0000000d1a1a7210 */ /* 0x000fe400027eac16 */
[----:B------:R-:W-:Y:S02]  /*4eb0*/  ISETP.GE.U32.AND P0, PT, R24, R11, PT ;  /* 0x0000000b1800720c */ /* 0x000fe40003f06070 */
[----:B------:R-:W-:-:S02]  /*4ec0*/  ISETP.GE.U32.AND.EX P1, PT, R18, R5, PT, P1 ;  /* 0x000000051200720c */ /* 0x000fc40003f26110 */
[----:B------:R-:W-:Y:S02]  /*4ed0*/  ISETP.LT.U32.OR.EX P2, PT, R10, R4, P2, P3 ;  /* 0x000000040a00720c */ /* 0x000fe40001741530 */
[----:B------:R-:W-:Y:S02]  /*4ee0*/  ISETP.GE.U32.AND.EX P0, PT, R26, R21, PT, P0 ;  /* 0x000000151a00720c */ /* 0x000fe40003f06100 */
[----:B------:R-:W-:Y:S02]  /*4ef0*/  SEL R7, RZ, 0x1, P1 ;  /* 0x00000001ff077807 */ /* 0x000fe40000800000 */
[----:B------:R-:W-:Y:S02]  /*4f00*/  SEL R6, RZ, 0x1, !P2 ;  /* 0x00000001ff067807 */ /* 0x000fe40005000000 */
[----:B------:R-:W-:Y:S02]  /*4f10*/  SEL R2, RZ, 0x1, P0 ;  /* 0x00000001ff027807 */ /* 0x000fe40000000000 */
[----:B------:R-:W-:-:S02]  /*4f20*/  IADD3 R4, P3, P4, R7, R19, -R8 ;  /* 0x0000001307047210 */ /* 0x000fc40007c7e808 */
[----:B------:R-:W-:Y:S02]  /*4f30*/  SEL R8, RZ, 0xffffffff, P1 ;  /* 0xffffffffff087807 */ /* 0x000fe40000800000 */
[----:B------:R-:W-:Y:S02]  /*4f40*/  IADD3 R6, P1, -R6, R3, RZ ;  /* 0x0000000306067210 */ /* 0x000fe40007f3e1ff */
[----:B------:R-:W-:Y:S02]  /*4f50*/  SEL R7, RZ, 0xffffffff, !P2 ;  /* 0xffffffffff077807 */ /* 0x000fe40005000000 */
[----:B------:R-:W-:Y:S02]  /*4f60*/  IADD3 R2, P5, P6, R2, R24, -R11 ;  /* 0x0000001802027210 */ /* 0x000fe40007ebe80b */
[----:B------:R-:W-:Y:S01]  /*4f70*/  SEL R22, RZ, 0xffffffff, P0 ;  /* 0xffffffffff167807 */ /* 0x000fe20000000000 */
[----:B------:R-:W-:Y:S01]  /*4f80*/  IMAD.X R7, R10, 0x1, ~R7, P1 ;  /* 0x000000010a077824 */ /* 0x000fe200008e0e07 */
[----:B------:R-:W-:-:S02]  /*4f90*/  IADD3.X R5, R8, R18, ~R5, P3, P4 ;  /* 0x0000001208057210 */ /* 0x000fc40001fe8c05 */
[----:B------:R-:W-:-:S07]  /*4fa0*/  IADD3.X R3, R22, R26, ~R21, P5, P6 ;  /* 0x0000001a16037210 */ /* 0x000fce0002fecc15 */
.L_x_875:
[----:B------:R-:W-:Y:S01]  /*4fb0*/  IMAD.WIDE.U32 R10, R15, R23, RZ ;  /* 0x000000170f0a7225 */ /* 0x000fe200078e00ff */
[----:B------:R-:W-:-:S03]  /*4fc0*/  UIADD3 UR4, UR4, 0x1, URZ ;  /* 0x0000000104047890 */ /* 0x000fc6000fffe03f */
[----:B------:R-:W-:Y:S01]  /*4fd0*/  IMAD.WIDE.U32 R16, P0, R15, R12, R16 ;  /* 0x0000000c0f107225 */ /* 0x000fe20007800010 */
[----:B------:R-:W-:Y:S01]  /*4fe0*/  IADD3 R13, P1, RZ, R10, RZ ;  /* 0x0000000aff0d7210 */ /* 0x000fe20007f3e0ff */
[----:B------:R-:W-:Y:S02]  /*4ff0*/  UISETP.NE.AND UP0, UPT, UR4, 0x40, UPT ;  /* 0x000000400400788c */ /* 0x000fe4000bf05270 */
[----:B------:R-:W-:Y:S01]  /*5000*/  IMAD.WIDE.U32 R18, R14, R20, RZ ;  /* 0x000000140e127225 */ /* 0x000fe200078e00ff */
[----:B------:R-:W-:Y:S02]  /*5010*/  IADD3 R25, P4, R11, R16, RZ ;  /* 0x000000100b197210 */ /* 0x000fe40007f9e0ff */
[----:B------:R-:W-:Y:S01]  /*5020*/  ISETP.LT.U32.AND P3, PT, R13, R10, PT ;  /* 0x0000000a0d00720c */ /* 0x000fe20003f61070 */
[----:B------:R-:W-:-:S04]  /*5030*/  IMAD.WIDE.U32 R26, R15, R20, RZ ;  /* 0x000000140f1a7225 */ /* 0x000fc800078e00ff */
[----:B------:R-:W-:Y:S01]  /*5040*/  IMAD.X R8, R10, 0x1, R25, P1 ;  /* 0x000000010a087824 */ /* 0x000fe200008e0619 */
[----:B------:R-:W-:Y:S01]  /*5050*/  IADD3 R21, P5, RZ, R26, RZ ;  /* 0x0000001aff157210 */ /* 0x000fe20007fbe0ff */
[----:B------:R-:W-:-:S03]  /*5060*/  IMAD.WIDE.U32 R28, R14, R15, RZ ;  /* 0x0000000f0e1c7225 */ /* 0x000fc600078e00ff */
[----:B------:R-:W-:Y:S01]  /*5070*/  ISETP.LT.U32.AND.EX P3, PT, R8, R25, PT, P3 ;  /* 0x000000190800720c */ /* 0x000fe20003f61130 */
[----:B------:R-:W-:-:S03]  /*5080*/  IMAD.WIDE.U32 R18, P1, R15, R9, R18 ;  /* 0x000000090f127225 */ /* 0x000fc60007820012 */
[----:B------:R-:W-:Y:S01]  /*5090*/  SEL R16, RZ, 0x1, !P3 ;  /* 0x00000001ff107807 */ /* 0x000fe20005800000 */
[----:B------:R-:W-:Y:S01]  /*50a0*/  IMAD.WIDE.U32 R28, P6, R15, R14, R28 ;  /* 0x0000000e0f1c7225 */ /* 0x000fe200078c001c */
[----:B------:R-:W-:-:S03]  /*50b0*/  IADD3 R27, P2, R27, R18, RZ ;  /* 0x000000121b1b7210 */ /* 0x000fc60007f5e0ff */
[----:B------:R-:W-:Y:S01]  /*50c0*/  IMAD.X R11, RZ, RZ, RZ, P0 ;  /* 0x000000ffff0b7224 */ /* 0x000fe200000e06ff */
[----:B------:R-:W-:Y:S01]  /*50d0*/  ISETP.LT.U32.AND P0, PT, R21, R26, PT ;  /* 0x0000001a1500720c */ /* 0x000fe20003f01070 */
[----:B------:R-:W-:Y:S02]  /*50e0*/  IMAD.MOV.U32 R10, RZ, RZ, R17 ;  /* 0x000000ffff0a7224 */ /* 0x000fe400078e0011 */
[----:B------:R-:W-:Y:S02]  /*50f0*/  IMAD.X R26, R26, 0x1, R27, P5 ;  /* 0x000000011a1a7824 */ /* 0x000fe400028e061b */
[----:B------:R-:W-:-:S03]  /*5100*/  IMAD.WIDE.U32 R24, R15, R15, RZ ;  /* 0x0000000f0f187225 */ /* 0x000fc600078e00ff */
[----:B------:R-:W-:Y:S01]  /*5110*/  ISETP.LT.U32.AND.EX P0, PT, R26, R27, PT, P0 ;  /* 0x0000001b1a00720c */ /* 0x000fe20003f01100 */
[----:B------:R-:W-:Y:S01]  /*5120*/  IMAD.X R17, RZ, RZ, RZ, P6 ;  /* 0x000000ffff117224 */ /* 0x000fe200030e06ff */
[----:B------:R-:W-:Y:S01]  /*5130*/  IADD3 R15, P5, P6, -R16, R13, -R8 ;  /* 0x0000000d100f7210 */ /* 0x000fe20007ebe908 */
[----:B------:R-:W-:Y:S01]  /*5140*/  IMAD.MOV.U32 R13, RZ, RZ, -0x1 ;  /* 0xffffffffff0d7424 */ /* 0x000fe200078e00ff */
[----:B------:R-:W-:Y:S01]  /*5150*/  IADD3 R22, P3, R25, R28, RZ ;  /* 0x0000001c19167210 */ /* 0x000fe20007f7e0ff */
[----:B------:R-:W-:Y:S01]  /*5160*/  IMAD.WIDE.U32.X R10, R14, R12, R10, P4 ;  /* 0x0000000c0e0a7225 */ /* 0x000fe200020e040a */
[-C--:B------:R-:W-:Y:S02]  /*5170*/  IADD3 R28, P4, RZ, R24.reuse, RZ ;  /* 0x00000018ff1c7210 */ /* 0x080fe40007f9e0ff */
[----:B------:R-:W-:Y:S01]  /*5180*/  IADD3.X R27, R13, -0x1, R8, P5, P6 ;  /* 0xffffffff0d1b7810 */ /* 0x000fe20002fec408 */
[----:B------:R-:W-:Y:S01]  /*5190*/  IMAD.MOV.U32 R16, RZ, RZ, R29 ;  /* 0x000000ffff107224 */ /* 0x000fe200078e001d */
[----:B------:R-:W-:Y:S01]  /*51a0*/  ISETP.LT.U32.AND P5, PT, R10, R15, PT ;  /* 0x0000000f0a00720c */ /* 0x000fe20003fa1070 */
[----:B------:R-:W-:Y:S01]  /*51b0*/  IMAD.X R25, RZ, RZ, RZ, P1 ;  /* 0x000000ffff197224 */ /* 0x000fe200008e06ff */
[----:B------:R-:W-:Y:S01]  /*51c0*/  ISETP.LT.U32.AND P1, PT, R28, R24, PT ;  /* 0x000000181c00720c */ /* 0x000fe20003f21070 */
[----:B------:R-:W-:Y:S01]  /*51d0*/  IMAD.X R29, R24, 0x1, R22, P4 ;  /* 0x00000001181d7824 */ /* 0x000fe200020e0616 */
[----:B------:R-:W-:Y:S01]  /*51e0*/  ISETP.LT.U32.AND.EX P4, PT, R11, R27, PT, P5 ;  /* 0x0000001b0b00720c */ /* 0x000fe20003f81150 */
[----:B------:R-:W-:Y:S01]  /*51f0*/  IMAD.MOV.U32 R24, RZ, RZ, R19 ;  /* 0x000000ffff187224 */ /* 0x000fe200078e0013 */
[----:B------:R-:W-:Y:S01]  /*5200*/  SEL R8, RZ, 0x1, !P0 ;  /* 0x00000001ff087807 */ /* 0x000fe20004000000 */
[----:B------:R-:W-:Y:S01]  /*5210*/  IMAD.WIDE.U32 R30, R9, R23, RZ ;  /* 0x00000017091e7225 */ /* 0x000fe200078e00ff */
[----:B------:R-:W-:-:S02]  /*5220*/  SEL R18, RZ, 0x1, !P4 ;  /* 0x00000001ff127807 */ /* 0x000fc40006000000 */
[----:B------:R-:W-:Y:S01]  /*5230*/  IADD3 R21, P5, P0, -R8, R21, -R26 ;  /* 0x0000001508157210 */ /* 0x000fe200078be91a */
[----:B------:R-:W-:Y:S01]  /*5240*/  IMAD.WIDE.U32.X R24, R14, R9, R24, P2 ;  /* 0x000000090e187225 */ /* 0x000fe200010e0418 */
[----:B------:R-:W-:Y:S02]  /*5250*/  SEL R32, RZ, 0xffffffff, !P4 ;  /* 0xffffffffff207807 */ /* 0x000fe40006000000 */
[----:B------:R-:W-:Y:S01]  /*5260*/  IADD3 R8, P2, P6, R18, R10, -R15 ;  /* 0x0000000a12087210 */ /* 0x000fe20007e5e80f */
[----:B------:R-:W-:Y:S01]  /*5270*/  IMAD.WIDE.U32 R18, R20, R23, RZ ;  /* 0x0000001714127225 */ /* 0x000fe200078e00ff */
[----:B------:R-:W-:Y:S02]  /*5280*/  IADD3.X R33, R13, -0x1, R26, P5, P0 ;  /* 0xffffffff0d217810 */ /* 0x000fe40002fe041a */
[----:B------:R-:W-:Y:S01]  /*5290*/  ISETP.LT.U32.AND P0, PT, R24, R21, PT ;  /* 0x000000151800720c */ /* 0x000fe20003f01070 */
[----:B------:R-:W-:Y:S01]  /*52a0*/  IMAD.WIDE.U32 R30, P4, R12, R20, R30 ;  /* 0x000000140c1e7225 */ /* 0x000fe2000788001e */
[----:B------:R-:W-:-:S02]  /*52b0*/  IADD3.X R10, R32, R11, ~R27, P2, P6 ;  /* 0x0000000b200a7210 */ /* 0x000fc400017ecc1b */
[----:B------:R-:W-:Y:S01]  /*52c0*/  ISETP.LT.U32.AND.EX P2, PT, R25, R33, PT, P0 ;  /* 0x000000211900720c */ /* 0x000fe20003f41100 */
[----:B------:R-:W-:Y:S01]  /*52d0*/  IMAD.WIDE.U32.X R14, R14, R14, R16, P3 ;  /* 0x0000000e0e0e7225 */ /* 0x000fe200018e0410 */
[----:B------:R-:W-:Y:S02]  /*52e0*/  IADD3 R27, P5, RZ, R18, RZ ;  /* 0x00000012ff1b7210 */ /* 0x000fe40007fbe0ff */
[----:B------:R-:W-:Y:S01]  /*52f0*/  IADD3 R11, P3, R19, R30, RZ ;  /* 0x0000001e130b7210 */ /* 0x000fe20007f7e0ff */
[----:B------:R-:W-:Y:S01]  /*5300*/  IMAD.WIDE.U32 R16, R9, R20, RZ ;  /* 0x0000001409107225 */ /* 0x000fe200078e00ff */
[----:B------:R-:W-:Y:S02]  /*5310*/  SEL R30, RZ, 0x1, !P2 ;  /* 0x00000001ff1e7807 */ /* 0x000fe40005000000 */
[----:B------:R-:W-:Y:S01]  /*5320*/  ISETP.LT.U32.AND P0, PT, R27, R18, PT ;  /* 0x000000121b00720c */ /* 0x000fe20003f01070 */
[----:B------:R-:W-:Y:S01]  /*5330*/  IMAD.X R26, R18, 0x1, R11, P5 ;  /* 0x00000001121a7824 */ /* 0x000fe200028e060b */
[----:B------:R-:W-:Y:S01]  /*5340*/  IADD3 R30, P5, P6, R30, R24, -R21 ;  /* 0x000000181e1e7210 */ /* 0x000fe20007ebe815 */
[----:B------:R-:W-:Y:S01]  /*5350*/  IMAD.X R19, RZ, RZ, RZ, P4 ;  /* 0x000000ffff137224 */ /* 0x000fe200020e06ff */
[----:B------:R-:W-:Y:S01]  /*5360*/  SEL R24, RZ, 0xffffffff, !P2 ;  /* 0xffffffffff187807 */ /* 0x000fe20005000000 */
[----:B------:R-:W-:Y:S01]  /*5370*/  IMAD.WIDE.U32 R16, P4, R20, R9, R16 ;  /* 0x0000000914107225 */ /* 0x000fe20007880010 */
[----:B------:R-:W-:-:S02]  /*5380*/  ISETP.LT.U32.AND.EX P1, PT, R29, R22, PT, P1 ;  /* 0x000000161d00720c */ /* 0x000fc40003f21110 */
[----:B------:R-:W-:Y:S01]  /*5390*/  ISETP.LT.U32.AND.EX P0, PT, R26, R11, PT, P0 ;  /* 0x0000000b1a00720c */ /* 0x000fe20003f01100 */
[----:B------:R-:W-:-:S04]  /*53a0*/  IMAD.WIDE.U32 R20, R20, R20, RZ ;  /* 0x0000001414147225 */ /* 0x000fc800078e00ff */
[----:B------:R-:W-:Y:S01]  /*53b0*/  IMAD.MOV.U32 R18, RZ, RZ, R31 ;  /* 0x000000ffff127224 */ /* 0x000fe200078e001f */
[----:B------:R-:W-:Y:S02]  /*53c0*/  IADD3.X R31, R24, R25, ~R33, P5, P6 ;  /* 0x00000019181f7210 */ /* 0x000fe40002fecc21 */
[----:B------:R-:W-:Y:S01]  /*53d0*/  IADD3 R32, P2, RZ, R20, RZ ;  /* 0x00000014ff207210 */ /* 0x000fe20007f5e0ff */
[----:B------:R-:W-:Y:S01]  /*53e0*/  IMAD.WIDE.U32.X R18, R12, R9, R18, P3 ;  /* 0x000000090c127225 */ /* 0x000fe200018e0412 */
[----:B------:R-:W-:-:S05]  /*53f0*/  IADD3 R16, P5, R21, R16, RZ ;  /* 0x0000001015107210 */ /* 0x000fca0007fbe0ff */
[----:B------:R-:W-:Y:S01]  /*5400*/  IMAD.X R33, R20, 0x1, R16, P2 ;  /* 0x0000000114217824 */ /* 0x000fe200010e0610 */
[----:B------:R-:W-:Y:S01]  /*5410*/  ISETP.LT.U32.AND P2, PT, R32, R20, PT ;  /* 0x000000142000720c */ /* 0x000fe20003f41070 */
[----:B------:R-:W-:-:S03]  /*5420*/  IMAD.WIDE.U32 R20, R12, R23, RZ ;  /* 0x000000170c147225 */ /* 0x000fc600078e00ff */
[----:B------:R-:W-:Y:S01]  /*5430*/  ISETP.LT.U32.AND.EX P2, PT, R33, R16, PT, P2 ;  /* 0x000000102100720c */ /* 0x000fe20003f41120 */
[----:B------:R-:W-:-:S04]  /*5440*/  IMAD.WIDE.U32 R20, P3, R23, R12, R20 ;  /* 0x0000000c17147225 */ /* 0x000fc80007860014 */
[----:B------:R-:W-:-:S04]  /*5450*/  IMAD.WIDE.U32 R22, R23, R23, RZ ;  /* 0x0000001717167225 */ /* 0x000fc800078e00ff */
[----:B------:R-:W-:Y:S01]  /*5460*/  IMAD.X R25, RZ, RZ, RZ, P3 ;  /* 0x000000ffff197224 */ /* 0x000fe200018e06ff */
[----:B------:R-:W-:Y:S01]  /*5470*/  IADD3 R23, P3, R23, R20, RZ ;  /* 0x0000001417177210 */ /* 0x000fe20007f7e0ff */
[----:B------:R-:W-:Y:S01]  /*5480*/  IMAD.MOV.U32 R24, RZ, RZ, R21 ;  /* 0x000000ffff187224 */ /* 0x000fe200078e0015 */
[----:B------:R-:W-:Y:S01]  /*5490*/  IADD3 R35, P6, RZ, R22, RZ ;  /* 0x00000016ff237210 */ /* 0x000fe20007fde0ff */
[----:B------:R-:W-:Y:S02]  /*54a0*/  IMAD.X R21, RZ, RZ, RZ, P4 ;  /* 0x000000ffff157224 */ /* 0x000fe400020e06ff */
[----:B------:R-:W-:Y:S01]  /*54b0*/  IMAD.WIDE.U32.X R24, R12, R12, R24, P3 ;  /* 0x0000000c0c187225 */ /* 0x000fe200018e0418 */
[----:B------:R-:W-:Y:S02]  /*54c0*/  ISETP.LT.U32.AND P3, PT, R35, R22, PT ;  /* 0x000000162300720c */ /* 0x000fe40003f61070 */
[----:B------:R-:W-:Y:S01]  /*54d0*/  SEL R12, RZ, 0x1, !P0 ;  /* 0x00000001ff0c7807 */ /* 0x000fe20004000000 */
[----:B------:R-:W-:-:S02]  /*54e0*/  IMAD.X R22, R22, 0x1, R23, P6 ;  /* 0x0000000116167824 */ /* 0x000fc400030e0617 */
[----:B------:R-:W-:Y:S01]  /*54f0*/  IMAD.MOV.U32 R20, RZ, RZ, R17 ;  /* 0x000000ffff147224 */ /* 0x000fe200078e0011 */
[----:B------:R-:W-:Y:S02]  /*5500*/  SEL R17, RZ, 0x1, !P1 ;  /* 0x00000001ff117807 */ /* 0x000fe40004800000 */
[----:B------:R-:W-:Y:S01]  /*5510*/  ISETP.LT.U32.AND.EX P3, PT, R22, R23, PT, P3 ;  /* 0x000000171600720c */ /* 0x000fe20003f61130 */
[----:B------:R-:W-:Y:S01]  /*5520*/  IMAD.WIDE.U32.X R20, R9, R9, R20, P5 ;  /* 0x0000000909147225 */ /* 0x000fe200028e0414 */
[----:B------:R-:W-:Y:S02]  /*5530*/  SEL R9, RZ, 0x1, !P2 ;  /* 0x00000001ff097807 */ /* 0x000fe40005000000 */
[----:B------:R-:W-:-:S04]  /*5540*/  SEL R11, RZ, 0x1, !P3 ;  /* 0x00000001ff0b7807 */ /* 0x000fc80005800000 */
[----:B------:R-:W-:Y:S02]  /*5550*/  IADD3 R11, P0, P6, -R11, R35, -R22 ;  /* 0x000000230b0b7210 */ /* 0x000fe40007e1e916 */
[----:B------:R-:W-:Y:S02]  /*5560*/  IADD3 R35, P3, P4, -R12, R27, -R26 ;  /* 0x0000001b0c237210 */ /* 0x000fe40007c7e91a */
[C---:B------:R-:W-:Y:S02]  /*5570*/  IADD3.X R27, R13.reuse, -0x1, R22, P0, P6 ;  /* 0xffffffff0d1b7810 */ /* 0x040fe400007ec416 */
[----:B------:R-:W-:Y:S02]  /*5580*/  ISETP.LT.U32.AND P0, PT, R24, R11, PT ;  /* 0x0000000b1800720c */ /* 0x000fe40003f01070 */
[----:B------:R-:W-:Y:S02]  /*5590*/  IADD3.X R23, R13, -0x1, R26, P3, P4 ;  /* 0xffffffff0d177810 */ /* 0x000fe40001fe841a */
[----:B------:R-:W-:-:S02]  /*55a0*/  ISETP.LT.U32.AND.EX P1, PT, R25, R27, PT, P0 ;  /* 0x0000001b1900720c */ /* 0x000fc40003f21100 */
[--C-:B------:R-:W-:Y:S02]  /*55b0*/  IADD3 R17, P3, P5, -R17, R28, -R29.reuse ;  /* 0x0000001c11117210 */ /* 0x100fe40007d7e91d */
[----:B------:R-:W-:Y:S02]  /*55c0*/  SEL R37, RZ, 0x1, !P1 ;  /* 0x00000001ff257807 */ /* 0x000fe40004800000 */
[----:B------:R-:W-:Y:S02]  /*55d0*/  ISETP.LT.U32.AND P0, PT, R18, R35, PT ;  /* 0x000000231200720c */ /* 0x000fe40003f01070 */
[----:B------:R-:W-:Y:S02]  /*55e0*/  IADD3.X R29, R13, -0x1, R29, P3, P5 ;  /* 0xffffffff0d1d7810 */ /* 0x000fe40001fea41d */
[----:B------:R-:W-:Y:S02]  /*55f0*/  IADD3 R9, P2, P4, -R9, R32, -R33 ;  /* 0x0000002009097210 */ /* 0x000fe40007c5e921 */
[----:B------:R-:W-:-:S02]  /*5600*/  IADD3 R37, P3, P6, R37, R24, -R11 ;  /* 0x0000001825257210 */ /* 0x000fc40007e7e80b */
[----:B------:R-:W-:Y:S02]  /*5610*/  SEL R24, RZ, 0xffffffff, !P1 ;  /* 0xffffffffff187807 */ /* 0x000fe40004800000 */
[----:B------:R-:W-:Y:S02]  /*5620*/  ISETP.LT.U32.AND.EX P0, PT, R19, R23, PT, P0 ;  /* 0x000000171300720c */ /* 0x000fe40003f01100 */
[----:B------:R-:W-:Y:S02]  /*5630*/  IADD3.X R13, R13, -0x1, R33, P2, P4 ;  /* 0xffffffff0d0d7810 */ /* 0x000fe400017e8421 */
[----:B------:R-:W-:Y:S02]  /*5640*/  IADD3 R12, P2, R37, R30, RZ ;  /* 0x0000001e250c7210 */ /* 0x000fe40007f5e0ff */
[----:B------:R-:W-:Y:S02]  /*5650*/  IADD3.X R24, R24, R25, ~R27, P3, P6 ;  /* 0x0000001918187210 */ /* 0x000fe40001fecc1b */
[----:B------:R-:W-:-:S02]  /*5660*/  SEL R11, RZ, 0x1, !P0 ;  /* 0x00000001ff0b7807 */ /* 0x000fc40004000000 */
[----:B------:R-:W-:Y:S01]  /*5670*/  IADD3 R27, P6, R8, R8, RZ ;  /* 0x00000008081b7210 */ /* 0x000fe20007fde0ff */
[----:B------:R-:W-:Y:S01]  /*5680*/  IMAD.X R16, R24, 0x1, R31, P2 ;  /* 0x0000000118107824 */ /* 0x000fe200010e061f */
[----:B------:R-:W-:Y:S02]  /*5690*/  IADD3 R11, P4, P5, R11, R18, -R35 ;  /* 0x000000120b0b7210 */ /* 0x000fe40007d9e823 */
[----:B------:R-:W-:Y:S01]  /*56a0*/  ISETP.GT.U32.AND P3, PT, R12, RZ, PT ;  /* 0x000000ff0c00720c */ /* 0x000fe20003f64070 */
[----:B------:R-:W-:Y:S01]  /*56b0*/  IMAD.X R25, R10, 0x1, R10, P6 ;  /* 0x000000010a197824 */ /* 0x000fe200030e060a */
[----:B------:R-:W-:Y:S02]  /*56c0*/  SEL R18, RZ, 0xffffffff, !P0 ;  /* 0xffffffffff127807 */ /* 0x000fe40004000000 */
[----:B------:R-:W-:Y:S02]  /*56d0*/  ISETP.GT.U32.AND P2, PT, R27, RZ, PT ;  /* 0x000000ff1b00720c */ /* 0x000fe40003f44070 */
[----:B------:R-:W-:-:S02]  /*56e0*/  ISETP.LT.U32.AND P1, PT, R12, R37, PT ;  /* 0x000000250c00720c */ /* 0x000fc40003f21070 */
[----:B------:R-:W-:Y:S02]  /*56f0*/  ISETP.GT.U32.AND.EX P3, PT, R16, -0x1, PT, P3 ;  /* 0xffffffff1000780c */ /* 0x000fe40003f64130 */
[----:B------:R-:W-:Y:S02]  /*5700*/  IADD3.X R18, R18, R19, ~R23, P4, P5 ;  /* 0x0000001312127210 */ /* 0x000fe400027eac17 */
[----:B------:R-:W-:Y:S02]  /*5710*/  ISETP.LT.U32.AND P0, PT, R27, R8, PT ;  /* 0x000000081b00720c */ /* 0x000fe40003f01070 */
[----:B------:R-:W-:Y:S02]  /*5720*/  ISETP.GT.U32.AND.EX P2, PT, R25, -0x1, PT, P2 ;  /* 0xffffffff1900780c */ /* 0x000fe40003f44120 */
[----:B------:R-:W-:Y:S02]  /*5730*/  IADD3 R22, P4, R11, R11, RZ ;  /* 0x0000000b0b167210 */ /* 0x000fe40007f9e0ff */
[----:B------:R-:W-:-:S02]  /*5740*/  ISETP.LT.U32.OR.EX P1, PT, R16, R24, P3, P1 ;  /* 0x000000181000720c */ /* 0x000fc40001f21510 */
[----:B------:R-:W-:Y:S01]  /*5750*/  ISETP.LT.U32.OR.EX P3, PT, R25, R10, P2, P0 ;  /* 0x0000000a1900720c */ /* 0x000fe20001761500 */
[----:B------:R-:W-:Y:S01]  /*5760*/  IMAD.X R19, R18, 0x1, R18, P4 ;  /* 0x0000000112137824 */ /* 0x000fe200020e0612 */
[----:B------:R-:W-:Y:S02]  /*5770*/  ISETP.LT.U32.AND P2, PT, R14, R17, PT ;  /* 0x000000110e00720c */ /* 0x000fe40003f41070 */
[C---:B------:R-:W-:Y:S02]  /*5780*/  ISETP.GT.U32.AND P0, PT, R22.reuse, RZ, PT ;  /* 0x000000ff1600720c */ /* 0x040fe40003f04070 */
[----:B------:R-:W-:Y:S02]  /*5790*/  SEL R10, RZ, 0x1, !P3 ;  /* 0x00000001ff0a7807 */ /* 0x000fe40005800000 */
[----:B------:R-:W-:Y:S02]  /*57a0*/  ISETP.LT.U32.AND.EX P2, PT, R15, R29, PT, P2 ;  /* 0x0000001d0f00720c */ /* 0x000fe40003f41120 */
[----:B------:R-:W-:-:S02]  /*57b0*/  ISETP.LT.U32.AND P4, PT, R22, R11, PT ;  /* 0x0000000b1600720c */ /* 0x000fc40003f81070 */
[C---:B------:R-:W-:Y:S02]  /*57c0*/  ISETP.GT.U32.AND.EX P0, PT, R19.reuse, -0x1, PT, P0 ;  /* 0xffffffff1300780c */ /* 0x040fe40003f04100 */
[----:B------:R-:W-:Y:S02]  /*57d0*/  IADD3 R10, P6, -R10, R27, RZ ;  /* 0x0000001b0a0a7210 */ /* 0x000fe40007fde1ff */
[----:B------:R-:W-:Y:S02]  /*57e0*/  SEL R8, RZ, 0x1, !P2 ;  /* 0x00000001ff087807 */ /* 0x000fe40005000000 */
[----:B------:R-:W-:Y:S02]  /*57f0*/  SEL R24, RZ, 0xffffffff, !P3 ;  /* 0xffffffffff187807 */ /* 0x000fe40005800000 */
[----:B------:R-:W-:Y:S02]  /*5800*/  ISETP.LT.U32.OR.EX P0, PT, R19, R18, P0, P4 ;  /* 0x000000121300720c */ /* 0x000fe40000701540 */
[----:B------:R-:W-:-:S02]  /*5810*/  SEL R23, RZ, 0x1, !P1 ;  /* 0x00000001ff177807 */ /* 0x000fc40004800000 */
[----:B------:R-:W-:Y:S01]  /*5820*/  IADD3 R8, P4, P5, R8, R14, -R17 ;  /* 0x0000000e08087210 */ /* 0x000fe20007d9e811 */
[----:B------:R-:W-:Y:S01]  /*5830*/  IMAD.X R14, R25, 0x1, ~R24, P6 ;  /* 0x00000001190e7824 */ /* 0x000fe200030e0e18 */
[----:B------:R-:W-:Y:S02]  /*5840*/  SEL R17, RZ, 0x1, !P0 ;  /* 0x00000001ff117807 */ /* 0x000fe40004000000 */
[----:B------:R-:W-:Y:S02]  /*5850*/  IADD3 R23, P3, -R23, R12, RZ ;  /* 0x0000000c17177210 */ /* 0x000fe40007f7e1ff */
[----:B------:R-:W-:Y:S02]  /*5860*/  SEL R25, RZ, 0xffffffff, !P1 ;  /* 0xffffffffff197807 */ /* 0x000fe40004800000 */
[----:B------:R-:W-:Y:S02]  /*5870*/  SEL R24, RZ, 0xffffffff, !P2 ;  /* 0xffffffffff187807 */ /* 0x000fe40005000000 */
[----:B------:R-:W-:Y:S01]  /*5880*/  IADD3 R17, P2, P6, R10, R22, -R17 ;  /* 0x000000160a117210 */ /* 0x000fe20007e5e811 */
[----:B------:R-:W-:Y:S01]  /*5890*/  IMAD.X R16, R16, 0x1, ~R25, P3 ;  /* 0x0000000110107824 */ /* 0x000fe200018e0e19 */
[----:B------:R-:W-:-:S02]  /*58a0*/  SEL R12, RZ, 0xffffffff, !P0 ;  /* 0xffffffffff0c7807 */ /* 0x000fc40004000000 */
[----:B------:R-:W-:Y:S02]  /*58b0*/  IADD3 R30, P1, R23, R30, RZ ;  /* 0x0000001e171e7210 */ /* 0x000fe40007f3e0ff */
[----:B------:R-:W-:Y:S02]  /*58c0*/  IADD3.X R19, R14, R19, ~R12, P2, P6 ;  /* 0x000000130e137210 */ /* 0x000fe400017ecc0c */
[----:B------:R-:W-:Y:S01]  /*58d0*/  ISETP.LT.U32.AND P2, PT, R20, R9, PT ;  /* 0x000000091400720c */ /* 0x000fe20003f41070 */
[----:B------:R-:W-:Y:S01]  /*58e0*/  IMAD.X R31, R16, 0x1, R31, P1 ;  /* 0x00000001101f7824 */ /* 0x000fe200008e061f */
[----:B------:R-:W-:Y:S02]  /*58f0*/  IADD3.X R15, R24, R15, ~R29, P4, P5 ;  /* 0x0000000f180f7210 */ /* 0x000fe400027eac1d */
[----:B------:R-:W-:Y:S02]  /*5900*/  ISETP.GT.U32.AND P5, PT, R30, RZ, PT ;  /* 0x000000ff1e00720c */ /* 0x000fe40003fa4070 */
[----:B------:R-:W-:-:S02]  /*5910*/  ISETP.LT.U32.AND.EX P1, PT, R21, R13, PT, P2 ;  /* 0x0000000d1500720c */ /* 0x000fc40003f21120 */
[----:B------:R-:W-:Y:S02]  /*5920*/  ISETP.GT.U32.AND P2, PT, R17, RZ, PT ;  /* 0x000000ff1100720c */ /* 0x000fe40003f44070 */
[----:B------:R-:W-:Y:S02]  /*5930*/  ISETP.LT.U32.AND P0, PT, R30, R23, PT ;  /* 0x000000171e00720c */ /* 0x000fe40003f01070 */
[----:B------:R-:W-:Y:S02]  /*5940*/  ISETP.GT.U32.AND.EX P5, PT, R31, -0x1, PT, P5 ;  /* 0xffffffff1f00780c */ /* 0x000fe40003fa4150 */
[----:B------:R-:W-:Y:S02]  /*5950*/  ISETP.LT.U32.AND P3, PT, R17, R10, PT ;  /* 0x0000000a1100720c */ /* 0x000fe40003f61070 */
[----:B------:R-:W-:Y:S02]  /*5960*/  SEL R10, RZ, 0x1, !P1 ;  /* 0x00000001ff0a7807 */ /* 0x000fe40004800000 */
[----:B------:R-:W-:-:S02]  /*5970*/  ISETP.GT.U32.AND.EX P2, PT, R19, -0x1, PT, P2 ;  /* 0xffffffff1300780c */ /* 0x000fc40003f44120 */
[----:B------:R-:W-:Y:S02]  /*5980*/  ISETP.LT.U32.OR.EX P0, PT, R31, R16, P5, P0 ;  /* 0x000000101f00720c */ /* 0x000fe40002f01500 */
[----:B------:R-:W-:Y:S02]  /*5990*/  IADD3 R9, P5, P6, R10, R20, -R9 ;  /* 0x000000140a097210 */ /* 0x000fe40007ebe809 */
[----:B------:R-:W-:Y:S02]  /*59a0*/  ISETP.LT.U32.OR.EX P2, PT, R19, R14, P2, P3 ;  /* 0x0000000e1300720c */ /* 0x000fe40001741530 */
[----:B------:R-:W-:Y:S02]  /*59b0*/  SEL R20, RZ, 0xffffffff, !P1 ;  /* 0xffffffffff147807 */ /* 0x000fe40004800000 */
[----:B------:R-:W-:Y:S02]  /*59c0*/  ISETP.GE.U32.AND P4, PT, R8, R11, PT ;  /* 0x0000000b0800720c */ /* 0x000fe40003f86070 */
[----:B------:R-:W-:-:S02]  /*59d0*/  SEL R23, RZ, 0x1, !P0 ;  /* 0x00000001ff177807 */ /* 0x000fc40004000000 */
[----:B------:R-:W-:Y:S02]  /*59e0*/  SEL R12, RZ, 0x1, !P2 ;  /* 0x00000001ff0c7807 */ /* 0x000fe40005000000 */
[----:B------:R-:W-:Y:S02]  /*59f0*/  IADD3.X R13, R20, R21, ~R13, P5, P6 ;  /* 0x00000015140d7210 */ /* 0x000fe40002fecc0d */
[----:B------:R-:W-:Y:S02]  /*5a00*/  ISETP.GE.U32.AND.EX P4, PT, R15, R18, PT, P4 ;  /* 0x000000120f00720c */ /* 0x000fe40003f86140 */
[----:B------:R-:W-:Y:S02]  /*5a10*/  IADD3 R30, P6, -R23, R30, RZ ;  /* 0x0000001e171e7210 */ /* 0x000fe40007fde1ff */
[----:B------:R-:W-:Y:S02]  /*5a20*/  SEL R10, RZ, 0xffffffff, !P0 ;  /* 0xffffffffff0a7807 */ /* 0x000fe40004000000 */
[----:B------:R-:W-:-:S02]  /*5a30*/  IADD3 R12, P1, -R12, R17, RZ ;  /* 0x000000110c0c7210 */ /* 0x000fc40007f3e1ff */
[----:B------:R-:W-:Y:S01]  /*5a40*/  SEL R22, RZ, 0x1, P4 ;  /* 0x00000001ff167807 */ /* 0x000fe20002000000 */
[----:B------:R-:W-:Y:S01]  /*5a50*/  IMAD.X R10, R31, 0x1, ~R10, P6 ;  /* 0x000000011f0a7824 */ /* 0x000fe200030e0e0a */
[----:B------:R-:W-:Y:S02]  /*5a60*/  IADD3 R17, P0, R30, R9, RZ ;  /* 0x000000091e117210 */ /* 0x000fe40007f1e0ff */
[----:B------:R-:W-:Y:S02]  /*5a70*/  SEL R16, RZ, 0xffffffff, !P2 ;  /* 0xffffffffff107807 */ /* 0x000fe40005000000 */
[----:B------:R-:W-:Y:S01]  /*5a80*/  IADD3 R22, P3, P5, R22, R8, -R11 ;  /* 0x0000000816167210 */ /* 0x000fe20007d7e80b */
[----:B------:R-:W-:Y:S01]  /*5a90*/  IMAD.X R8, R10, 0x1, R13, P0 ;  /* 0x000000010a087824 */ /* 0x000fe200000e060d */
[----:B------:R-:W-:Y:S01]  /*5aa0*/  SEL R21, RZ, 0xffffffff, P4 ;  /* 0xffffffffff157807 */ /* 0x000fe20002000000 */
[----:B------:R-:W-:Y:S01]  /*5ab0*/  IMAD.X R16, R19, 0x1, ~R16, P1 ;  /* 0x0000000113107824 */ /* 0x000fe200008e0e10 */
[----:B------:R-:W-:-:S02]  /*5ac0*/  ISETP.GT.U32.AND P2, PT, R17, RZ, PT ;  /* 0x000000ff1100720c */ /* 0x000fc40003f44070 */
[----:B------:R-:W-:Y:S02]  /*5ad0*/  ISETP.GE.U32.AND P1, PT, R12, R9, PT ;  /* 0x000000090c00720c */ /* 0x000fe40003f26070 */
[----:B------:R-:W-:Y:S02]  /*5ae0*/  IADD3.X R21, R21, R15, ~R18, P3, P5 ;  /* 0x0000000f15157210 */ /* 0x000fe40001feac12 */
[----:B------:R-:W-:Y:S02]  /*5af0*/  ISETP.LT.U32.AND P3, PT, R17, R30, PT ;  /* 0x0000001e1100720c */ /* 0x000fe40003f61070 */
[----:B------:R-:W-:Y:S02]  /*5b00*/  ISETP.GT.U32.AND.EX P2, PT, R8, -0x1, PT, P2 ;  /* 0xffffffff0800780c */ /* 0x000fe40003f44120 */
[----:B------:R-:W-:Y:S02]  /*5b10*/  ISETP.GE.U32.AND.EX P1, PT, R16, R13, PT, P1 ;  /* 0x0000000d1000720c */ /* 0x000fe40003f26110 */
[----:B------:R-:W-:-:S02]  /*5b20*/  ISETP.LT.U32.OR.EX P2, PT, R8, R10, P2, P3 ;  /* 0x0000000a0800720c */ /* 0x000fc40001741530 */
[----:B------:R-:W-:Y:S02]  /*5b30*/  SEL R10, RZ, 0x1, P1 ;  /* 0x00000001ff0a7807 */ /* 0x000fe40000800000 */
[----:B------:R-:W-:Y:S02]  /*5b40*/  ISETP.GE.U32.AND P0, PT, R22, R11, PT ;  /* 0x0000000b1600720c */ /* 0x000fe40003f06070 */
[----:B------:R-:W-:Y:S02]  /*5b50*/  IADD3 R23, P3, P4, R10, R12, -R9 ;  /* 0x0000000c0a177210 */ /* 0x000fe40007c7e809 */
[----:B------:R-:W-:Y:S02]  /*5b60*/  SEL R20, RZ, 0x1, !P2 ;  /* 0x00000001ff147807 */ /* 0x000fe40005000000 */
[----:B------:R-:W-:Y:S02]  /*5b70*/  SEL R9, RZ, 0xffffffff, !P2 ;  /* 0xffffffffff097807 */ /* 0x000fe40005000000 */
[----:B------:R-:W-:-:S02]  /*5b80*/  PLOP3.LUT P2, PT, PT, PT, UP0, 0x80, 0x0 ;  /* 0x000000000000781c */ /* 0x000fc40003f4f008 */
[----:B------:R-:W-:Y:S02]  /*5b90*/  ISETP.GE.U32.AND.EX P0, PT, R21, R18, PT, P0 ;  /* 0x000000121500720c */ /* 0x000fe40003f06100 */
[----:B------:R-:W-:Y:S02]  /*5ba0*/  SEL R12, RZ, 0xffffffff, P1 ;  /* 0xffffffffff0c7807 */ /* 0x000fe40000800000 */
[----:B------:R-:W-:Y:S02]  /*5bb0*/  SEL R14, RZ, 0x1, P0 ;  /* 0x00000001ff0e7807 */ /* 0x000fe40000000000 */
[----:B------:R-:W-:Y:S02]  /*5bc0*/  IADD3 R20, P1, -R20, R17, RZ ;  /* 0x0000001114147210 */ /* 0x000fe40007f3e1ff */
[----:B------:R-:W-:Y:S02]  /*5bd0*/  IADD3 R15, P5, P6, R14, R22, -R11 ;  /* 0x000000160e0f7210 */ /* 0x000fe40007ebe80b */
[----:B------:R-:W-:Y:S01]  /*5be0*/  SEL R11, RZ, 0xffffffff, P0 ;  /* 0xffffffffff0b7807 */ /* 0x000fe20000000000 */
[----:B------:R-:W-:Y:S01]  /*5bf0*/  IMAD.X R9, R8, 0x1, ~R9, P1 ;  /* 0x0000000108097824 */ /* 0x000fe200008e0e09 */
[----:B------:R-:W-:-:S02]  /*5c00*/  IADD3.X R12, R12, R16, ~R13, P3, P4 ;  /* 0x000000100c0c7210 */ /* 0x000fc40001fe8c0d */
[----:B------:R-:W-:Y:S01]  /*5c10*/  IADD3.X R14, R11, R21, ~R18, P5, P6 ;  /* 0x000000150b0e7210 */ /* 0x000fe20002fecc12 */
[----:B------:R-:W-:Y:S06]  /*5c20*/  @!P2 BRA `(.L_x_869) ;  /* 0x00000064002ca947 */ /* 0x000fec0003800000 */
[----:B------:R-:W-:Y:S02]  /*5c30*/  USHF.R.U64 UR6, UR6, 0x1, UR7 ;  /* 0x0000000106067899 */ /* 0x000fe40008001207 */
[----:B------:R-:W-:Y:S01]  /*5c40*/  USHF.R.U32.HI UR7, URZ, 0x1, UR7 ;  /* 0x000000013f077899 */ /* 0x000fe20008011607 */
[----:B------:R-:W-:Y:S11]  /*5c50*/  BRA `(.L_x_876) ;  /* 0xffffffe000b87947 */ /* 0x000ff6000383ffff */
.L_x_870:
[----:B------:R-:W-:Y:S01]  /*5c60*/  ISETP.NE.U32.AND P0, PT, R15, RZ, PT ;  /* 0x000000ff0f00720c */ /* 0x000fe20003f05070 */
[----:B------:R-:W-:Y:S01]  /*5c70*/  BSSY B2, `(.L_x_877) ;  /* 0x0000644000027945 */ /* 0x000fe20003800000 */
[----:B------:R-:W-:Y:S02]  /*5c80*/  CS2R R2, SRZ ;  /* 0x0000000000027805 */ /* 0x000fe4000001ff00 */
[----:B------:R-:W-:-:S13]  /*5c90*/  ISETP.NE.AND.EX P0, PT, R14, RZ, PT, P0 ;  /* 0x000000ff0e00720c */ /* 0x000fda0003f05300 */
[----:B------:R-:W-:Y:S05]  /*5ca0*/  @!P0 BRA `(.L_x_878) ;  /* 0x0000006400008947 */ /* 0x000fea0003800000 */
[----:B------:R-:W-:Y:S01]  /*5cb0*/  UMOV UR4, 0x1 ;  /* 0x0000000100047882 */ /* 0x000fe20000000000 */
[----:B------:R-:W-:Y:S01]  /*5cc0*/  UMOV UR5, 0xffffffff ;  /* 0xffffffff00057882 */ /* 0x000fe20000000000 */
[----:B------:R-:W-:Y:S01]  /*5cd0*/  UIADD3 UR4, UP0, UR4, 0x1, URZ ;  /* 0x0000000104047890 */ /* 0x000fe2000ff1e03f */
[----:B------:R-:W-:Y:S02]  /*5ce0*/  IMAD.MOV.U32 R26, RZ, RZ, RZ ;  /* 0x000000ffff1a7224 */ /* 0x000fe400078e00ff */
[----:B------:R-:W-:Y:S01]  /*5cf0*/  IMAD.MOV.U32 R27, RZ, RZ, -0x1 ;  /* 0xffffffffff1b7424 */ /* 0x000fe200078e00ff */
[----:B------:R-:W-:Y:S01]  /*5d00*/  UIADD3.X UR5, UR5, -0x1, URZ, UP0, !UPT ;  /* 0xffffffff05057890 */ /* 0x000fe200087fe43f */
[----:B------:R-:W-:Y:S01]  /*5d10*/  IMAD.MOV.U32 R24, RZ, RZ, -0x1 ;  /* 0xffffffffff187424 */ /* 0x000fe200078e00ff */
[----:B------:R-:W-:-:S04]  /*5d20*/  UISETP.GT.U32.AND UP0, UPT, UR4, URZ, UPT ;  /* 0x0000003f0400728c */ /* 0x000fc8000bf04070 */
[----:B------:R-:W-:-:S04]  /*5d30*/  UISETP.GT.U32.AND.EX UP0, UPT, UR5, URZ, UPT, UP0 ;  /* 0x0000003f0500728c */ /* 0x000fc8000bf04100 */
[----:B------:R-:W-:Y:S02]  /*5d40*/  USEL UR6, URZ, 0x1, !UP0 ;  /* 0x000000013f067887 */ /* 0x000fe4000c000000 */
[----:B------:R-:W-:Y:S02]  /*5d50*/  USEL UR7, URZ, 0xffffffff, !UP0 ;  /* 0xffffffff3f077887 */ /* 0x000fe4000c000000 */
[----:B------:R-:W-:-:S04]  /*5d60*/  UIADD3 UR6, UP0, UR6, -UR4, URZ ;  /* 0x8000000406067290 */ /* 0x000fc8000ff1e03f */
[----:B------:R-:W-:Y:S02]  /*5d70*/  UIADD3.X UR7, UR7, ~UR5, URZ, UP0, !UPT ;  /* 0x8000000507077290 */ /* 0x000fe400087fe43f */
[----:B------:R-:W-:-:S04]  /*5d80*/  IMAD.U32 R23, RZ, RZ, UR6 ;  /* 0x00000006ff177e24 */ /* 0x000fc8000f8e00ff */
[----:B------:R-:W-:-:S07]  /*5d90*/  IMAD.U32 R25, RZ, RZ, UR7 ;  /* 0x00000007ff197e24 */ /* 0x000fce000f8e00ff */
.L_x_887:
[----:B------:R-:W-:Y:S01]  /*5da0*/  IMAD.WIDE.U32 R4, R14, R15, RZ ;  /* 0x0000000f0e047225 */ /* 0x000fe200078e00ff */
[----:B------:R-:W-:-:S03]  /*5db0*/  LOP3.LUT P4, RZ, R27, 0x2, RZ, 0xc0, !PT ;  /* 0x000000021bff7812 */ /* 0x000fc6000788c0ff */
        /* <DEDUP_REMOVED lines=126> */
[----:B------:R-:W-:Y:S01]  /*65a0*/  IMAD.X R18, R16, 0x1, R17, P3 ;  /* 0x0000000110127824 */ /* 0x000fe200018e0611 */
[C---:B------:R-:W-:Y:S02]  /*65b0*/  LOP3.LUT R16, R27.reuse, 0x1, RZ, 0xc0, !PT ;  /* 0x000000011b107812 */ /* 0x040fe400078ec0ff */
[----:B------:R-:W-:Y:S02]  /*65c0*/  LOP3.LUT P3, RZ, R27, 0x4, RZ, 0xc0, !PT ;  /* 0x000000041bff7812 */ /* 0x000fe4000786c0ff */
[----:B------:R-:W-:Y:S01]  /*65d0*/  ISETP.LT.U32.AND.EX P0, PT, R18, R17, PT, P0 ;  /* 0x000000111200720c */ /* 0x000fe20003f01100 */
[----:B------:R-:W-:-:S03]  /*65e0*/  IMAD.X R17, RZ, RZ, RZ, P1 ;  /* 0x000000ffff117224 */ /* 0x000fc600008e06ff */
[----:B------:R-:W-:Y:S02]  /*65f0*/  SEL R31, RZ, 0x1, !P0 ;  /* 0x00000001ff1f7807 */ /* 0x000fe40004000000 */
[----:B------:R-:W-:Y:S01]  /*6600*/  ISETP.NE.U32.AND P0, PT, R16, 0x1, PT ;  /* 0x000000011000780c */ /* 0x000fe20003f05070 */
[----:B------:R-:W-:Y:S01]  /*6610*/  IMAD.MOV.U32 R16, RZ, RZ, R19 ;  /* 0x000000ffff107224 */ /* 0x000fe200078e0013 */
[----:B------:R-:W-:-:S03]  /*6620*/  IADD3 R31, P1, P5, -R31, R20, -R18 ;  /* 0x000000141f1f7210 */ /* 0x000fc60007d3e912 */
[----:B------:R-:W-:Y:S01]  /*6630*/  IMAD.WIDE.U32.X R16, R2, R2, R16, P2 ;  /* 0x0000000202107225 */ /* 0x000fe200010e0410 */
[----:B------:R-:W-:Y:S02]  /*6640*/  IADD3.X R33, R13, -0x1, R18, P1, P5 ;  /* 0xffffffff0d217810 */ /* 0x000fe40000fea412 */
[----:B------:R-:W-:Y:S02]  /*6650*/  ISETP.NE.U32.AND.EX P1, PT, RZ, RZ, PT, P0 ;  /* 0x000000ffff00720c */ /* 0x000fe40003f25100 */
[----:B------:R-:W-:Y:S02]  /*6660*/  ISETP.LT.U32.AND P6, PT, R16, R31, PT ;  /* 0x0000001f1000720c */ /* 0x000fe40003fc1070 */
[----:B------:R-:W-:Y:S02]  /*6670*/  LOP3.LUT P2, RZ, R27, 0x8, RZ, 0xc0, !PT ;  /* 0x000000081bff7812 */ /* 0x000fe4000784c0ff */
[----:B------:R-:W-:Y:S02]  /*6680*/  ISETP.LT.U32.AND.EX P0, PT, R17, R33, PT, P6 ;  /* 0x000000211100720c */ /* 0x000fe40003f01160 */
[----:B------:R-:W-:-:S02]  /*6690*/  LOP3.LUT P5, RZ, R27, 0x10, RZ, 0xc0, !PT ;  /* 0x000000101bff7812 */ /* 0x000fc400078ac0ff */
[----:B------:R-:W-:-:S03]  /*66a0*/  SEL R28, RZ, 0x1, !P0 ;  /* 0x00000001ff1c7807 */ /* 0x000fc60004000000 */
[----:B------:R-:W-:Y:S08]  /*66b0*/  @P1 BRA `(.L_x_879) ;  /* 0x0000000000541947 */ /* 0x000ff00003800000 */
[----:B------:R-:W-:-:S04]  /*66c0*/  IMAD.WIDE.U32 R18, R25, R15, RZ ;  /* 0x0000000f19127225 */ /* 0x000fc800078e00ff */
[----:B------:R-:W-:-:S04]  /*66d0*/  IMAD.WIDE.U32 R20, R23, R15, RZ ;  /* 0x0000000f17147225 */ /* 0x000fc800078e00ff */
[----:B------:R-:W-:Y:S01]  /*66e0*/  IMAD.WIDE.U32 R18, P6, R14, R23, R18 ;  /* 0x000000170e127225 */ /* 0x000fe200078c0012 */
[----:B------:R-:W-:-:S03]  /*66f0*/  IADD3 R35, P1, RZ, R20, RZ ;  /* 0x00000014ff237210 */ /* 0x000fc60007f3e0ff */
[----:B------:R-:W-:Y:S01]  /*6700*/  IMAD.X R23, RZ, RZ, RZ, P6 ;  /* 0x000000ffff177224 */ /* 0x000fe200030e06ff */
[----:B------:R-:W-:Y:S01]  /*6710*/  IADD3 R15, P6, R21, R18, RZ ;  /* 0x00000012150f7210 */ /* 0x000fe20007fde0ff */
[----:B------:R-:W-:Y:S02]  /*6720*/  IMAD.MOV.U32 R22, RZ, RZ, R19 ;  /* 0x000000ffff167224 */ /* 0x000fe400078e0013 */
[----:B------:R-:W-:Y:S02]  /*6730*/  IMAD.MOV.U32 R37, RZ, RZ, -0x1 ;  /* 0xffffffffff257424 */ /* 0x000fe400078e00ff */
[----:B------:R-:W-:Y:S01]  /*6740*/  IMAD.X R18, R15, 0x1, R20, P1 ;  /* 0x000000010f127824 */ /* 0x000fe200008e0614 */
[----:B------:R-:W-:-:S04]  /*6750*/  ISETP.LT.U32.AND P1, PT, R35, R20, PT ;  /* 0x000000142300720c */ /* 0x000fc80003f21070 */
        /* <DEDUP_REMOVED lines=11> */
.L_x_879:
[----:B------:R-:W-:Y:S05]  /*6810*/  @!P4 BRA `(.L_x_880) ;  /* 0x000000000050c947 */ /* 0x000fea0003800000 */
[----:B------:R-:W-:-:S04]  /*6820*/  IMAD.WIDE.U32 R14, R25, R29, RZ ;  /* 0x0000001d190e7225 */ /* 0x000fc800078e00ff */
[----:B------:R-:W-:-:S04]  /*6830*/  IMAD.WIDE.U32 R18, R23, R29, RZ ;  /* 0x0000001d17127225 */ /* 0x000fc800078e00ff */
[----:B------:R-:W-:Y:S01]  /*6840*/  IMAD.WIDE.U32 R14, P6, R12, R23, R14 ;  /* 0x000000170c0e7225 */ /* 0x000fe200078c000e */
[----:B------:R-:W-:Y:S02]  /*6850*/  IADD3 R21, P1, RZ, R18, RZ ;  /* 0x00000012ff157210 */ /* 0x000fe40007f3e0ff */
[----:B------:R-:W-:-:S05]  /*6860*/  IADD3 R19, P4, R19, R14, RZ ;  /* 0x0000000e13137210 */ /* 0x000fca0007f9e0ff */
[----:B------:R-:W-:Y:S01]  /*6870*/  IMAD.X R20, R19, 0x1, R18, P1 ;  /* 0x0000000113147824 */ /* 0x000fe200008e0612 */
[----:B------:R-:W-:Y:S01]  /*6880*/  ISETP.LT.U32.AND P1, PT, R21, R18, PT ;  /* 0x000000121500720c */ /* 0x000fe20003f21070 */
        /* <DEDUP_REMOVED lines=13> */
.L_x_880:
[----:B------:R-:W-:Y:S05]  /*6960*/  @!P3 BRA `(.L_x_881) ;  /* 0x000000000050b947 */ /* 0x000fea0003800000 */
        /* <DEDUP_REMOVED lines=20> */
.L_x_881:
        /* <DEDUP_REMOVED lines=21> */
.L_x_882:
[----:B------:R-:W-:Y:S02]  /*6c00*/  IADD3 R28, P1, P2, R28, R16, -R31 ;  /* 0x000000101c1c7210 */ /* 0x000fe40007a3e81f */
[C---:B------:R-:W-:Y:S02]  /*6c10*/  LOP3.LUT P3, RZ, R27.reuse, 0x20, RZ, 0xc0, !PT ;  /* 0x000000201bff7812 */ /* 0x040fe4000786c0ff */
[C---:B------:R-:W-:Y:S02]  /*6c20*/  LOP3.LUT P4, RZ, R27.reuse, 0x40, RZ, 0xc0, !PT ;  /* 0x000000401bff7812 */ /* 0x040fe4000788c0ff */
[----:B------:R-:W-:Y:S02]  /*6c30*/  LOP3.LUT P6, RZ, R27, 0x80, RZ, 0xc0, !PT ;  /* 0x000000801bff7812 */ /* 0x000fe400078cc0ff */
[----:B------:R-:W-:Y:S01]  /*6c40*/  SEL R12, RZ, 0xffffffff, !P0 ;  /* 0xffffffffff0c7807 */ /* 0x000fe20004000000 */
[----:B------:R-:W-:Y:S10]  /*6c50*/  @!P5 BRA `(.L_x_883) ;  /* 0x000000000050d947 */ /* 0x000ff40003800000 */
[----:B------:R-:W-:-:S04]  /*6c60*/  IMAD.WIDE.U32 R8, R25, R7, RZ ;  /* 0x0000000719087225 */ /* 0x000fc800078e00ff */
[----:B------:R-:W-:-:S04]  /*6c70*/  IMAD.WIDE.U32 R10, R23, R7, RZ ;  /* 0x00000007170a7225 */ /* 0x000fc800078e00ff */
[----:B------:R-:W-:Y:S01]  /*6c80*/  IMAD.WIDE.U32 R14, P5, R6, R23, R8 ;  /* 0x00000017060e7225 */ /* 0x000fe200078a0008 */
[----:B------:R-:W-:-:S03]  /*6c90*/  IADD3 R19, P0, RZ, R10, RZ ;  /* 0x0000000aff137210 */ /* 0x000fc60007f1e0ff */
[----:B------:R-:W-:Y:S01]  /*6ca0*/  IMAD.X R9, RZ, RZ, RZ, P5 ;  /* 0x000000ffff097224 */ /* 0x000fe200028e06ff */
[----:B------:R-:W-:Y:S01]  /*6cb0*/  IADD3 R7, P5, R11, R14, RZ ;  /* 0x0000000e0b077210 */ /* 0x000fe20007fbe0ff */
[----:B------:R-:W-:-:S04]  /*6cc0*/  IMAD.MOV.U32 R8, RZ, RZ, R15 ;  /* 0x000000ffff087224 */ /* 0x000fc800078e000f */
        /* <DEDUP_REMOVED lines=13> */
.L_x_883:
[----:B------:R-:W-:Y:S05]  /*6da0*/  @!P3 BRA `(.L_x_884) ;  /* 0x000000000050b947 */ /* 0x000fea0003800000 */
[----:B------:R-:W-:-:S04]  /*6db0*/  IMAD.WIDE.U32 R6, R25, R5, RZ ;  /* 0x0000000519067225 */ /* 0x000fc800078e00ff */
[----:B------:R-:W-:-:S04]  /*6dc0*/  IMAD.WIDE.U32 R8, R23, R5, RZ ;  /* 0x0000000517087225 */ /* 0x000fc800078e00ff */
[----:B------:R-:W-:Y:S01]  /*6dd0*/  IMAD.WIDE.U32 R6, P5, R4, R23, R6 ;  /* 0x0000001704067225 */ /* 0x000fe200078a0006 */
[----:B------:R-:W-:Y:S02]  /*6de0*/  IADD3 R11, P0, RZ, R8, RZ ;  /* 0x00000008ff0b7210 */ /* 0x000fe40007f1e0ff */
[----:B------:R-:W-:Y:S01]  /*6df0*/  IADD3 R5, P3, R9, R6, RZ ;  /* 0x0000000609057210 */ /* 0x000fe20007f7e0ff */
[----:B------:R-:W-:-:S04]  /*6e00*/  IMAD.X R9, RZ, RZ, RZ, P5 ;  /* 0x000000ffff097224 */ /* 0x000fc800028e06ff */
[----:B------:R-:W-:Y:S01]  /*6e10*/  IMAD.X R10, R5, 0x1, R8, P0 ;  /* 0x00000001050a7824 */ /* 0x000fe200000e0608 */
[----:B------:R-:W-:Y:S01]  /*6e20*/  ISETP.LT.U32.AND P0, PT, R11, R8, PT ;  /* 0x000000080b00720c */ /* 0x000fe20003f01070 */
        /* <DEDUP_REMOVED lines=12> */
.L_x_884:
        /* <DEDUP_REMOVED lines=21> */
.L_x_885:
        /* <DEDUP_REMOVED lines=22> */
.L_x_886:
[-C--:B------:R-:W-:Y:S01]  /*71a0*/  IMAD.WIDE.U32 R4, R12, R28.reuse, RZ ;  /* 0x0000001c0c047225 */ /* 0x080fe200078e00ff */
[--C-:B------:R-:W-:Y:S02]  /*71b0*/  SHF.R.U64 R27, R27, 0x8, R24.reuse ;  /* 0x000000081b1b7819 */ /* 0x100fe40000001218 */
[----:B------:R-:W-:Y:S01]  /*71c0*/  SHF.R.U32.HI R24, RZ, 0x8, R24 ;  /* 0x00000008ff187819 */ /* 0x000fe20000011618 */
        /* <DEDUP_REMOVED lines=21> */
[----:B------:R-:W-:Y:S06]  /*7320*/  @P1 BRA `(.L_x_887) ;  /* 0xffffffe8009c1947 */ /* 0x000fec000383ffff */
        /* <DEDUP_REMOVED lines=22> */
[----:B------:R-:W-:-:S04]  /*7490*/  IMAD.WIDE.U32 R2, R23, R12, RZ ;  /* 0x0000000c17027225 */ /* 0x000fc800078e00ff */
[----:B------:R-:W-:-:S04]  /*74a0*/  IMAD.WIDE.U32 R6, P5, R19, R23, R4 ;  /* 0x0000001713067225 */ /* 0x000fc800078a0004 */
[----:B------:R-:W-:Y:S01]  /*74b0*/  IMAD.WIDE.U32 R8, R12, R12, RZ ;  /* 0x0000000c0c087225 */ /* 0x000fe200078e00ff */
[----:B------:R-:W-:-:S03]  /*74c0*/  IADD3 R15, P3, R3, R6, RZ ;  /* 0x00000006030f7210 */ /* 0x000fc60007f7e0ff */
[----:B------:R-:W-:Y:S01]  /*74d0*/  IMAD.WIDE.U32 R4, P2, R12, R19, R10 ;  /* 0x000000130c047225 */ /* 0x000fe2000784000a */
[----:B------:R-:W-:Y:S02]  /*74e0*/  IADD3 R11, P0, RZ, R2, RZ ;  /* 0x00000002ff0b7210 */ /* 0x000fe40007f1e0ff */
[----:B------:R-:W-:Y:S01]  /*74f0*/  IADD3 R6, P6, RZ, R8, RZ ;  /* 0x00000008ff067210 */ /* 0x000fe20007fde0ff */
[----:B------:R-:W-:Y:S01]  /*7500*/  IMAD.X R3, RZ, RZ, RZ, P5 ;  /* 0x000000ffff037224 */ /* 0x000fe200028e06ff */
[----:B------:R-:W-:Y:S01]  /*7510*/  IADD3 R9, P4, R9, R4, RZ ;  /* 0x0000000409097210 */ /* 0x000fe20007f9e0ff */
[----:B------:R-:W-:Y:S01]  /*7520*/  IMAD.X R12, R15, 0x1, R2, P0 ;  /* 0x000000010f0c7824 */ /* 0x000fe200000e0602 */
[----:B------:R-:W-:Y:S01]  /*7530*/  ISETP.LT.U32.AND P1, PT, R11, R2, PT ;  /* 0x000000020b00720c */ /* 0x000fe20003f21070 */
[----:B------:R-:W-:Y:S01]  /*7540*/  IMAD.MOV.U32 R2, RZ, RZ, R7 ;  /* 0x000000ffff027224 */ /* 0x000fe200078e0007 */
[----:B------:R-:W-:Y:S01]  /*7550*/  ISETP.LT.U32.AND P0, PT, R6, R8, PT ;  /* 0x000000080600720c */ /* 0x000fe20003f01070 */
[----:B------:R-:W-:Y:S01]  /*7560*/  IMAD.X R10, R9, 0x1, R8, P6 ;  /* 0x00000001090a7824 */ /* 0x000fe200030e0608 */
[----:B------:R-:W-:Y:S01]  /*7570*/  ISETP.LT.U32.AND.EX P1, PT, R12, R15, PT, P1 ;  /* 0x0000000f0c00720c */ /* 0x000fe20003f21110 */
[----:B------:R-:W-:-:S02]  /*7580*/  IMAD.MOV.U32 R8, RZ, RZ, R5 ;  /* 0x000000ffff087224 */ /* 0x000fc400078e0005 */
[----:B------:R-:W-:Y:S01]  /*7590*/  IMAD.WIDE.U32.X R2, R19, R25, R2, P3 ;  /* 0x0000001913027225 */ /* 0x000fe200018e0402 */
[----:B------:R-:W-:Y:S02]  /*75a0*/  ISETP.LT.U32.AND.EX P0, PT, R10, R9, PT, P0 ;  /* 0x000000090a00720c */ /* 0x000fe40003f01100 */
[----:B------:R-:W-:Y:S01]  /*75b0*/  SEL R17, RZ, 0x1, !P1 ;  /* 0x00000001ff117807 */ /* 0x000fe20004800000 */
[----:B------:R-:W-:Y:S01]  /*75c0*/  IMAD.X R9, RZ, RZ, RZ, P2 ;  /* 0x000000ffff097224 */ /* 0x000fe200010e06ff */
[----:B------:R-:W-:Y:S02]  /*75d0*/  SEL R7, RZ, 0x1, !P0 ;  /* 0x00000001ff077807 */ /* 0x000fe40004000000 */
[----:B------:R-:W-:Y:S01]  /*75e0*/  IADD3 R17, P0, P1, -R17, R11, -R12 ;  /* 0x0000000b11117210 */ /* 0x000fe2000791e90c */
[----:B------:R-:W-:Y:S01]  /*75f0*/  IMAD.WIDE.U32.X R4, R19, R19, R8, P4 ;  /* 0x0000001313047225 */ /* 0x000fe200020e0408 */
[----:B------:R-:W-:Y:S02]  /*7600*/  IADD3 R7, P2, P3, -R7, R6, -R10 ;  /* 0x0000000607077210 */ /* 0x000fe40007b5e90a */
[----:B------:R-:W-:-:S02]  /*7610*/  IADD3.X R21, R13, -0x1, R12, P0, P1 ;  /* 0xffffffff0d157810 */ /* 0x000fc400007e240c */
[----:B------:R-:W-:Y:S02]  /*7620*/  ISETP.LT.U32.AND P0, PT, R2, R17, PT ;  /* 0x000000110200720c */ /* 0x000fe40003f01070 */
[----:B------:R-:W-:Y:S02]  /*7630*/  IADD3.X R9, R13, -0x1, R10, P2, P3 ;  /* 0xffffffff0d097810 */ /* 0x000fe400017e640a */
[----:B------:R-:W-:Y:S02]  /*7640*/  ISETP.LT.U32.AND P1, PT, R4, R7, PT ;  /* 0x000000070400720c */ /* 0x000fe40003f21070 */
        /* <DEDUP_REMOVED lines=8> */
[----:B------:R-:W-:Y:S01]  /*76d0*/  IADD3.X R14, R19, R3, ~R21, P0, P2 ;  /* 0x00000003130e7210 */ /* 0x000fe200007e4c15 */
[----:B------:R-:W-:Y:S01]  /*76e0*/  IMAD.WIDE.U32 R2, R6, R15, RZ ;  /* 0x0000000f06027225 */ /* 0x000fe200078e00ff */
[----:B------:R-:W-:-:S03]  /*76f0*/  IADD3.X R17, R17, R5, ~R9, P3, P4 ;  /* 0x0000000511117210 */ /* 0x000fc60001fe8c09 */
[----:B------:R-:W-:-:S04]  /*7700*/  IMAD.WIDE.U32 R4, R14, R15, RZ ;  /* 0x0000000f0e047225 */ /* 0x000fc800078e00ff */
[----:B------:R-:W-:-:S04]  /*7710*/  IMAD.WIDE.U32 R10, R17, R15, RZ ;  /* 0x0000000f110a7225 */ /* 0x000fc800078e00ff */
[----:B------:R-:W-:-:S04]  /*7720*/  IMAD.WIDE.U32 R6, P5, R17, R6, R4 ;  /* 0x0000000611067225 */ /* 0x000fc800078a0004 */
[----:B------:R-:W-:-:S04]  /*7730*/  IMAD.WIDE.U32 R8, R15, R15, RZ ;  /* 0x0000000f0f087225 */ /* 0x000fc800078e00ff */
[----:B------:R-:W-:Y:S01]  /*7740*/  IMAD.WIDE.U32 R4, P2, R15, R17, R10 ;  /* 0x000000110f047225 */ /* 0x000fe2000784000a */
[----:B------:R-:W-:Y:S02]  /*7750*/  IADD3 R11, P1, RZ, R2, RZ ;  /* 0x00000002ff0b7210 */ /* 0x000fe40007f3e0ff */
[----:B------:R-:W-:Y:S01]  /*7760*/  IADD3 R15, P3, R3, R6, RZ ;  /* 0x00000006030f7210 */ /* 0x000fe20007f7e0ff */
[----:B------:R-:W-:Y:S01]  /*7770*/  IMAD.X R3, RZ, RZ, RZ, P5 ;  /* 0x000000ffff037224 */ /* 0x000fe200028e06ff */
[----:B------:R-:W-:Y:S02]  /*7780*/  IADD3 R10, P6, RZ, R8, RZ ;  /* 0x00000008ff0a7210 */ /* 0x000fe40007fde0ff */
        /* <DEDUP_REMOVED lines=1111> */
[----:B------:R-:W-:Y:S01]  /*bd00*/  IMAD.WIDE.U32 R4, R14, R11, RZ ;  /* 0x0000000b0e047225 */ /* 0x000fe200078e00ff */
[----:B------:R-:W-:-:S03]  /*bd10*/  IADD3 R15, P1, RZ, R6, RZ ;  /* 0x00000006ff0f7210 */ /* 0x000fc60007f3e0ff */
[----:B------:R-:W-:Y:S01]  /*bd20*/  IMAD.WIDE.U32 R2, R17, R11, RZ ;  /* 0x0000000b11027225 */ /* 0x000fe200078e00ff */
[----:B------:R-:W-:-:S03]  /*bd30*/  ISETP.LT.U32.AND P0, PT, R15, R6, PT ;  /* 0x000000060f00720c */ /* 0x000fc60003f01070 */
[----:B------:R-:W-:-:S04]  /*bd40*/  IMAD.WIDE.U32 R4, P5, R17, R8, R4 ;  /* 0x0000000811047225 */ /* 0x000fc800078a0004 */
[----:B------:R-:W-:Y:S01]  /*bd50*/  IMAD.WIDE.U32 R8, R11, R11, RZ ;  /* 0x0000000b0b087225 */ /* 0x000fe200078e00ff */
[----:B------:R-:W-:-:S03]  /*bd60*/  IADD3 R7, P3, R7, R4, RZ ;  /* 0x0000000407077210 */ /* 0x000fc60007f7e0ff */
[----:B------:R-:W-:Y:S01]  /*bd70*/  IMAD.WIDE.U32 R2, P2, R11, R17, R2 ;  /* 0x000000110b027225 */ /* 0x000fe20007840002 */
[----:B------:R-:W-:-:S03]  /*bd80*/  IADD3 R11, P6, RZ, R8, RZ ;  /* 0x00000008ff0b7210 */ /* 0x000fc60007fde0ff */
[----:B------:R-:W-:Y:S01]  /*bd90*/  IMAD.X R12, R7, 0x1, R6, P1 ;  /* 0x00000001070c7824 */ /* 0x000fe200008e0606 */
[----:B------:R-:W-:Y:S01]  /*bda0*/  IADD3 R9, P4, R9, R2, RZ ;  /* 0x0000000209097210 */ /* 0x000fe20007f9e0ff */
[----:B------:R-:W-:Y:S01]  /*bdb0*/  IMAD.MOV.U32 R6, RZ, RZ, R5 ;  /* 0x000000ffff067224 */ /* 0x000fe200078e0005 */
[----:B------:R-:W-:Y:S02]  /*bdc0*/  ISETP.LT.U32.AND P1, PT, R11, R8, PT ;  /* 0x000000080b00720c */ /* 0x000fe40003f21070 */
[----:B------:R-:W-:Y:S01]  /*bdd0*/  ISETP.LT.U32.AND.EX P0, PT, R12, R7, PT, P0 ;  /* 0x000000070c00720c */ /* 0x000fe20003f01100 */
[----:B------:R-:W-:Y:S02]  /*bde0*/  IMAD.X R10, R9, 0x1, R8, P6 ;  /* 0x00000001090a7824 */ /* 0x000fe400030e0608 */
[----:B------:R-:W-:Y:S01]  /*bdf0*/  IMAD.X R7, RZ, RZ, RZ, P5 ;  /* 0x000000ffff077224 */ /* 0x000fe200028e06ff */
[----:B------:R-:W-:Y:S01]  /*be00*/  SEL R2, RZ, 0x1, !P0 ;  /* 0x00000001ff027807 */ /* 0x000fe20004000000 */
[----:B------:R-:W-:Y:S01]  /*be10*/  IMAD.MOV.U32 R8, RZ, RZ, R3 ;  /* 0x000000ffff087224 */ /* 0x000fe200078e0003 */
[----:B------:R-:W-:Y:S01]  /*be20*/  ISETP.LT.U32.AND.EX P1, PT, R10, R9, PT, P1 ;  /* 0x000000090a00720c */ /* 0x000fe20003f21110 */
[----:B------:R-:W-:-:S03]  /*be30*/  IMAD.WIDE.U32.X R4, R17, R14, R6, P3 ;  /* 0x0000000e11047225 */ /* 0x000fc600018e0406 */
[----:B------:R-:W-:Y:S01]  /*be40*/  SEL R6, RZ, 0x1, !P1 ;  /* 0x00000001ff067807 */ /* 0x000fe20004800000 */
[----:B------:R-:W-:Y:S01]  /*be50*/  IMAD.X R9, RZ, RZ, RZ, P2 ;  /* 0x000000ffff097224 */ /* 0x000fe200010e06ff */
[----:B------:R-:W-:Y:S01]  /*be60*/  IADD3 R7, P0, P1, -R2, R15, -R12 ;  /* 0x0000000f02077210 */ /* 0x000fe2000791e90c */
[----:B------:R-:W-:-:S03]  /*be70*/  IMAD.WIDE.U32.X R2, R17, R17, R8, P4 ;  /* 0x0000001111027225 */ /* 0x000fc600020e0408 */
[----:B------:R-:W-:Y:S02]  /*be80*/  IADD3.X R19, R13, -0x1, R12, P0, P1 ;  /* 0xffffffff0d137810 */ /* 0x000fe400007e240c */
[----:B------:R-:W-:Y:S02]  /*be90*/  ISETP.LT.U32.AND P0, PT, R4, R7, PT ;  /* 0x000000070400720c */ /* 0x000fe40003f01070 */
[--C-:B------:R-:W-:Y:S02]  /*bea0*/  IADD3 R9, P2, P3, -R6, R11, -R10.reuse ;  /* 0x0000000b06097210 */ /* 0x100fe40007b5e90a */
[----:B------:R-:W-:Y:S02]  /*beb0*/  ISETP.LT.U32.AND.EX P0, PT, R5, R19, PT, P0 ;  /* 0x000000130500720c */ /* 0x000fe40003f01100 */
[----:B------:R-:W-:Y:S02]  /*bec0*/  IADD3.X R11, R13, -0x1, R10, P2, P3 ;  /* 0xffffffff0d0b7810 */ /* 0x000fe400017e640a */
[----:B------:R-:W-:-:S02]  /*bed0*/  ISETP.LT.U32.AND P1, PT, R2, R9, PT ;  /* 0x000000090200720c */ /* 0x000fc40003f21070 */
[----:B------:R-:W-:Y:S02]  /*bee0*/  SEL R15, RZ, 0x1, !P0 ;  /* 0x00000001ff0f7807 */ /* 0x000fe40004000000 */
[----:B------:R-:W-:Y:S02]  /*bef0*/  ISETP.LT.U32.AND.EX P1, PT, R3, R11, PT, P1 ;  /* 0x0000000b0300720c */ /* 0x000fe40003f21110 */
[----:B------:R-:W-:Y:S02]  /*bf00*/  SEL R17, RZ, 0xffffffff, !P0 ;  /* 0xffffffffff117807 */ /* 0x000fe40004000000 */
[----:B------:R-:W-:Y:S02]  /*bf10*/  IADD3 R15, P0, P2, R15, R4, -R7 ;  /* 0x000000040f0f7210 */ /* 0x000fe40007a1e807 */
[----:B------:R-:W-:Y:S02]  /*bf20*/  SEL R7, RZ, 0x1, !P1 ;  /* 0x00000001ff077807 */ /* 0x000fe40004800000 */
[----:B------:R-:W-:-:S02]  /*bf30*/  IADD3.X R17, R17, R5, ~R19, P0, P2 ;  /* 0x0000000511117210 */ /* 0x000fc400007e4c13 */
[----:B------:R-:W-:Y:S02]  /*bf40*/  IADD3 R2, P0, P2, R7, R2, -R9 ;  /* 0x0000000207027210 */ /* 0x000fe40007a1e809 */
[----:B------:R-:W-:-:S03]  /*bf50*/  SEL R9, RZ, 0xffffffff, !P1 ;  /* 0xffffffffff097807 */ /* 0x000fc60004800000 */
[----:B------:R-:W-:Y:S01]  /*bf60*/  IMAD.WIDE.U32 R4, R17, R2, RZ ;  /* 0x0000000211047225 */ /* 0x000fe200078e00ff */
[----:B------:R-:W-:-:S03]  /*bf70*/  IADD3.X R9, R9, R3, ~R11, P0, P2 ;  /* 0x0000000309097210 */ /* 0x000fc600007e4c0b */
        /* <DEDUP_REMOVED lines=19> */
.L_x_878:
[----:B------:R-:W-:Y:S05]  /*c0b0*/  BSYNC B2 ;  /* 0x0000000000027941 */ /* 0x000fea0003800000 */
.L_x_877:
[----:B------:R-:W-:Y:S02]  /*c0c0*/  CS2R R4, SRZ ;  /* 0x0000000000047805 */ /* 0x000fe4000001ff00 */
[----:B------:R-:W-:-:S07]  /*c0d0*/  CS2R R6, SRZ ;  /* 0x0000000000067805 */ /* 0x000fce000001ff00 */
.L_x_869:
[----:B------:R-:W-:Y:S05]  /*c0e0*/  BSYNC B1 ;  /* 0x0000000000017941 */ /* 0x000fea0003800000 */
.L_x_868:
[----:B------:R-:W0:Y:S02]  /*c0f0*/  LDC.64 R8, c[0x0][0x218] ;  /* 0x00008600ff087b82 */ /* 0x000e240000000a00 */
[----:B0-----:R-:W-:-:S06]  /*c100*/  IMAD.WIDE.U32 R8, R0, 0x8, R8 ;  /* 0x0000000800087825 */ /* 0x001fcc00078e0008 */
[----:B------:R-:W2:Y:S02]  /*c110*/  LDG.E.64.CONSTANT R8, desc[UR8][R8.64] ;  /* 0x0000000808087981 */ /* 0x000ea4000c1e9b00 */
[----:B--2---:R-:W-:-:S04]  /*c120*/  IMAD.WIDE.U32 R10, R3, R8, RZ ;  /* 0x00000008030a7225 */ /* 0x004fc800078e00ff */
[----:B------:R-:W-:-:S04]  /*c130*/  IMAD.WIDE.U32 R22, R7, R8, RZ ;  /* 0x0000000807167225 */ /* 0x000fc800078e00ff */
[----:B------:R-:W-:-:S04]  /*c140*/  IMAD.WIDE.U32 R16, P0, R9, R2, R10 ;  /* 0x0000000209107225 */ /* 0x000fc8000780000a */
[----:B------:R-:W-:-:S04]  /*c150*/  IMAD.WIDE.U32 R12, R5, R8, RZ ;  /* 0x00000008050c7225 */ /* 0x000fc800078e00ff */
[----:B------:R-:W-:Y:S02]  /*c160*/  IMAD.X R15, RZ, RZ, RZ, P0 ;  /* 0x000000ffff0f7224 */ /* 0x000fe400000e06ff */
[----:B------:R-:W-:-:S04]  /*c170*/  IMAD.WIDE.U32 R10, R2, R8, RZ ;  /* 0x00000008020a7225 */ /* 0x000fc800078e00ff */
[----:B------:R-:W-:Y:S01]  /*c180*/  IMAD.WIDE.U32 R24, P0, R9, R6, R22 ;  /* 0x0000000609187225 */ /* 0x000fe20007800016 */
[----:B------:R-:W-:Y:S02]  /*c190*/  IADD3 R27, P5, R11, R16, RZ ;  /* 0x000000100b1b7210 */ /* 0x000fe40007fbe0ff */
[----:B------:R-:W-:Y:S01]  /*c1a0*/  IADD3 R0, P2, RZ, R10, RZ ;  /* 0x0000000aff007210 */ /* 0x000fe20007f5e0ff */
[----:B------:R-:W-:-:S04]  /*c1b0*/  IMAD.WIDE.U32 R22, R6, R8, RZ ;  /* 0x0000000806167225 */ /* 0x000fc800078e00ff */
[----:B------:R-:W-:Y:S01]  /*c1c0*/  IMAD.WIDE.U32 R20, P1, R9, R4, R12 ;  /* 0x0000000409147225 */ /* 0x000fe2000782000c */
[----:B------:R-:W-:-:S03]  /*c1d0*/  IADD3 R11, P3, R23, R24, RZ ;  /* 0x00000018170b7210 */ /* 0x000fc60007f7e0ff */
[----:B------:R-:W-:-:S04]  /*c1e0*/  IMAD.WIDE.U32 R18, R4, R8, RZ ;  /* 0x0000000804127225 */ /* 0x000fc800078e00ff */
[----:B------:R-:W-:Y:S01]  /*c1f0*/  IMAD.MOV.U32 R14, RZ, RZ, R17 ;  /* 0x000000ffff0e7224 */ /* 0x000fe200078e0011 */
[----:B------:R-:W-:Y:S01]  /*c200*/  IADD3 R2, P4, R19, R20, RZ ;  /* 0x0000001413027210 */ /* 0x000fe20007f9e0ff */
[----:B------:R-:W-:Y:S01]  /*c210*/  IMAD.X R17, RZ, RZ, RZ, P0 ;  /* 0x000000ffff117224 */ /* 0x000fe200000e06ff */
[----:B------:R-:W-:Y:S01]  /*c220*/  IADD3 R8, P0, RZ, R22, RZ ;  /* 0x00000016ff087210 */ /* 0x000fe20007f1e0ff */
[----:B------:R-:W-:Y:S01]  /*c230*/  IMAD.X R13, RZ, RZ, RZ, P1 ;  /* 0x000000ffff0d7224 */ /* 0x000fe200008e06ff */
[----:B------:R-:W-:Y:S01]  /*c240*/  IADD3 R6, P6, RZ, R18, RZ ;  /* 0x00000012ff067210 */ /* 0x000fe20007fde0ff */
[----:B------:R-:W-:Y:S01]  /*c250*/  IMAD.X R4, R27, 0x1, R10, P2 ;  /* 0x000000011b047824 */ /* 0x000fe200010e060a */
[----:B------:R-:W-:Y:S01]  /*c260*/  ISETP.LT.U32.AND P1, PT, R8, R22, PT ;  /* 0x000000160800720c */ /* 0x000fe20003f21070 */
[----:B------:R-:W-:Y:S01]  /*c270*/  IMAD.X R22, R11, 0x1, R22, P0 ;  /* 0x000000010b167824 */ /* 0x000fe200000e0616 */
[----:B------:R-:W-:Y:S01]  /*c280*/  ISETP.LT.U32.AND P0, PT, R6, R18, PT ;  /* 0x000000120600720c */ /* 0x000fe20003f01070 */
[----:B------:R-:W-:-:S02]  /*c290*/  IMAD.X R19, R2, 0x1, R18, P6 ;  /* 0x0000000102137824 */ /* 0x000fc400030e0612 */
[----:B------:R-:W-:Y:S01]  /*c2a0*/  IMAD.MOV.U32 R16, RZ, RZ, R25 ;  /* 0x000000ffff107224 */ /* 0x000fe200078e0019 */
[----:B------:R-:W-:Y:S01]  /*c2b0*/  ISETP.LT.U32.AND.EX P6, PT, R22, R11, PT, P1 ;  /* 0x0000000b1600720c */ /* 0x000fe20003fc1110 */
[----:B------:R-:W-:Y:S01]  /*c2c0*/  IMAD.MOV.U32 R12, RZ, RZ, R21 ;  /* 0x000000ffff0c7224 */ /* 0x000fe200078e0015 */
[----:B------:R-:W-:Y:S01]  /*c2d0*/  ISETP.LT.U32.AND P1, PT, R0, R10, PT ;  /* 0x0000000a0000720c */ /* 0x000fe20003f21070 */
[----:B------:R-:W-:Y:S01]  /*c2e0*/  IMAD.WIDE.U32.X R10, R9, R3, R14, P5 ;  /* 0x00000003090a7225 */ /* 0x000fe200028e040e */
[----:B------:R-:W-:Y:S02]  /*c2f0*/  ISETP.LT.U32.AND.EX P0, PT, R19, R2, PT, P0 ;  /* 0x000000021300720c */ /* 0x000fe40003f01100 */
[----:B------:R-:W-:Y:S01]  /*c300*/  SEL R23, RZ, 0x1, !P6 ;  /* 0x00000001ff177807 */ /* 0x000fe20007000000 */
[----:B------:R-:W-:Y:S01]  /*c310*/  IMAD.WIDE.U32.X R2, R9, R7, R16, P3 ;  /* 0x0000000709027225 */ /* 0x000fe200018e0410 */
[----:B------:R-:W-:Y:S02]  /*c320*/  ISETP.LT.U32.AND.EX P1, PT, R4, R27, PT, P1 ;  /* 0x0000001b0400720c */ /* 0x000fe40003f21110 */
[----:B------:R-:W-:Y:S01]  /*c330*/  SEL R17, RZ, 0x1, !P0 ;  /* 0x00000001ff117807 */ /* 0x000fe20004000000 */
[----:B------:R-:W-:Y:S01]  /*c340*/  IMAD.MOV.U32 R15, RZ, RZ, -0x1 ;  /* 0xffffffffff0f7424 */ /* 0x000fe200078e00ff */
[----:B------:R-:W-:Y:S01]  /*c350*/  IADD3 R23, P2, P3, -R23, R8, -R22 ;  /* 0x0000000817177210 */ /* 0x000fe20007b5e916 */
[----:B------:R-:W-:Y:S01]  /*c360*/  IMAD.WIDE.U32.X R8, R9, R5, R12, P4 ;  /* 0x0000000509087225 */ /* 0x000fe200020e040c */
[----:B------:R-:W-:-:S02]  /*c370*/  SEL R7, RZ, 0x1, !P1 ;  /* 0x00000001ff077807 */ /* 0x000fc40004800000 */
[--C-:B------:R-:W-:Y:S02]  /*c380*/  IADD3 R17, P1, P6, -R17, R6, -R19.reuse ;  /* 0x0000000611117210 */ /* 0x100fe40007e3e913 */
[----:B------:R-:W-:Y:S02]  /*c390*/  IADD3 R7, P4, P5, -R7, R0, -R4 ;  /* 0x0000000007077210 */ /* 0x000fe40007d9e904 */
[C---:B------:R-:W-:Y:S02]  /*c3a0*/  IADD3.X R19, R15.reuse, -0x1, R19, P1, P6 ;  /* 0xffffffff0f137810 */ /* 0x040fe40000fec413 */
[----:B------:R-:W-:Y:S02]  /*c3b0*/  ISETP.LT.U32.AND P1, PT, R8, R17, PT ;  /* 0x000000110800720c */ /* 0x000fe40003f21070 */
        /* <DEDUP_REMOVED lines=18> */
[----:B------:R-:W-:-:S07]  /*c4e0*/  IADD3.X R13, R13, R11, ~R15, P0, P1 ;  /* 0x0000000b0d0d7210 */ /* 0x000fce00007e2c0f */
.L_x_867:
[----:B------:R-:W-:Y:S05]  /*c4f0*/  BSYNC B0 ;  /* 0x0000000000007941 */ /* 0x000fea0003800000 */
.L_x_866:
[----:B------:R-:W0:Y:S01]  /*c500*/  S2R R7, SR_CgaCtaId ;  /* 0x0000000000077919 */ /* 0x000e220000008800 */
[----:B------:R-:W-:Y:S01]  /*c510*/  UISETP.GE.U32.AND UP0, UPT, UR10, 0x2, UPT ;  /* 0x000000020a00788c */ /* 0x000fe2000bf06070 */
[----:B------:R-:W-:Y:S01]  /*c520*/  MOV R0, 0x400 ;  /* 0x0000040000007802 */ /* 0x000fe20000000f00 */
[----:B------:R-:W-:Y:S01]  /*c530*/  IMAD.MOV.U32 R6, RZ, RZ, R2 ;  /* 0x000000ffff067224 */ /* 0x000fe200078e0002 */
[----:B------:R-:W1:Y:S01]  /*c540*/  S2R R15, SR_TID.X ;  /* 0x00000000000f7919 */ /* 0x000e620000002100 */
[----:B------:R-:W-:Y:S02]  /*c550*/  IMAD.MOV.U32 R8, RZ, RZ, R4 ;  /* 0x000000ffff087224 */ /* 0x000fe400078e0004 */
[----:B------:R-:W-:Y:S01]  /*c560*/  PLOP3.LUT P0, PT, PT, PT, UP0, 0x80, 0x0 ;  /* 0x000000000000781c */ /* 0x000fe20003f0f008 */
[----:B------:R-:W-:Y:S02]  /*c570*/  IMAD.MOV.U32 R9, RZ, RZ, R3 ;  /* 0x000000ffff097224 */ /* 0x000fe400078e0003 */
[----:B------:R-:W-:-:S02]  /*c580*/  IMAD.MOV.U32 R10, RZ, RZ, R12 ;  /* 0x000000ffff0a7224 */ /* 0x000fc400078e000c */
[----:B------:R-:W-:Y:S01]  /*c590*/  IMAD.MOV.U32 R11, RZ, RZ, R5 ;  /* 0x000000ffff0b7224 */ /* 0x000fe200078e0005 */
[----:B0-----:R-:W-:Y:S01]  /*c5a0*/  LEA R0, R7, R0, 0x18 ;  /* 0x0000000007007211 */ /* 0x001fe200078ec0ff */
[----:B------:R-:W-:-:S04]  /*c5b0*/  IMAD.MOV.U32 R7, RZ, RZ, R13 ;  /* 0x000000ffff077224 */ /* 0x000fc800078e000d */
[----:B-1----:R-:W-:-:S05]  /*c5c0*/  IMAD R14, R15, 0x18, R0 ;  /* 0x000000180f0e7824 */ /* 0x002fca00078e0200 */
[----:B------:R0:W-:Y:S04]  /*c5d0*/  STS.64 [R14], R6 ;  /* 0x000000060e007388 */ /* 0x0001e80000000a00 */
[----:B------:R0:W-:Y:S04]  /*c5e0*/  STS.64 [R14+0x8], R8 ;  /* 0x000008080e007388 */ /* 0x0001e80000000a00 */
[----:B------:R0:W-:Y:S01]  /*c5f0*/  STS.64 [R14+0x10], R10 ;  /* 0x0000100a0e007388 */ /* 0x0001e20000000a00 */
[----:B------:R-:W-:Y:S06]  /*c600*/  BAR.SYNC.DEFER_BLOCKING 0x0 ;  /* 0x0000000000007b1d */ /* 0x000fec0000010000 */
[----:B------:R-:W-:Y:S05]  /*c610*/  @!P0 BRA `(.L_x_888) ;  /* 0x0000000000d48947 */ /* 0x000fea0003800000 */
[----:B------:R-:W-:Y:S01]  /*c620*/  LEA R15, R15, 0x2, 0x1 ;  /* 0x000000020f0f7811 */ /* 0x000fe200078e08ff */
[----:B------:R-:W-:-:S07]  /*c630*/  IMAD.MOV.U32 R22, RZ, RZ, 0x1 ;  /* 0x00000001ff167424 */ /* 0x000fce00078e00ff */
.L_x_891:
[----:B-1----:R-:W-:Y:S01]  /*c640*/  IMAD R23, R15, R22, -0x1 ;  /* 0xffffffff0f177424 */ /* 0x002fe200078e0216 */
[----:B------:R-:W-:Y:S04]  /*c650*/  BSSY B0, `(.L_x_889) ;  /* 0x000002d000007945 */ /* 0x000fe80003800000 */
[----:B------:R-:W-:-:S13]  /*c660*/  ISETP.GE.U32.AND P0, PT, R23, UR10, PT ;  /* 0x0000000a17007c0c */ /* 0x000fda000bf06070 */
[----:B------:R-:W-:Y:S05]  /*c670*/  @P0 BRA `(.L_x_890) ;  /* 0x0000000000a80947 */ /* 0x000fea0003800000 */
[C---:B0-----:R-:W-:Y:S02]  /*c680*/  IMAD.IADD R7, R23.reuse, 0x1, -R22 ;  /* 0x0000000117077824 */ /* 0x041fe400078e0a16 */
[--C-:B------:R-:W-:Y:S02]  /*c690*/  IMAD R23, R23, 0x18, R0.reuse ;  /* 0x0000001817177824 */ /* 0x100fe400078e0200 */
[----:B------:R-:W-:-:S03]  /*c6a0*/  IMAD R24, R7, 0x18, R0 ;  /* 0x0000001807187824 */ /* 0x000fc600078e0200 */
[----:B------:R-:W-:Y:S04]  /*c6b0*/  LDS.64 R6, [R23] ;  /* 0x0000000017067984 */ /* 0x000fe80000000a00 */
[----:B------:R-:W-:Y:S04]  /*c6c0*/  LDS.64 R8, [R23+0x8] ;  /* 0x0000080017087984 */ /* 0x000fe80000000a00 */
[----:B------:R-:W-:Y:S04]  /*c6d0*/  LDS.64 R10, [R23+0x10] ;  /* 0x00001000170a7984 */ /* 0x000fe80000000a00 */
[----:B------:R-:W0:Y:S04]  /*c6e0*/  LDS.64 R20, [R24] ;  /* 0x0000000018147984 */ /* 0x000e280000000a00 */
[----:B------:R-:W1:Y:S04]  /*c6f0*/  LDS.64 R16, [R24+0x8] ;  /* 0x0000080018107984 */ /* 0x000e680000000a00 */
[----:B------:R-:W2:Y:S01]  /*c700*/  LDS.64 R18, [R24+0x10] ;  /* 0x0000100018127984 */ /* 0x000ea20000000a00 */
[----:B0-----:R-:W-:-:S02]  /*c710*/  IADD3 R29, P0, R6, R20, RZ ;  /* 0x00000014061d7210 */ /* 0x001fc40007f1e0ff */
[----:B-1----:R-:W-:-:S03]  /*c720*/  IADD3 R27, P1, R8, R16, RZ ;  /* 0x00000010081b7210 */ /* 0x002fc60007f3e0ff */
[----:B------:R-:W-:Y:S01]  /*c730*/  IMAD.X R21, R7, 0x1, R21, P0 ;  /* 0x0000000107157824 */ /* 0x000fe200000e0615 */
[----:B------:R-:W-:Y:S02]  /*c740*/  ISETP.GT.U32.AND P5, PT, R29, RZ, PT ;  /* 0x000000ff1d00720c */ /* 0x000fe40003fa4070 */
[----:B--2---:R-:W-:Y:S01]  /*c750*/  IADD3 R25, P2, R10, R18, RZ ;  /* 0x000000120a197210 */ /* 0x004fe20007f5e0ff */
[----:B------:R-:W-:Y:S01]  /*c760*/  IMAD.X R16, R9, 0x1, R17, P1 ;  /* 0x0000000109107824 */ /* 0x000fe200008e0611 */
[----:B------:R-:W-:Y:S02]  /*c770*/  ISETP.GT.U32.AND P1, PT, R27, RZ, PT ;  /* 0x000000ff1b00720c */ /* 0x000fe40003f24070 */
[----:B------:R-:W-:Y:S01]  /*c780*/  ISETP.GT.U32.AND P3, PT, R25, RZ, PT ;  /* 0x000000ff1900720c */ /* 0x000fe20003f64070 */
[----:B------:R-:W-:Y:S01]  /*c790*/  IMAD.X R18, R11, 0x1, R19, P2 ;  /* 0x000000010b127824 */ /* 0x000fe200010e0613 */
[----:B------:R-:W-:Y:S02]  /*c7a0*/  ISETP.LT.U32.AND P4, PT, R29, R6, PT ;  /* 0x000000061d00720c */ /* 0x000fe40003f81070 */
[----:B------:R-:W-:-:S02]  /*c7b0*/  ISETP.LT.U32.AND P2, PT, R27, R8, PT ;  /* 0x000000081b00720c */ /* 0x000fc40003f41070 */
[----:B------:R-:W-:Y:S02]  /*c7c0*/  ISETP.LT.U32.AND P0, PT, R25, R10, PT ;  /* 0x0000000a1900720c */ /* 0x000fe40003f01070 */
[C---:B------:R-:W-:Y:S02]  /*c7d0*/  ISETP.GT.U32.AND.EX P5, PT, R21.reuse, -0x1, PT, P5 ;  /* 0xffffffff1500780c */ /* 0x040fe40003fa4150 */
[----:B------:R-:W-:Y:S02]  /*c7e0*/  ISETP.GT.U32.AND.EX P1, PT, R16, -0x1, PT, P1 ;  /* 0xffffffff1000780c */ /* 0x000fe40003f24110 */
[----:B------:R-:W-:Y:S02]  /*c7f0*/  ISETP.GT.U32.AND.EX P3, PT, R18, -0x1, PT, P3 ;  /* 0xffffffff1200780c */ /* 0x000fe40003f64130 */
[----:B------:R-:W-:Y:S02]  /*c800*/  ISETP.LT.U32.OR.EX P4, PT, R21, R7, P5, P4 ;  /* 0x000000071500720c */ /* 0x000fe40002f81540 */
[----:B------:R-:W-:-:S02]  /*c810*/  ISETP.LT.U32.OR.EX P1, PT, R16, R9, P1, P2 ;  /* 0x000000091000720c */ /* 0x000fc40000f21520 */
[----:B------:R-:W-:Y:S02]  /*c820*/  ISETP.LT.U32.OR.EX P0, PT, R18, R11, P3, P0 ;  /* 0x0000000b1200720c */ /* 0x000fe40001f01500 */
[----:B------:R-:W-:Y:S02]  /*c830*/  SEL R6, RZ, 0x1, !P4 ;  /* 0x00000001ff067807 */ /* 0x000fe40006000000 */
[----:B------:R-:W-:Y:S02]  /*c840*/  SEL R8, RZ, 0x1, !P1 ;  /* 0x00000001ff087807 */ /* 0x000fe40004800000 */
[----:B------:R-:W-:Y:S02]  /*c850*/  SEL R10, RZ, 0x1, !P0 ;  /* 0x00000001ff0a7807 */ /* 0x000fe40004000000 */
[----:B------:R-:W-:Y:S02]  /*c860*/  IADD3 R6, P2, -R6, R29, RZ ;  /* 0x0000001d06067210 */ /* 0x000fe40007f5e1ff */
[----:B------:R-:W-:-:S02]  /*c870*/  IADD3 R8, P3, -R8, R27, RZ ;  /* 0x0000001b08087210 */ /* 0x000fc40007f7e1ff */
[----:B------:R-:W-:Y:S02]  /*c880*/  IADD3 R10, P5, -R10, R25, RZ ;  /* 0x000000190a0a7210 */ /* 0x000fe40007fbe1ff */
[----:B------:R-:W-:Y:S02]  /*c890*/  SEL R20, RZ, 0xffffffff, !P4 ;  /* 0xffffffffff147807 */ /* 0x000fe40006000000 */
[----:B------:R-:W-:Y:S02]  /*c8a0*/  SEL R9, RZ, 0xffffffff, !P1 ;  /* 0xffffffffff097807 */ /* 0x000fe40004800000 */
[----:B------:R-:W-:Y:S01]  /*c8b0*/  SEL R11, RZ, 0xffffffff, !P0 ;  /* 0xffffffffff0b7807 */ /* 0x000fe20004000000 */
[----:B------:R-:W-:Y:S02]  /*c8c0*/  IMAD.X R7, R21, 0x1, ~R20, P2 ;  /* 0x0000000115077824 */ /* 0x000fe400010e0e14 */
[----:B------:R-:W-:Y:S02]  /*c8d0*/  IMAD.X R9, R16, 0x1, ~R9, P3 ;  /* 0x0000000110097824 */ /* 0x000fe400018e0e09 */
[----:B------:R-:W-:Y:S01]  /*c8e0*/  IMAD.X R11, R18, 0x1, ~R11, P5 ;  /* 0x00000001120b7824 */ /* 0x000fe200028e0e0b */
[----:B------:R1:W-:Y:S04]  /*c8f0*/  STS.64 [R23], R6 ;  /* 0x0000000617007388 */ /* 0x0003e80000000a00 */
[----:B------:R1:W-:Y:S04]  /*c900*/  STS.64 [R23+0x8], R8 ;  /* 0x0000080817007388 */ /* 0x0003e80000000a00 */
[----:B------:R1:W-:Y:S02]  /*c910*/  STS.64 [R23+0x10], R10 ;  /* 0x0000100a17007388 */ /* 0x0003e40000000a00 */
.L_x_890:
[----:B------:R-:W-:Y:S05]  /*c920*/  BSYNC B0 ;  /* 0x0000000000007941 */ /* 0x000fea0003800000 */
.L_x_889:
[----:B------:R-:W-:Y:S01]  /*c930*/  IMAD.SHL.U32 R22, R22, 0x2, RZ ;  /* 0x0000000216167824 */ /* 0x000fe200078e00ff */
[----:B------:R-:W-:Y:S04]  /*c940*/  BAR.SYNC.DEFER_BLOCKING 0x0 ;  /* 0x0000000000007b1d */ /* 0x000fe80000010000 */
[----:B------:R-:W-:-:S13]  /*c950*/  ISETP.GE.U32.AND P0, PT, R22, UR10, PT ;  /* 0x0000000a16007c0c */ /* 0x000fda000bf06070 */
[----:B------:R-:W-:Y:S05]  /*c960*/  @!P0 BRA `(.L_x_891) ;  /* 0xfffffffc00348947 */ /* 0x000fea000383ffff */
.L_x_888:
[----:B------:R-:W2:Y:S01]  /*c970*/  S2R R15, SR_TID.X ;  /* 0x00000000000f7919 */ /* 0x000ea20000002100 */
[----:B01----:R-:W-:Y:S01]  /*c980*/  IMAD.U32 R7, RZ, RZ, UR10 ;  /* 0x0000000aff077e24 */ /* 0x003fe2000f8e00ff */
[----:B------:R-:W-:Y:S01]  /*c990*/  USHF.R.U32.HI UR4, URZ, 0x1, UR10 ;  /* 0x000000013f047899 */ /* 0x000fe2000801160a */
[----:B--2---:R-:W-:-:S13]  /*c9a0*/  ISETP.NE.AND P0, PT, R15, RZ, PT ;  /* 0x000000ff0f00720c */ /* 0x004fda0003f05270 */
[----:B------:R-:W-:-:S05]  /*c9b0*/  @!P0 IMAD R6, R7, 0x18, R0 ;  /* 0x0000001807068824 */ /* 0x000fca00078e0200 */
[----:B------:R0:W-:Y:S04]  /*c9c0*/  @!P0 STS.64 [R6+-0x18], RZ ;  /* 0xffffe8ff06008388 */ /* 0x0001e80000000a00 */
[----:B------:R0:W-:Y:S04]  /*c9d0*/  @!P0 STS.64 [R6+-0x10], RZ ;  /* 0xfffff0ff06008388 */ /* 0x0001e80000000a00 */
[----:B------:R0:W-:Y:S01]  /*c9e0*/  @!P0 STS.64 [R6+-0x8], RZ ;  /* 0xfffff8ff06008388 */ /* 0x0001e20000000a00 */
[----:B------:R-:W-:Y:S01]  /*c9f0*/  BAR.SYNC.DEFER_BLOCKING 0x0 ;  /* 0x0000000000007b1d */ /* 0x000fe20000010000 */
[----:B------:R-:W-:-:S13]  /*ca00*/  ISETP.NE.AND P0, PT, RZ, UR4, PT ;  /* 0x00000004ff007c0c */ /* 0x000fda000bf05270 */
[----:B0-----:R-:W-:Y:S05]  /*ca10*/  @!P0 BRA `(.L_x_892) ;  /* 0x0000000000ec8947 */ /* 0x001fea0003800000 */
[----:B------:R-:W-:Y:S01]  /*ca20*/  LEA R15, R15, 0x2, 0x1 ;  /* 0x000000020f0f7811 */ /* 0x000fe200078e08ff */
[----:B------:R-:W-:-:S07]  /*ca30*/  IMAD.U32 R16, RZ, RZ, UR4 ;  /* 0x00000004ff107e24 */ /* 0x000fce000f8e00ff */
.L_x_895:
[----:B0-----:R-:W-:Y:S01]  /*ca40*/  IMAD R7, R15, R16, -0x1 ;  /* 0xffffffff0f077424 */ /* 0x001fe200078e0210 */
[----:B------:R-:W-:Y:S04]  /*ca50*/  BSSY B0, `(.L_x_893) ;  /* 0x0000033000007945 */ /* 0x000fe80003800000 */
[----:B------:R-:W-:-:S13]  /*ca60*/  ISETP.GE.U32.AND P0, PT, R7, UR10, PT ;  /* 0x0000000a07007c0c */ /* 0x000fda000bf06070 */
[----:B------:R-:W-:Y:S05]  /*ca70*/  @P0 BRA `(.L_x_894) ;  /* 0x0000000000c00947 */ /* 0x000fea0003800000 */
[C---:B------:R-:W-:Y:S02]  /*ca80*/  IMAD R17, R7.reuse, 0x18, R0 ;  /* 0x0000001807117824 */ /* 0x040fe400078e0200 */
[----:B------:R-:W-:-:S03]  /*ca90*/  IMAD.IADD R7, R7, 0x1, -R16 ;  /* 0x0000000107077824 */ /* 0x000fc600078e0a10 */
[----:B------:R-:W0:Y:S01]  /*caa0*/  LDS.64 R18, [R17] ;  /* 0x0000000011127984 */ /* 0x000e220000000a00 */
[----:B------:R-:W-:-:S03]  /*cab0*/  IMAD R31, R7, 0x18, R0 ;  /* 0x00000018071f7824 */ /* 0x000fc600078e0200 */
[----:B------:R-:W1:Y:S04]  /*cac0*/  LDS.64 R20, [R17+0x8] ;  /* 0x0000080011147984 */ /* 0x000e680000000a00 */
[----:B------:R-:W2:Y:S04]  /*cad0*/  LDS.64 R22, [R17+0x10] ;  /* 0x0000100011167984 */ /* 0x000ea80000000a00 */
[----:B------:R-:W-:Y:S04]  /*cae0*/  LDS.64 R8, [R31] ;  /* 0x000000001f087984 */ /* 0x000fe80000000a00 */
[----:B------:R-:W-:Y:S04]  /*caf0*/  LDS.64 R10, [R31+0x8] ;  /* 0x000008001f0a7984 */ /* 0x000fe80000000a00 */
[----:B------:R-:W-:Y:S04]  /*cb00*/  LDS.64 R6, [R31+0x10] ;  /* 0x000010001f067984 */ /* 0x000fe80000000a00 */
[----:B0-----:R-:W-:Y:S04]  /*cb10*/  STS.64 [R31], R18 ;  /* 0x000000121f007388 */ /* 0x001fe80000000a00 */
[----:B-1----:R-:W-:Y:S04]  /*cb20*/  STS.64 [R31+0x8], R20 ;  /* 0x000008141f007388 */ /* 0x002fe80000000a00 */
[----:B--2---:R-:W-:Y:S04]  /*cb30*/  STS.64 [R31+0x10], R22 ;  /* 0x000010161f007388 */ /* 0x004fe80000000a00 */
        /* <DEDUP_REMOVED lines=13> */
[----:B------:R-:W-:-:S02]  /*cc10*/  ISETP.GT.U32.AND.EX P5, PT, R9, -0x1, PT, P5 ;  /* 0xffffffff0900780c */ /* 0x000fc40003fa4150 */
[----:B------:R-:W-:Y:S02]  /*cc20*/  ISETP.LT.U32.AND P2, PT, R35, R28, PT ;  /* 0x0000001c2300720c */ /* 0x000fe40003f41070 */
[----:B------:R-:W-:Y:S02]  /*cc30*/  ISETP.LT.U32.AND P0, PT, R33, R26, PT ;  /* 0x0000001a2100720c */ /* 0x000fe40003f01070 */
        /* <DEDUP_REMOVED lines=9> */
[----:B------:R-:W-:-:S02]  /*ccd0*/  SEL R20, RZ, 0xffffffff, !P4 ;  /* 0xffffffffff147807 */ /* 0x000fc40006000000 */
[----:B------:R-:W-:Y:S02]  /*cce0*/  IADD3 R8, P3, -R8, R35, RZ ;  /* 0x0000002308087210 */ /* 0x000fe40007f7e1ff */
[----:B------:R-:W-:Y:S01]  /*ccf0*/  IADD3 R10, P5, -R10, R33, RZ ;  /* 0x000000210a0a7210 */ /* 0x000fe20007fbe1ff */
[----:B------:R-:W-:Y:S01]  /*cd00*/  IMAD.X R7, R9, 0x1, ~R20, P2 ;  /* 0x0000000109077824 */ /* 0x000fe200010e0e14 */
[----:B------:R-:W-:Y:S02]  /*cd10*/  SEL R19, RZ, 0xffffffff, !P1 ;  /* 0xffffffffff137807 */ /* 0x000fe40004800000 */
[----:B------:R-:W-:Y:S02]  /*cd20*/  SEL R11, RZ, 0xffffffff, !P0 ;  /* 0xffffffffff0b7807 */ /* 0x000fe40004000000 */
[----:B------:R0:W-:Y:S01]  /*cd30*/  STS.64 [R17], R6 ;  /* 0x0000000611007388 */ /* 0x0001e20000000a00 */
[----:B------:R-:W-:Y:S02]  /*cd40*/  IMAD.X R9, R30, 0x1, ~R19, P3 ;  /* 0x000000011e097824 */ /* 0x000fe400018e0e13 */
[----:B------:R-:W-:-:S03]  /*cd50*/  IMAD.X R11, R18, 0x1, ~R11, P5 ;  /* 0x00000001120b7824 */ /* 0x000fc600028e0e0b */
[----:B------:R0:W-:Y:S04]  /*cd60*/  STS.64 [R17+0x8], R8 ;  /* 0x0000080811007388 */ /* 0x0001e80000000a00 */
[----:B------:R0:W-:Y:S02]  /*cd70*/  STS.64 [R17+0x10], R10 ;  /* 0x0000100a11007388 */ /* 0x0001e40000000a00 */
.L_x_894:
[----:B------:R-:W-:Y:S05]  /*cd80*/  BSYNC B0 ;  /* 0x0000000000007941 */ /* 0x000fea0003800000 */
.L_x_893:
[----:B------:R-:W-:Y:S01]  /*cd90*/  SHF.R.U32.HI R16, RZ, 0x1, R16 ;  /* 0x00000001ff107819 */ /* 0x000fe20000011610 */
[----:B------:R-:W-:Y:S03]  /*cda0*/  BAR.SYNC.DEFER_BLOCKING 0x0 ;  /* 0x0000000000007b1d */ /* 0x000fe60000010000 */
[----:B------:R-:W-:-:S13]  /*cdb0*/  ISETP.NE.AND P0, PT, R16, RZ, PT ;  /* 0x000000ff1000720c */ /* 0x000fda0003f05270 */
[----:B------:R-:W-:Y:S05]  /*cdc0*/  @P0 BRA `(.L_x_895) ;  /* 0xfffffffc001c0947 */ /* 0x000fea000383ffff */
.L_x_892:
[----:B------:R-:W1:Y:S01]  /*cdd0*/  S2R R0, SR_TID.X ;  /* 0x0000000000007919 */ /* 0x000e620000002100 */
[----:B------:R-:W-:Y:S01]  /*cde0*/  ULDC UR4, c[0x0][0x230] ;  /* 0x00008c0000047ab9 */ /* 0x000fe20000000800 */
[----:B0-----:R-:W1:Y:S02]  /*cdf0*/  S2R R7, SR_CTAID.X ;  /* 0x0000000000077919 */ /* 0x001e640000002500 */
[----:B-1----:R-:W-:-:S05]  /*ce00*/  IMAD R16, R7, UR10, R0 ;  /* 0x0000000a07107c24 */ /* 0x002fca000f8e0200 */
[----:B------:R-:W-:-:S13]  /*ce10*/  ISETP.GE.U32.AND P0, PT, R16, UR4, PT ;  /* 0x0000000410007c0c */ /* 0x000fda000bf06070 */
[----:B------:R-:W-:Y:S05]  /*ce20*/  @P0 EXIT ;  /* 0x000000000000094d */ /* 0x000fea0003800000 */
[----:B------:R-:W0:Y:S04]  /*ce30*/  LDS.64 R6, [R14] ;  /* 0x000000000e067984 */ /* 0x000e280000000a00 */
[----:B------:R-:W1:Y:S04]  /*ce40*/  LDS.64 R8, [R14+0x8] ;  /* 0x000008000e087984 */ /* 0x000e680000000a00 */
[----:B------:R-:W2:Y:S01]  /*ce50*/  LDS.64 R10, [R14+0x10] ;  /* 0x000010000e0a7984 */ /* 0x000ea20000000a00 */
[----:B0-----:R-:W-:-:S04]  /*ce60*/  IADD3 R21, P0, R6, R2, RZ ;  /* 0x0000000206157210 */ /* 0x001fc80007f1e0ff */
[----:B------:R-:W-:Y:S01]  /*ce70*/  ISETP.LT.U32.AND P1, PT, R21, R6, PT ;  /* 0x000000061500720c */ /* 0x000fe20003f21070 */
[----:B------:R-:W-:Y:S01]  /*ce80*/  IMAD.X R23, R7, 0x1, R13, P0 ;  /* 0x0000000107177824 */ /* 0x000fe200000e060d */
[----:B------:R-:W-:Y:S02]  /*ce90*/  ISETP.GT.U32.AND P0, PT, R21, RZ, PT ;  /* 0x000000ff1500720c */ /* 0x000fe40003f04070 */
[----:B-1----:R-:W-:Y:S02]  /*cea0*/  IADD3 R15, P2, R8, R4, RZ ;  /* 0x00000004080f7210 */ /* 0x002fe40007f5e0ff */
[----:B------:R-:W-:Y:S02]  /*ceb0*/  ISETP.GT.U32.AND.EX P0, PT, R23, -0x1, PT, P0 ;  /* 0xffffffff1700780c */ /* 0x000fe40003f04100 */
[----:B--2---:R-:W-:Y:S01]  /*cec0*/  IADD3 R13, P3, R10, R12, RZ ;  /* 0x0000000c0a0d7210 */ /* 0x004fe20007f7e0ff */
[----:B------:R-:W-:Y:S01]  /*ced0*/  IMAD.X R19, R9, 0x1, R3, P2 ;  /* 0x0000000109137824 */ /* 0x000fe200010e0603 */
[----:B------:R-:W-:-:S02]  /*cee0*/  ISETP.LT.U32.OR.EX P0, PT, R23, R7, P0, P1 ;  /* 0x000000071700720c */ /* 0x000fc40000701510 */
[----:B------:R-:W0:Y:S01]  /*cef0*/  LDC.64 R6, c[0x0][0x220] ;  /* 0x00008800ff067b82 */ /* 0x000e220000000a00 */
[----:B------:R-:W-:Y:S01]  /*cf00*/  ISETP.GT.U32.AND P2, PT, R15, RZ, PT ;  /* 0x000000ff0f00720c */ /* 0x000fe20003f44070 */
[----:B------:R-:W-:Y:S01]  /*cf10*/  IMAD.X R17, R11, 0x1, R5, P3 ;  /* 0x000000010b117824 */ /* 0x000fe200018e0605 */
[----:B------:R-:W-:Y:S01]  /*cf20*/  ISETP.GT.U32.AND P3, PT, R13, RZ, PT ;  /* 0x000000ff0d00720c */ /* 0x000fe20003f64070 */
[----:B------:R-:W-:Y:S01]  /*cf30*/  IMAD R5, R16, 0x3, RZ ;  /* 0x0000000310057824 */ /* 0x000fe200078e02ff */
[----:B------:R-:W-:Y:S02]  /*cf40*/  ISETP.LT.U32.AND P4, PT, R15, R8, PT ;  /* 0x000000080f00720c */ /* 0x000fe40003f81070 */
[----:B------:R-:W-:Y:S02]  /*cf50*/  ISETP.GT.U32.AND.EX P2, PT, R19, -0x1, PT, P2 ;  /* 0xffffffff1300780c */ /* 0x000fe40003f44120 */
[----:B------:R-:W-:Y:S02]  /*cf60*/  ISETP.LT.U32.AND P1, PT, R13, R10, PT ;  /* 0x0000000a0d00720c */ /* 0x000fe40003f21070 */
[----:B------:R-:W-:-:S02]  /*cf70*/  ISETP.GT.U32.AND.EX P3, PT, R17, -0x1, PT, P3 ;  /* 0xffffffff1100780c */ /* 0x000fc40003f64130 */
[----:B------:R-:W-:Y:S01]  /*cf80*/  ISETP.LT.U32.OR.EX P2, PT, R19, R9, P2, P4 ;  /* 0x000000091300720c */ /* 0x000fe20001741540 */
[----:B------:R-:W-:Y:S01]  /*cf90*/  VIADD R9, R5, 0x1 ;  /* 0x0000000105097836 */ /* 0x000fe20000000000 */
[----:B------:R-:W-:Y:S02]  /*cfa0*/  SEL R2, RZ, 0x1, !P0 ;  /* 0x00000001ff027807 */ /* 0x000fe40004000000 */
[----:B------:R-:W-:Y:S02]  /*cfb0*/  ISETP.LT.U32.OR.EX P1, PT, R17, R11, P3, P1 ;  /* 0x0000000b1100720c */ /* 0x000fe40001f21510 */
[----:B------:R-:W-:Y:S02]  /*cfc0*/  SEL R10, RZ, 0x1, !P2 ;  /* 0x00000001ff0a7807 */ /* 0x000fe40005000000 */
[----:B------:R-:W-:Y:S02]  /*cfd0*/  IADD3 R2, P3, -R2, R21, RZ ;  /* 0x0000001502027210 */ /* 0x000fe40007f7e1ff */
[----:B------:R-:W-:Y:S01]  /*cfe0*/  SEL R0, RZ, 0xffffffff, !P0 ;  /* 0xffffffffff007807 */ /* 0x000fe20004000000 */
[----:B0-----:R-:W-:Y:S01]  /*cff0*/  IMAD.WIDE.U32 R8, R9, 0x8, R6 ;  /* 0x0000000809087825 */ /* 0x001fe200078e0006 */
[----:B------:R-:W-:-:S02]  /*d000*/  SEL R12, RZ, 0x1, !P1 ;  /* 0x00000001ff0c7807 */ /* 0x000fc40004800000 */
[----:B------:R-:W-:Y:S01]  /*d010*/  IADD3 R10, P0, -R10, R15, RZ ;  /* 0x0000000f0a0a7210 */ /* 0x000fe20007f1e1ff */
[----:B------:R-:W-:Y:S01]  /*d020*/  IMAD.X R3, R23, 0x1, ~R0, P3 ;  /* 0x0000000117037824 */ /* 0x000fe200018e0e00 */
[----:B------:R-:W-:Y:S01]  /*d030*/  SEL R4, RZ, 0xffffffff, !P2 ;  /* 0xffffffffff047807 */ /* 0x000fe20005000000 */
[----:B------:R-:W-:Y:S01]  /*d040*/  VIADD R15, R5, 0x2 ;  /* 0x00000002050f7836 */ /* 0x000fe20000000000 */
[----:B------:R-:W-:Y:S02]  /*d050*/  IADD3 R12, P3, -R12, R13, RZ ;  /* 0x0000000d0c0c7210 */ /* 0x000fe40007f7e1ff */
[----:B------:R-:W-:Y:S01]  /*d060*/  SEL R0, RZ, 0xffffffff, !P1 ;  /* 0xffffffffff007807 */ /* 0x000fe20004800000 */
[----:B------:R-:W-:Y:S02]  /*d070*/  IMAD.X R11, R19, 0x1, ~R4, P0 ;  /* 0x00000001130b7824 */ /* 0x000fe400000e0e04 */
[----:B------:R-:W-:-:S04]  /*d080*/  IMAD.WIDE.U32 R4, R5, 0x8, R6 ;  /* 0x0000000805047825 */ /* 0x000fc800078e0006 */
[----:B------:R-:W-:Y:S01]  /*d090*/  IMAD.X R13, R17, 0x1, ~R0, P3 ;  /* 0x00000001110d7824 */ /* 0x000fe200018e0e00 */
[----:B------:R-:W-:Y:S01]  /*d0a0*/  STG.E.64 desc[UR8][R4.64], R2 ;  /* 0x0000000204007986 */ /* 0x000fe2000c101b08 */
[----:B------:R-:W-:-:S03]  /*d0b0*/  IMAD.WIDE.U32 R6, R15, 0x8, R6 ;  /* 0x000000080f067825 */ /* 0x000fc600078e0006 */
[----:B------:R-:W-:Y:S04]  /*d0c0*/  STG.E.64 desc[UR8][R8.64], R10 ;  /* 0x0000000a08007986 */ /* 0x000fe8000c101b08 */
[----:B------:R-:W-:Y:S01]  /*d0d0*/  STG.E.64 desc[UR8][R6.64], R12 ;  /* 0x0000000c06007986 */ /* 0x000fe2000c101b08 */
[----:B------:R-:W-:Y:S05]  /*d0e0*/  EXIT ;  /* 0x000000000000794d */ /* 0x000fea0003800000 */
.L_x_896:
        /* <DEDUP_REMOVED lines=9> */
.L_x_981:


//--------------------- .text.running_evaluation_scan_parallel --------------------------
	.section	.text.running_evaluation_scan_parallel,"ax",@progbits
	.align	128
        .global         running_evaluation_scan_parallel
        .type           running_evaluation_scan_parallel,@function
        .size           running_evaluation_scan_parallel,(.L_x_982 - running_evaluation_scan_parallel)
        .other          running_evaluation_scan_parallel,@"STO_CUDA_ENTRY STV_DEFAULT"
running_evaluation_scan_parallel:
.text.running_evaluation_scan_parallel:
[----:B------:R-:W-:Y:S01]  /*0000*/  LDC R1, c[0x0][0x28] ;  /* 0x00000a00ff017b82 */ /* 0x000fe20000000800 */
[----:B------:R-:W0:Y:S01]  /*0010*/  S2R R0, SR_TID.X ;  /* 0x0000000000007919 */ /* 0x000e220000002100 */
[----:B------:R-:W-:Y:S01]  /*0020*/  ULDC UR9, c[0x0][0x0] ;  /* 0x0000000000097ab9 */ /* 0x000fe20000000800 */
[----:B------:R-:W-:Y:S01]  /*0030*/  ULDC UR4, c[0x0][0x228] ;  /* 0x00008a0000047ab9 */ /* 0x000fe20000000800 */
[----:B------:R-:W-:Y:S01]  /*0040*/  ULDC.64 UR10, c[0x0][0x208] ;  /* 0x00008200000a7ab9 */ /* 0x000fe20000000a00 */
[----:B------:R-:W0:Y:S02]  /*0050*/  S2R R5, SR_CTAID.X ;  /* 0x0000000000057919 */ /* 0x000e240000002500 */
[----:B0-----:R-:W-:-:S05]  /*0060*/  IMAD R5, R5, UR9, R0 ;  /* 0x0000000905057c24 */ /* 0x001fca000f8e0200 */
[----:B------:R-:W-:-:S13]  /*0070*/  ISETP.GE.U32.AND P1, PT, R5, UR4, PT ;  /* 0x0000000405007c0c */ /* 0x000fda000bf26070 */
[----:B------:R-:W0:Y:S01]  /*0080*/  @!P1 LDC R8, c[0x0][0x22c] ;  /* 0x00008b00ff089b82 */ /* 0x000e220000000800 */
[----:B------:R-:W-:Y:S01]  /*0090*/  @P1 IMAD.MOV.U32 R11, RZ, RZ, 0x1 ;  /* 0x00000001ff0b1424 */ /* 0x000fe200078e00ff */
[----:B------:R-:W-:Y:S01]  /*00a0*/  @P1 CS2R R30, SRZ ;  /* 0x00000000001e1805 */ /* 0x000fe2000001ff00 */
[----:B------:R-:W-:Y:S01]  /*00b0*/  @P1 IMAD.MOV.U32 R4, RZ, RZ, -0x1 ;  /* 0xffffffffff041424 */ /* 0x000fe200078e00ff */
[----:B------:R-:W-:Y:S02]  /*00c0*/  @P1 CS2R R22, SRZ ;  /* 0x0000000000161805 */ /* 0x000fe4000001ff00 */
[----:B------:R-:W-:Y:S02]  /*00d0*/  @P1 CS2R R34, SRZ ;  /* 0x0000000000221805 */ /* 0x000fe4000001ff00 */
[----:B------:R-:W-:Y:S01]  /*00e0*/  @P1 IADD3 R11, P2, R11, 0x1, RZ ;  /* 0x000000010b0b1810 */ /* 0x000fe20007f5e0ff */
[----:B------:R-:W1:Y:S03]  /*00f0*/  @!P1 LDC.64 R2, c[0x0][0x210] ;  /* 0x00008400ff029b82 */ /* 0x000e660000000a00 */
[----:B------:R-:W-:-:S02]  /*0100*/  @P1 ISETP.GT.U32.AND P0, PT, R11, RZ, PT ;  /* 0x000000ff0b00120c */ /* 0x000fc40003f04070 */
[----:B------:R-:W-:-:S03]  /*0110*/  @P1 IADD3.X R4, R4, -0x1, RZ, P2, !PT ;  /* 0xffffffff04041810 */ /* 0x000fc600017fe4ff */
[----:B------:R-:W2:Y:S01]  /*0120*/  @!P1 LDC.64 R6, c[0x0][0x220] ;  /* 0x00008800ff069b82 */ /* 0x000ea20000000a00 */
[----:B------:R-:W-:-:S04]  /*0130*/  @P1 ISETP.GT.U32.AND.EX P0, PT, R4, RZ, PT, P0 ;  /* 0x000000ff0400120c */ /* 0x000fc80003f04100 */
[----:B------:R-:W-:Y:S02]  /*0140*/  @P1 SEL R28, RZ, 0x1, !P0 ;  /* 0x00000001ff1c1807 */ /* 0x000fe40004000000 */
[----:B------:R-:W-:Y:S01]  /*0150*/  @P1 SEL R29, RZ, 0xffffffff, !P0 ;  /* 0xffffffffff1d1807 */ /* 0x000fe20004000000 */
[----:B0-----:R-:W-:Y:S01]  /*0160*/  @!P1 IMAD R9, R5, R8, RZ ;  /* 0x0000000805099224 */ /* 0x001fe200078e02ff */
[----:B------:R-:W-:-:S05]  /*0170*/  @P1 IADD3 R28, P2, R28, -R11, RZ ;  /* 0x8000000b1c1c1210 */ /* 0x000fca0007f5e0ff */
[----:B------:R-:W-:Y:S02]  /*0180*/  @P1 IMAD.X R29, R29, 0x1, ~R4, P2 ;  /* 0x000000011d1d1824 */ /* 0x000fe400010e0e04 */
[----:B-1----:R-:W-:-:S05]  /*0190*/  @!P1 IMAD.WIDE.U32 R2, R9, 0x8, R2 ;  /* 0x0000000809029825 */ /* 0x002fca00078e0002 */
[----:B------:R-:W3:Y:S04]  /*01a0*/  @!P1 LDG.E.64.CONSTANT R22, desc[UR10][R2.64] ;  /* 0x0000000a02169981 */ /* 0x000ee8000c1e9b00 */
[----:B--2---:R-:W2:Y:S04]  /*01b0*/  @!P1 LDG.E.64.CONSTANT R30, desc[UR10][R6.64+0x10] ;  /* 0x0000100a061e9981 */ /* 0x004ea8000c1e9b00 */
[----:B------:R-:W4:Y:S04]  /*01c0*/  @!P1 LDG.E.64.CONSTANT R34, desc[UR10][R6.64+0x8] ;  /* 0x0000080a06229981 */ /* 0x000f28000c1e9b00 */
[----:B------:R-:W5:Y:S01]  /*01d0*/  @!P1 LDG.E.64.CONSTANT R28, desc[UR10][R6.64] ;  /* 0x0000000a061c9981 */ /* 0x000f62000c1e9b00 */
[----:B------:R-:W0:Y:S01]  /*01e0*/  S2UR UR5, SR_CgaCtaId ;  /* 0x00000000000579c3 */ /* 0x000e220000008800 */
[----:B------:R-:W-:Y:S01]  /*01f0*/  UMOV UR4, 0x400 ;  /* 0x0000040000047882 */ /* 0x000fe20000000000 */
[----:B------:R-:W-:Y:S01]  /*0200*/  UISETP.GE.U32.AND UP0, UPT, UR9, 0x2, UPT ;  /* 0x000000020900788c */ /* 0x000fe2000bf06070 */
[----:B------:R-:W-:-:S05]  /*0210*/  IMAD.MOV.U32 R9, RZ, RZ, 0x30 ;  /* 0x00000030ff097424 */ /* 0x000fca00078e00ff */
[----:B------:R-:W-:Y:S01]  /*0220*/  PLOP3.LUT P0, PT, PT, PT, UP0, 0x80, 0x0 ;  /* 0x000000000000781c */ /* 0x000fe20003f0f008 */
[----:B0-----:R-:W-:-:S06]  /*0230*/  ULEA UR4, UR5, UR4, 0x18 ;  /* 0x0000000405047291 */ /* 0x001fcc000f8ec03f */
[----:B------:R-:W-:-:S05]  /*0240*/  IMAD R16, R0, R9, UR4 ;  /* 0x0000000400107e24 */ /* 0x000fca000f8e0209 */
[----:B------:R-:W-:Y:S01]  /*0250*/  STS.128 [R16+0x20], RZ ;  /* 0x000020ff10007388 */ /* 0x000fe20000000c00 */
[----:B---3--:R-:W-:Y:S02]  /*0260*/  IMAD.MOV.U32 R10, RZ, RZ, R22 ;  /* 0x000000ffff0a7224 */ /* 0x008fe400078e0016 */
[----:B------:R-:W-:Y:S02]  /*0270*/  IMAD.MOV.U32 R11, RZ, RZ, R23 ;  /* 0x000000ffff0b7224 */ /* 0x000fe400078e0017 */
[----:B--2---:R-:W-:Y:S02]  /*0280*/  IMAD.MOV.U32 R8, RZ, RZ, R30 ;  /* 0x000000ffff087224 */ /* 0x004fe400078e001e */
[----:B------:R-:W-:-:S05]  /*0290*/  IMAD.MOV.U32 R9, RZ, RZ, R31 ;  /* 0x000000ffff097224 */ /* 0x000fca00078e001f */
[----:B------:R4:W-:Y:S02]  /*02a0*/  STS.128 [R16+0x10], R8 ;  /* 0x0000100810007388 */ /* 0x0009e40000000c00 */
[----:B----4-:R-:W-:Y:S02]  /*02b0*/  IMAD.MOV.U32 R10, RZ, RZ, R34 ;  /* 0x000000ffff0a7224 */ /* 0x010fe400078e0022 */
[----:B------:R-:W-:Y:S02]  /*02c0*/  IMAD.MOV.U32 R11, RZ, RZ, R35 ;  /* 0x000000ffff0b7224 */ /* 0x000fe400078e0023 */
[----:B-----5:R-:W-:Y:S02]  /*02d0*/  IMAD.MOV.U32 R8, RZ, RZ, R28 ;  /* 0x000000ffff087224 */ /* 0x020fe400078e001c */
[----:B------:R-:W-:-:S05]  /*02e0*/  IMAD.MOV.U32 R9, RZ, RZ, R29 ;  /* 0x000000ffff097224 */ /* 0x000fca00078e001d */
[----:B------:R0:W-:Y:S01]  /*02f0*/  STS.128 [R16], R8 ;  /* 0x0000000810007388 */ /* 0x0001e20000000c00 */
[----:B------:R-:W-:Y:S06]  /*0300*/  BAR.SYNC.DEFER_BLOCKING 0x0 ;  /* 0x0000000000007b1d */ /* 0x000fec0000010000 */
[----:B------:R-:W-:Y:S05]  /*0310*/  @!P0 BRA `(.L_x_897) ;  /* 0x0000002400188947 */ /* 0x000fea0003800000 */
[----:B------:R-:W-:Y:S01]  /*0320*/  LEA R0, R0, 0x2, 0x1 ;  /* 0x0000000200007811 */ /* 0x000fe200078e08ff */
[----:B------:R-:W-:-:S06]  /*0330*/  UMOV UR5, 0x1 ;  /* 0x0000000100057882 */ /* 0x000fcc0000000000 */
.L_x_900:
[----:B------:R-:W-:Y:S01]  /*0340*/  IMAD.U32 R3, RZ, RZ, UR5 ;  /* 0x00000005ff037e24 */ /* 0x000fe2000f8e00ff */
[----:B------:R-:W-:Y:S03]  /*0350*/  BSSY B0, `(.L_x_898) ;  /* 0x000023d000007945 */ /* 0x000fe60003800000 */
[----:B-1----:R-:W-:-:S05]  /*0360*/  IMAD R2, R0, R3, -0x1 ;  /* 0xffffffff00027424 */ /* 0x002fca00078e0203 */
[----:B------:R-:W-:-:S13]  /*0370*/  ISETP.GE.U32.AND P0, PT, R2, UR9, PT ;  /* 0x0000000902007c0c */ /* 0x000fda000bf06070 */
[----:B------:R-:W-:Y:S05]  /*0380*/  @P0 BRA `(.L_x_899) ;  /* 0x0000002000e40947 */ /* 0x000fea0003800000 */
[----:B------:R-:W-:Y:S02]  /*0390*/  IMAD.MOV.U32 R3, RZ, RZ, 0x30 ;  /* 0x00000030ff037424 */ /* 0x000fe400078e00ff */
[C---:B------:R-:W-:Y:S02]  /*03a0*/  VIADD R44, R2.reuse, -UR5 ;  /* 0x80000005022c7c36 */ /* 0x040fe40008000000 */
[----:B------:R-:W-:Y:S02]  /*03b0*/  IMAD.MOV.U32 R7, RZ, RZ, 0x30 ;  /* 0x00000030ff077424 */ /* 0x000fe400078e00ff */
[----:B------:R-:W-:Y:S02]  /*03c0*/  IMAD R2, R2, R3, UR4 ;  /* 0x0000000402027e24 */ /* 0x000fe4000f8e0203 */
[----:B------:R-:W-:-:S03]  /*03d0*/  IMAD R44, R44, R7, UR4 ;  /* 0x000000042c2c7e24 */ /* 0x000fc6000f8e0207 */
[----:B------:R-:W-:Y:S04]  /*03e0*/  LDS.128 R24, [R2] ;  /* 0x0000000002187984 */ /* 0x000fe80000000c00 */
[----:B0-----:R-:W0:Y:S04]  /*03f0*/  LDS.128 R8, [R44] ;  /* 0x000000002c087984 */ /* 0x001e280000000c00 */
[----:B------:R-:W1:Y:S01]  /*0400*/  LDS.128 R36, [R2+0x10] ;  /* 0x0000100002247984 */ /* 0x000e620000000c00 */
[----:B0-----:R-:W-:-:S04]  /*0410*/  IMAD.WIDE.U32 R6, R9, R24, RZ ;  /* 0x0000001809067225 */ /* 0x001fc800078e00ff */
[----:B------:R-:W-:-:S04]  /*0420*/  IMAD.WIDE.U32 R12, R8, R24, RZ ;  /* 0x00000018080c7225 */ /* 0x000fc800078e00ff */
[----:B------:R-:W-:-:S04]  /*0430*/  IMAD.WIDE.U32 R18, P0, R25, R8, R6 ;  /* 0x0000000819127225 */ /* 0x000fc80007800006 */
[----:B------:R-:W-:Y:S01]  /*0440*/  IMAD.WIDE.U32 R6, R9, R26, RZ ;  /* 0x0000001a09067225 */ /* 0x000fe200078e00ff */
[----:B------:R-:W-:-:S03]  /*0450*/  IADD3 R45, P4, R13, R18, RZ ;  /* 0x000000120d2d7210 */ /* 0x000fc60007f9e0ff */
[----:B------:R-:W-:-:S04]  /*0460*/  IMAD.WIDE.U32 R42, R8, R26, RZ ;  /* 0x0000001a082a7225 */ /* 0x000fc800078e00ff */
[----:B------:R-:W-:-:S04]  /*0470*/  IMAD.WIDE.U32 R20, P2, R27, R8, R6 ;  /* 0x000000081b147225 */ /* 0x000fc80007840006 */
[----:B------:R-:W-:Y:S01]  /*0480*/  IMAD.X R15, RZ, RZ, RZ, P0 ;  /* 0x000000ffff0f7224 */ /* 0x000fe200000e06ff */
[----:B------:R-:W-:Y:S01]  /*0490*/  IADD3 R7, P0, RZ, R12, RZ ;  /* 0x0000000cff077210 */ /* 0x000fe20007f1e0ff */
[----:B------:R-:W-:Y:S01]  /*04a0*/  IMAD.WIDE.U32 R32, R11, R24, RZ ;  /* 0x000000180b207225 */ /* 0x000fe200078e00ff */
[----:B------:R-:W-:Y:S02]  /*04b0*/  IADD3 R17, P5, R43, R20, RZ ;  /* 0x000000142b117210 */ /* 0x000fe40007fbe0ff */
[----:B------:R-:W-:Y:S01]  /*04c0*/  ISETP.LT.U32.AND P1, PT, R7, R12, PT ;  /* 0x0000000c0700720c */ /* 0x000fe20003f21070 */
[----:B------:R-:W-:Y:S01]  /*04d0*/  IMAD.X R13, RZ, RZ, RZ, P2 ;  /* 0x000000ffff0d7224 */ /* 0x000fe200010e06ff */
[-C--:B------:R-:W-:Y:S01]  /*04e0*/  IADD3 R40, P2, RZ, R42.reuse, RZ ;  /* 0x0000002aff287210 */ /* 0x080fe20007f5e0ff */
[----:B------:R-:W-:Y:S02]  /*04f0*/  IMAD.MOV.U32 R14, RZ, RZ, R19 ;  /* 0x000000ffff0e7224 */ /* 0x000fe400078e0013 */
[----:B------:R-:W-:Y:S01]  /*0500*/  IMAD.X R6, R45, 0x1, R12, P0 ;  /* 0x000000012d067824 */ /* 0x000fe200000e060c */
[----:B------:R-:W-:Y:S01]  /*0510*/  ISETP.LT.U32.AND P0, PT, R40, R42, PT ;  /* 0x0000002a2800720c */ /* 0x000fe20003f01070 */
[----:B------:R-:W-:-:S03]  /*0520*/  IMAD.WIDE.U32 R32, P3, R10, R25, R32 ;  /* 0x000000190a207225 */ /* 0x000fc60007860020 */
[----:B------:R-:W-:Y:S01]  /*0530*/  ISETP.LT.U32.AND.EX P1, PT, R6, R45, PT, P1 ;  /* 0x0000002d0600720c */ /* 0x000fe20003f21110 */
[----:B------:R-:W-:-:S03]  /*0540*/  IMAD.WIDE.U32 R18, R10, R24, RZ ;  /* 0x000000180a127225 */ /* 0x000fc600078e00ff */
[----:B------:R-:W-:Y:S01]  /*0550*/  SEL R47, RZ, 0x1, !P1 ;  /* 0x00000001ff2f7807 */ /* 0x000fe20004800000 */
[----:B------:R-:W-:Y:S01]  /*0560*/  IMAD.MOV.U32 R12, RZ, RZ, R21 ;  /* 0x000000ffff0c7224 */ /* 0x000fe200078e0015 */
[----:B------:R-:W-:Y:S01]  /*0570*/  IADD3 R3, P6, RZ, R18, RZ ;  /* 0x00000012ff037210 */ /* 0x000fe20007fde0ff */
[----:B------:R-:W-:Y:S02]  /*0580*/  IMAD.X R42, R17, 0x1, R42, P2 ;  /* 0x00000001112a7824 */ /* 0x000fe400010e062a */
[----:B------:R-:W-:Y:S01]  /*0590*/  IMAD.X R21, RZ, RZ, RZ, P3 ;  /* 0x000000ffff157224 */ /* 0x000fe200018e06ff */
[----:B------:R-:W-:Y:S01]  /*05a0*/  IADD3 R41, P3, R19, R32, RZ ;  /* 0x0000002013297210 */ /* 0x000fe20007f7e0ff */
[----:B------:R-:W-:Y:S01]  /*05b0*/  IMAD.MOV.U32 R20, RZ, RZ, R33 ;  /* 0x000000ffff147224 */ /* 0x000fe200078e0021 */
[----:B------:R-:W-:Y:S01]  /*05c0*/  ISETP.LT.U32.AND.EX P0, PT, R42, R17, PT, P0 ;  /* 0x000000112a00720c */ /* 0x000fe20003f01100 */
[----:B------:R-:W-:Y:S01]  /*05d0*/  IMAD.WIDE.U32 R32, R11, R26, RZ ;  /* 0x0000001a0b207225 */ /* 0x000fe200078e00ff */
[----:B------:R-:W-:-:S02]  /*05e0*/  ISETP.LT.U32.AND P2, PT, R3, R18, PT ;  /* 0x000000120300720c */ /* 0x000fc40003f41070 */
[----:B------:R-:W-:Y:S01]  /*05f0*/  SEL R45, RZ, 0x1, !P0 ;  /* 0x00000001ff2d7807 */ /* 0x000fe20004000000 */
[----:B------:R-:W-:Y:S02]  /*0600*/  IMAD.X R4, R41, 0x1, R18, P6 ;  /* 0x0000000129047824 */ /* 0x000fe400030e0612 */
[----:B------:R-:W-:-:S03]  /*0610*/  IMAD.WIDE.U32 R18, P1, R27, R10, R32 ;  /* 0x0000000a1b127225 */ /* 0x000fc60007820020 */
[----:B------:R-:W-:Y:S01]  /*0620*/  ISETP.LT.U32.AND.EX P2, PT, R4, R41, PT, P2 ;  /* 0x000000290400720c */ /* 0x000fe20003f41120 */
[----:B------:R-:W-:Y:S01]  /*0630*/  IMAD.WIDE.U32.X R14, R25, R9, R14, P4 ;  /* 0x00000009190e7225 */ /* 0x000fe200020e040e */
[----:B------:R-:W-:-:S03]  /*0640*/  IADD3 R47, P0, P4, -R47, R7, -R6 ;  /* 0x000000072f2f7210 */ /* 0x000fc60007c1e906 */
[----:B------:R-:W-:Y:S02]  /*0650*/  IMAD.MOV.U32 R17, RZ, RZ, -0x1 ;  /* 0xffffffffff117424 */ /* 0x000fe400078e00ff */
[----:B------:R-:W-:-:S03]  /*0660*/  IMAD.WIDE.U32 R32, R10, R26, RZ ;  /* 0x0000001a0a207225 */ /* 0x000fc600078e00ff */
[----:B------:R-:W-:Y:S01]  /*0670*/  IADD3.X R51, R17, -0x1, R6, P0, P4 ;  /* 0xffffffff11337810 */ /* 0x000fe200007e8406 */
[----:B------:R-:W-:Y:S01]  /*0680*/  IMAD.X R7, RZ, RZ, RZ, P1 ;  /* 0x000000ffff077224 */ /* 0x000fe200008e06ff */
[----:B------:R-:W-:Y:S01]  /*0690*/  IADD3 R45, P1, P6, -R45, R40, -R42 ;  /* 0x000000282d2d7210 */ /* 0x000fe20007e3e92a */
[----:B------:R-:W-:Y:S01]  /*06a0*/  IMAD.WIDE.U32.X R12, R27, R9, R12, P5 ;  /* 0x000000091b0c7225 */ /* 0x000fe200028e040c */
[----:B------:R-:W-:Y:S02]  /*06b0*/  ISETP.LT.U32.AND P5, PT, R14, R47, PT ;  /* 0x0000002f0e00720c */ /* 0x000fe40003fa1070 */
[----:B------:R-:W-:Y:S01]  /*06c0*/  IADD3 R43, P4, R33, R18, RZ ;  /* 0x00000012212b7210 */ /* 0x000fe20007f9e0ff */
[----:B------:R-:W-:Y:S01]  /*06d0*/  IMAD.MOV.U32 R6, RZ, RZ, R19 ;  /* 0x000000ffff067224 */ /* 0x000fe200078e0013 */
[----:B------:R-:W-:Y:S01]  /*06e0*/  IADD3 R33, P0, RZ, R32, RZ ;  /* 0x00000020ff217210 */ /* 0x000fe20007f1e0ff */
[----:B-1----:R-:W-:Y:S01]  /*06f0*/  IMAD.WIDE.U32 R18, R11, R36, RZ ;  /* 0x000000240b127225 */ /* 0x002fe200078e00ff */
[----:B------:R-:W-:-:S02]  /*0700*/  ISETP.LT.U32.AND.EX P5, PT, R15, R51, PT, P5 ;  /* 0x000000330f00720c */ /* 0x000fc40003fa1150 */
[----:B------:R-:W-:Y:S01]  /*0710*/  IADD3.X R49, R17, -0x1, R42, P1, P6 ;  /* 0xffffffff11317810 */ /* 0x000fe20000fec42a */
[----:B------:R-:W-:Y:S01]  /*0720*/  IMAD.X R40, R43, 0x1, R32, P0 ;  /* 0x000000012b287824 */ /* 0x000fe200000e0620 */
[----:B------:R-:W-:Y:S01]  /*0730*/  ISETP.LT.U32.AND P6, PT, R12, R45, PT ;  /* 0x0000002d0c00720c */ /* 0x000fe20003fc1070 */
[----:B------:R-:W-:Y:S01]  /*0740*/  IMAD.WIDE.U32.X R20, R11, R25, R20, P3 ;  /* 0x000000190b147225 */ /* 0x000fe200018e0414 */
[----:B------:R-:W-:Y:S02]  /*0750*/  SEL R59, RZ, 0x1, !P5 ;  /* 0x00000001ff3b7807 */ /* 0x000fe40006800000 */
[----:B------:R-:W-:Y:S01]  /*0760*/  ISETP.LT.U32.AND.EX P0, PT, R13, R49, PT, P6 ;  /* 0x000000310d00720c */ /* 0x000fe20003f01160 */
[----:B------:R-:W-:Y:S01]  /*0770*/  IMAD.WIDE.U32 R18, P3, R37, R10, R18 ;  /* 0x0000000a25127225 */ /* 0x000fe20007860012 */
[----:B------:R-:W-:Y:S02]  /*0780*/  ISETP.LT.U32.AND P1, PT, R33, R32, PT ;  /* 0x000000202100720c */ /* 0x000fe40003f21070 */
[----:B------:R-:W-:Y:S01]  /*0790*/  SEL R55, RZ, 0xffffffff, !P5 ;  /* 0xffffffffff377807 */ /* 0x000fe20006800000 */
[----:B------:R-:W-:Y:S01]  /*07a0*/  IMAD.WIDE.U32.X R6, R27, R11, R6, P4 ;  /* 0x0000000b1b067225 */ /* 0x000fe200020e0406 */
[----:B------:R-:W-:-:S02]  /*07b0*/  IADD3 R59, P6, P5, R59, R14, -R47 ;  /* 0x0000000e3b3b7210 */ /* 0x000fc40007dde82f */
[----:B------:R-:W-:Y:S02]  /*07c0*/  SEL R57, RZ, 0x1, !P0 ;  /* 0x00000001ff397807 */ /* 0x000fe40004000000 */
[----:B------:R-:W-:Y:S02]  /*07d0*/  ISETP.LT.U32.AND.EX P1, PT, R40, R43, PT, P1 ;  /* 0x0000002b2800720c */ /* 0x000fe40003f21110 */
[----:B------:R-:W-:Y:S02]  /*07e0*/  IADD3.X R55, R55, R15, ~R51, P6, P5 ;  /* 0x0000000f37377210 */ /* 0x000fe400037eac33 */
[----:B------:R-:W-:Y:S02]  /*07f0*/  SEL R14, RZ, 0x1, !P2 ;  /* 0x00000001ff0e7807 */ /* 0x000fe40005000000 */
[----:B------:R-:W-:Y:S02]  /*0800*/  IADD3 R57, P5, P2, R57, R12, -R45 ;  /* 0x0000000c39397210 */ /* 0x000fe40007abe82d */
[----:B------:R-:W-:-:S02]  /*0810*/  SEL R47, RZ, 0xffffffff, !P0 ;  /* 0xffffffffff2f7807 */ /* 0x000fc40004000000 */
[----:B------:R-:W-:Y:S02]  /*0820*/  SEL R45, RZ, 0x1, !P1 ;  /* 0x00000001ff2d7807 */ /* 0x000fe40004800000 */
[----:B------:R-:W-:Y:S02]  /*0830*/  IADD3 R3, P0, P1, -R14, R3, -R4 ;  /* 0x000000030e037210 */ /* 0x000fe4000791e904 */
[----:B------:R-:W-:Y:S02]  /*0840*/  IADD3.X R47, R47, R13, ~R49, P5, P2 ;  /* 0x0000000d2f2f7210 */ /* 0x000fe40002fe4c31 */
[----:B------:R-:W-:Y:S01]  /*0850*/  IADD3 R45, P2, P5, -R45, R33, -R40 ;  /* 0x000000212d2d7210 */ /* 0x000fe20007d5e928 */
[----:B------:R-:W0:Y:S01]  /*0860*/  LDS.128 R12, [R44+0x10] ;  /* 0x000010002c0c7984 */ /* 0x000e220000000c00 */
[----:B------:R-:W-:Y:S01]  /*0870*/  IMAD.WIDE.U32 R32, R10, R36, RZ ;  /* 0x000000240a207225 */ /* 0x000fe200078e00ff */
[----:B------:R-:W-:Y:S02]  /*0880*/  IADD3.X R51, R17, -0x1, R4, P0, P1 ;  /* 0xffffffff11337810 */ /* 0x000fe400007e2404 */
[----:B------:R-:W-:-:S02]  /*0890*/  ISETP.LT.U32.AND P0, PT, R20, R3, PT ;  /* 0x000000031400720c */ /* 0x000fc40003f01070 */
[----:B------:R-:W-:Y:S01]  /*08a0*/  IADD3.X R43, R17, -0x1, R40, P2, P5 ;  /* 0xffffffff112b7810 */ /* 0x000fe200017ea428 */
[----:B------:R-:W-:Y:S01]  /*08b0*/  IMAD.MOV.U32 R40, RZ, RZ, R19 ;  /* 0x000000ffff287224 */ /* 0x000fe200078e0013 */
[----:B------:R-:W-:Y:S02]  /*08c0*/  IADD3 R49, P4, RZ, R32, RZ ;  /* 0x00000020ff317210 */ /* 0x000fe40007f9e0ff */
[----:B------:R-:W-:Y:S02]  /*08d0*/  ISETP.LT.U32.AND P6, PT, R6, R45, PT ;  /* 0x0000002d0600720c */ /* 0x000fe40003fc1070 */
[----:B------:R-:W-:Y:S02]  /*08e0*/  IADD3 R41, P5, R33, R18, RZ ;  /* 0x0000001221297210 */ /* 0x000fe40007fbe0ff */
[----:B------:R-:W-:Y:S02]  /*08f0*/  ISETP.LT.U32.AND.EX P2, PT, R21, R51, PT, P0 ;  /* 0x000000331500720c */ /* 0x000fe40003f41100 */
[----:B------:R-:W-:Y:S01]  /*0900*/  ISETP.LT.U32.AND.EX P0, PT, R7, R43, PT, P6 ;  /* 0x0000002b0700720c */ /* 0x000fe20003f01160 */
[----:B------:R-:W-:Y:S01]  /*0910*/  IMAD.X R18, R41, 0x1, R32, P4 ;  /* 0x0000000129127824 */ /* 0x000fe200020e0620 */
[----:B------:R-:W-:-:S02]  /*0920*/  SEL R42, RZ, 0x1, !P2 ;  /* 0x00000001ff2a7807 */ /* 0x000fc40005000000 */
[----:B------:R-:W-:Y:S02]  /*0930*/  ISETP.LT.U32.AND P1, PT, R49, R32, PT ;  /* 0x000000203100720c */ /* 0x000fe40003f21070 */
[----:B------:R-:W-:Y:S02]  /*0940*/  SEL R33, RZ, 0xffffffff, !P2 ;  /* 0xffffffffff217807 */ /* 0x000fe40005000000 */
[----:B------:R-:W-:Y:S02]  /*0950*/  SEL R4, RZ, 0x1, !P0 ;  /* 0x00000001ff047807 */ /* 0x000fe40004000000 */
[----:B------:R-:W-:Y:S02]  /*0960*/  IADD3 R42, P2, P4, R42, R20, -R3 ;  /* 0x000000142a2a7210 */ /* 0x000fe40007c5e803 */
[----:B------:R-:W-:Y:S01]  /*0970*/  ISETP.LT.U32.AND.EX P1, PT, R18, R41, PT, P1 ;  /* 0x000000291200720c */ /* 0x000fe20003f21110 */
[----:B------:R-:W-:Y:S01]  /*0980*/  IMAD.X R41, RZ, RZ, RZ, P3 ;  /* 0x000000ffff297224 */ /* 0x000fe200018e06ff */
[----:B------:R-:W-:-:S02]  /*0990*/  IADD3 R3, P3, P6, R4, R6, -R45 ;  /* 0x0000000604037210 */ /* 0x000fc40007e7e82d */
[----:B------:R-:W-:Y:S01]  /*09a0*/  IADD3.X R6, R33, R21, ~R51, P2, P4 ;  /* 0x0000001521067210 */ /* 0x000fe200017e8c33 */
[-C--:B------:R-:W-:Y:S01]  /*09b0*/  IMAD.WIDE.U32 R32, R9, R36.reuse, RZ ;  /* 0x0000002409207225 */ /* 0x080fe200078e00ff */
[----:B------:R-:W-:Y:S02]  /*09c0*/  SEL R10, RZ, 0x1, !P1 ;  /* 0x00000001ff0a7807 */ /* 0x000fe40004800000 */
[----:B------:R-:W-:Y:S01]  /*09d0*/  SEL R4, RZ, 0xffffffff, !P0 ;  /* 0xffffffffff047807 */ /* 0x000fe20004000000 */
[----:B------:R-:W-:Y:S01]  /*09e0*/  IMAD.WIDE.U32.X R20, R37, R11, R40, P5 ;  /* 0x0000000b25147225 */ /* 0x000fe200028e0428 */
[--C-:B------:R-:W-:Y:S02]  /*09f0*/  IADD3 R49, P0, P2, -R10, R49, -R18.reuse ;  /* 0x000000310a317210 */ /* 0x100fe40007a1e912 */
[----:B------:R-:W-:Y:S01]  /*0a00*/  IADD3.X R4, R4, R7, ~R43, P3, P6 ;  /* 0x0000000704047210 */ /* 0x000fe20001fecc2b */
[----:B------:R-:W-:Y:S01]  /*0a10*/  IMAD.WIDE.U32 R10, R8, R36, RZ ;  /* 0x00000024080a7225 */ /* 0x000fe200078e00ff */
[----:B------:R-:W-:-:S02]  /*0a20*/  IADD3.X R7, R17, -0x1, R18, P0, P2 ;  /* 0xffffffff11077810 */ /* 0x000fc400007e4412 */
[----:B------:R-:W-:Y:S01]  /*0a30*/  ISETP.LT.U32.AND P0, PT, R20, R49, PT ;  /* 0x000000311400720c */ /* 0x000fe20003f01070 */
[----:B------:R-:W-:Y:S01]  /*0a40*/  IMAD.WIDE.U32 R32, P1, R37, R8, R32 ;  /* 0x0000000825207225 */ /* 0x000fe20007820020 */
[----:B------:R-:W-:Y:S02]  /*0a50*/  IADD3 R43, P2, RZ, R10, RZ ;  /* 0x0000000aff2b7210 */ /* 0x000fe40007f5e0ff */
[----:B------:R-:W-:Y:S01]  /*0a60*/  ISETP.LT.U32.AND.EX P0, PT, R21, R7, PT, P0 ;  /* 0x000000071500720c */ /* 0x000fe20003f01100 */
[----:B------:R-:W-:Y:S01]  /*0a70*/  IMAD.X R19, RZ, RZ, RZ, P1 ;  /* 0x000000ffff137224 */ /* 0x000fe200008e06ff */
[----:B------:R-:W-:Y:S01]  /*0a80*/  IADD3 R41, P3, R11, R32, RZ ;  /* 0x000000200b297210 */ /* 0x000fe20007f7e0ff */
[----:B------:R-:W-:Y:S01]  /*0a90*/  IMAD.MOV.U32 R18, RZ, RZ, R33 ;  /* 0x000000ffff127224 */ /* 0x000fe200078e0021 */
[----:B------:R-:W-:Y:S01]  /*0aa0*/  ISETP.LT.U32.AND P1, PT, R43, R10, PT ;  /* 0x0000000a2b00720c */ /* 0x000fe20003f21070 */
[----:B0-----:R-:W-:Y:S01]  /*0ab0*/  IMAD.WIDE.U32 R32, R12, R36, RZ ;  /* 0x000000240c207225 */ /* 0x001fe200078e00ff */
[----:B------:R-:W-:-:S03]  /*0ac0*/  SEL R45, RZ, 0x1, !P0 ;  /* 0x00000001ff2d7807 */ /* 0x000fc60004000000 */
[----:B------:R-:W-:Y:S02]  /*0ad0*/  IMAD.X R46, R41, 0x1, R10, P2 ;  /* 0x00000001292e7824 */ /* 0x000fe400010e060a */
[----:B------:R-:W-:-:S03]  /*0ae0*/  IMAD.WIDE.U32 R10, R13, R26, RZ ;  /* 0x0000001a0d0a7225 */ /* 0x000fc600078e00ff */
[----:B------:R-:W-:Y:S01]  /*0af0*/  ISETP.LT.U32.AND.EX P1, PT, R46, R41, PT, P1 ;  /* 0x000000292e00720c */ /* 0x000fe20003f21110 */
[----:B------:R-:W-:-:S03]  /*0b00*/  IMAD.WIDE.U32 R40, R13, R36, RZ ;  /* 0x000000240d287225 */ /* 0x000fc600078e00ff */
[----:B------:R-:W-:Y:S01]  /*0b10*/  SEL R8, RZ, 0x1, !P1 ;  /* 0x00000001ff087807 */ /* 0x000fe20004800000 */
[----:B------:R-:W-:Y:S01]  /*0b20*/  IMAD.WIDE.U32.X R18, R37, R9, R18, P3 ;  /* 0x0000000925127225 */ /* 0x000fe200018e0412 */
[----:B------:R-:W-:Y:S02]  /*0b30*/  IADD3 R52, P2, P3, R45, R20, -R49 ;  /* 0x000000142d347210 */ /* 0x000fe40007b5e831 */
[----:B------:R-:W-:Y:S01]  /*0b40*/  SEL R20, RZ, 0xffffffff, !P0 ;  /* 0xffffffffff147807 */ /* 0x000fe20004000000 */
[----:B------:R-:W-:Y:S01]  /*0b50*/  IMAD.WIDE.U32 R10, P4, R27, R12, R10 ;  /* 0x0000000c1b0a7225 */ /* 0x000fe2000788000a */
[--C-:B------:R-:W-:Y:S02]  /*0b60*/  IADD3 R43, P0, P5, -R8, R43, -R46.reuse ;  /* 0x0000002b082b7210 */ /* 0x100fe40007d1e92e */
[----:B------:R-:W-:Y:S01]  /*0b70*/  IADD3.X R56, R20, R21, ~R7, P2, P3 ;  /* 0x0000001514387210 */ /* 0x000fe200017e6c07 */
[----:B------:R-:W-:Y:S01]  /*0b80*/  IMAD.WIDE.U32 R48, R12, R26, RZ ;  /* 0x0000001a0c307225 */ /* 0x000fe200078e00ff */
[----:B------:R-:W-:-:S03]  /*0b90*/  IADD3.X R61, R17, -0x1, R46, P0, P5 ;  /* 0xffffffff113d7810 */ /* 0x000fc600007ea42e */
[----:B------:R-:W-:Y:S01]  /*0ba0*/  IMAD.WIDE.U32 R40, P1, R37, R12, R40 ;  /* 0x0000000c25287225 */ /* 0x000fe20007820028 */
[----:B------:R-:W-:Y:S02]  /*0bb0*/  IADD3 R45, P2, R49, R10, RZ ;  /* 0x0000000a312d7210 */ /* 0x000fe40007f5e0ff */
[----:B------:R-:W-:Y:S01]  /*0bc0*/  IADD3 R49, P3, RZ, R48, RZ ;  /* 0x00000030ff317210 */ /* 0x000fe20007f7e0ff */
[----:B------:R-:W-:Y:S01]  /*0bd0*/  IMAD.X R9, RZ, RZ, RZ, P4 ;  /* 0x000000ffff097224 */ /* 0x000fe200020e06ff */
[----:B------:R-:W-:Y:S01]  /*0be0*/  IADD3 R7, P4, RZ, R32, RZ ;  /* 0x00000020ff077210 */ /* 0x000fe20007f9e0ff */
[----:B------:R-:W-:Y:S01]  /*0bf0*/  IMAD.WIDE.U32 R20, R13, R24, RZ ;  /* 0x000000180d147225 */ /* 0x000fe200078e00ff */
[----:B------:R-:W-:Y:S02]  /*0c00*/  IADD3 R51, P5, R33, R40, RZ ;  /* 0x0000002821337210 */ /* 0x000fe40007fbe0ff */
[----:B------:R-:W-:Y:S01]  /*0c10*/  ISETP.LT.U32.AND P0, PT, R49, R48, PT ;  /* 0x000000303100720c */ /* 0x000fe20003f01070 */
[----:B------:R-:W-:Y:S01]  /*0c20*/  IMAD.X R48, R45, 0x1, R48, P3 ;  /* 0x000000012d307824 */ /* 0x000fe200018e0630 */
[----:B------:R-:W-:Y:S01]  /*0c30*/  ISETP.LT.U32.AND P3, PT, R7, R32, PT ;  /* 0x000000200700720c */ /* 0x000fe20003f61070 */
[----:B------:R-:W-:-:S02]  /*0c40*/  IMAD.MOV.U32 R8, RZ, RZ, R11 ;  /* 0x000000ffff087224 */ /* 0x000fc400078e000b */
[----:B------:R-:W-:Y:S01]  /*0c50*/  IMAD.X R40, R51, 0x1, R32, P4 ;  /* 0x0000000133287824 */ /* 0x000fe200020e0620 */
[----:B------:R-:W-:Y:S01]  /*0c60*/  ISETP.LT.U32.AND.EX P0, PT, R48, R45, PT, P0 ;  /* 0x0000002d3000720c */ /* 0x000fe20003f01100 */
[----:B------:R-:W-:-:S03]  /*0c70*/  IMAD.WIDE.U32 R10, R12, R24, RZ ;  /* 0x000000180c0a7225 */ /* 0x000fc600078e00ff */
[----:B------:R-:W-:Y:S01]  /*0c80*/  ISETP.LT.U32.AND.EX P3, PT, R40, R51, PT, P3 ;  /* 0x000000332800720c */ /* 0x000fe20003f61130 */
[----:B------:R-:W-:Y:S01]  /*0c90*/  IMAD.WIDE.U32 R20, P4, R12, R25, R20 ;  /* 0x000000190c147225 */ /* 0x000fe20007880014 */
[----:B------:R-:W-:Y:S02]  /*0ca0*/  IADD3 R45, P6, RZ, R10, RZ ;  /* 0x0000000aff2d7210 */ /* 0x000fe40007fde0ff */
[----:B------:R-:W-:Y:S01]  /*0cb0*/  SEL R12, RZ, 0x1, !P0 ;  /* 0x00000001ff0c7807 */ /* 0x000fe20004000000 */
[----:B------:R-:W-:Y:S01]  /*0cc0*/  IMAD.WIDE.U32.X R8, R27, R13, R8, P2 ;  /* 0x0000000d1b087225 */ /* 0x000fe200010e0408 */
[----:B------:R-:W-:Y:S02]  /*0cd0*/  IADD3 R11, P2, R11, R20, RZ ;  /* 0x000000140b0b7210 */ /* 0x000fe40007f5e0ff */
[----:B------:R-:W-:Y:S01]  /*0ce0*/  ISETP.LT.U32.AND P0, PT, R18, R43, PT ;  /* 0x0000002b1200720c */ /* 0x000fe20003f01070 */
[----:B------:R-:W-:Y:S01]  /*0cf0*/  IMAD.X R33, RZ, RZ, RZ, P1 ;  /* 0x000000ffff217224 */ /* 0x000fe200008e06ff */
[----:B------:R-:W-:Y:S01]  /*0d00*/  ISETP.LT.U32.AND P1, PT, R45, R10, PT ;  /* 0x0000000a2d00720c */ /* 0x000fe20003f21070 */
[----:B------:R-:W-:Y:S01]  /*0d10*/  IMAD.X R46, R11, 0x1, R10, P6 ;  /* 0x000000010b2e7824 */ /* 0x000fe200030e060a */
[----:B------:R-:W-:Y:S01]  /*0d20*/  ISETP.LT.U32.AND.EX P0, PT, R19, R61, PT, P0 ;  /* 0x0000003d1300720c */ /* 0x000fe20003f01100 */
[----:B------:R-:W-:-:S02]  /*0d30*/  IMAD.MOV.U32 R32, RZ, RZ, R41 ;  /* 0x000000ffff207224 */ /* 0x000fc400078e0029 */
[----:B------:R-:W-:Y:S01]  /*0d40*/  IMAD.X R51, RZ, RZ, RZ, P4 ;  /* 0x000000ffff337224 */ /* 0x000fe200020e06ff */
[----:B------:R-:W-:Y:S01]  /*0d50*/  ISETP.LT.U32.AND.EX P1, PT, R46, R11, PT, P1 ;  /* 0x0000000b2e00720c */ /* 0x000fe20003f21110 */
[----:B------:R-:W-:Y:S01]  /*0d60*/  IMAD.WIDE.U32.X R10, R37, R13, R32, P5 ;  /* 0x0000000d250a7225 */ /* 0x000fe200028e0420 */
[----:B------:R-:W-:Y:S02]  /*0d70*/  SEL R20, RZ, 0x1, !P0 ;  /* 0x00000001ff147807 */ /* 0x000fe40004000000 */
[----:B------:R-:W-:Y:S01]  /*0d80*/  IADD3 R41, P5, P6, -R12, R49, -R48 ;  /* 0x000000310c297210 */ /* 0x000fe20007ebe930 */
[----:B------:R-:W-:Y:S01]  /*0d90*/  IMAD.MOV.U32 R50, RZ, RZ, R21 ;  /* 0x000000ffff327224 */ /* 0x000fe200078e0015 */
[----:B------:R-:W-:Y:S02]  /*0da0*/  SEL R33, RZ, 0x1, !P3 ;  /* 0x00000001ff217807 */ /* 0x000fe40005800000 */
[----:B------:R-:W-:Y:S01]  /*0db0*/  IADD3 R20, P4, P3, R20, R18, -R43 ;  /* 0x0000001214147210 */ /* 0x000fe20007b9e82b */
[----:B------:R-:W-:Y:S01]  /*0dc0*/  IMAD.WIDE.U32.X R50, R13, R25, R50, P2 ;  /* 0x000000190d327225 */ /* 0x000fe200010e0432 */
[----:B------:R-:W-:-:S02]  /*0dd0*/  IADD3.X R43, R17, -0x1, R48, P5, P6 ;  /* 0xffffffff112b7810 */ /* 0x000fc40002fec430 */
[--C-:B------:R-:W-:Y:S02]  /*0de0*/  IADD3 R33, P5, P6, -R33, R7, -R40.reuse ;  /* 0x0000000721217210 */ /* 0x100fe40007ebe928 */
[----:B------:R-:W-:Y:S02]  /*0df0*/  SEL R49, RZ, 0x1, !P1 ;  /* 0x00000001ff317807 */ /* 0x000fe40004800000 */
[----:B------:R-:W-:Y:S02]  /*0e00*/  ISETP.LT.U32.AND P1, PT, R8, R41, PT ;  /* 0x000000290800720c */ /* 0x000fe40003f21070 */
[----:B------:R-:W-:Y:S02]  /*0e10*/  IADD3.X R7, R17, -0x1, R40, P5, P6 ;  /* 0xffffffff11077810 */ /* 0x000fe40002fec428 */
[----:B------:R-:W-:Y:S02]  /*0e20*/  IADD3 R49, P6, P5, -R49, R45, -R46 ;  /* 0x0000002d31317210 */ /* 0x000fe40007dde92e */
[----:B------:R-:W-:-:S02]  /*0e30*/  ISETP.LT.U32.AND.EX P1, PT, R9, R43, PT, P1 ;  /* 0x0000002b0900720c */ /* 0x000fc40003f21110 */
[----:B------:R-:W-:Y:S02]  /*0e40*/  SEL R18, RZ, 0xffffffff, !P0 ;  /* 0xffffffffff127807 */ /* 0x000fe40004000000 */
[----:B------:R-:W-:Y:S02]  /*0e50*/  IADD3.X R46, R17, -0x1, R46, P6, P5 ;  /* 0xffffffff112e7810 */ /* 0x000fe400037ea42e */
[----:B------:R-:W-:Y:S02]  /*0e60*/  ISETP.LT.U32.AND P0, PT, R50, R49, PT ;  /* 0x000000313200720c */ /* 0x000fe40003f01070 */
[----:B------:R-:W-:Y:S02]  /*0e70*/  ISETP.LT.U32.AND P2, PT, R10, R33, PT ;  /* 0x000000210a00720c */ /* 0x000fe40003f41070 */
[----:B------:R-:W-:Y:S02]  /*0e80*/  SEL R45, RZ, 0x1, !P1 ;  /* 0x00000001ff2d7807 */ /* 0x000fe40004800000 */
[----:B------:R-:W-:-:S02]  /*0e90*/  ISETP.LT.U32.AND.EX P0, PT, R51, R46, PT, P0 ;  /* 0x0000002e3300720c */ /* 0x000fc40003f01100 */
[----:B------:R-:W-:Y:S02]  /*0ea0*/  ISETP.LT.U32.AND.EX P2, PT, R11, R7, PT, P2 ;  /* 0x000000070b00720c */ /* 0x000fe40003f41120 */
[----:B------:R-:W-:Y:S01]  /*0eb0*/  IADD3.X R61, R18, R19, ~R61, P4, P3 ;  /* 0x00000013123d7210 */ /* 0x000fe200027e6c3d */
[----:B------:R-:W-:Y:S01]  /*0ec0*/  IMAD.WIDE.U32 R18, R15, R24, RZ ;  /* 0x000000180f127225 */ /* 0x000fe200078e00ff */
[----:B------:R-:W-:Y:S02]  /*0ed0*/  IADD3 R45, P3, P5, R45, R8, -R41 ;  /* 0x000000082d2d7210 */ /* 0x000fe40007d7e829 */
[----:B------:R-:W-:Y:S01]  /*0ee0*/  SEL R12, RZ, 0xffffffff, !P1 ;  /* 0xffffffffff0c7807 */ /* 0x000fe20004800000 */
[----:B------:R-:W-:Y:S01]  /*0ef0*/  IMAD.WIDE.U32 R40, R15, R26, RZ ;  /* 0x0000001a0f287225 */ /* 0x000fe200078e00ff */
[----:B------:R-:W-:Y:S02]  /*0f00*/  SEL R8, RZ, 0x1, !P0 ;  /* 0x00000001ff087807 */ /* 0x000fe40004000000 */
[----:B------:R-:W-:-:S02]  /*0f10*/  SEL R13, RZ, 0x1, !P2 ;  /* 0x00000001ff0d7807 */ /* 0x000fc40005000000 */
[----:B------:R-:W-:Y:S01]  /*0f20*/  IADD3.X R43, R12, R9, ~R43, P3, P5 ;  /* 0x000000090c2b7210 */ /* 0x000fe20001feac2b */
[----:B------:R-:W-:Y:S01]  /*0f30*/  IMAD.WIDE.U32 R18, P5, R14, R25, R18 ;  /* 0x000000190e127225 */ /* 0x000fe200078a0012 */
[----:B------:R-:W-:Y:S02]  /*0f40*/  IADD3 R49, P1, P3, R8, R50, -R49 ;  /* 0x0000003208317210 */ /* 0x000fe40007b3e831 */
[----:B------:R-:W-:Y:S01]  /*0f50*/  IADD3 R13, P4, P6, R13, R10, -R33 ;  /* 0x0000000a0d0d7210 */ /* 0x000fe20007e9e821 */
[----:B------:R-:W-:Y:S01]  /*0f60*/  IMAD.WIDE.U32 R8, R14, R24, RZ ;  /* 0x000000180e087225 */ /* 0x000fe200078e00ff */
[----:B------:R-:W-:-:S03]  /*0f70*/  SEL R10, RZ, 0xffffffff, !P2 ;  /* 0xffffffffff0a7807 */ /* 0x000fc60005000000 */
[----:B------:R-:W-:Y:S01]  /*0f80*/  IMAD.WIDE.U32 R32, R14, R26, RZ ;  /* 0x0000001a0e207225 */ /* 0x000fe200078e00ff */
[----:B------:R-:W-:Y:S02]  /*0f90*/  IADD3.X R7, R10, R11, ~R7, P4, P6 ;  /* 0x0000000b0a077210 */ /* 0x000fe400027ecc07 */
[----:B------:R-:W-:Y:S01]  /*0fa0*/  IADD3 R53, P2, R9, R18, RZ ;  /* 0x0000001209357210 */ /* 0x000fe20007f5e0ff */
[----:B------:R-:W-:Y:S01]  /*0fb0*/  IMAD.WIDE.U32 R40, P6, R27, R14, R40 ;  /* 0x0000000e1b287225 */ /* 0x000fe200078c0028 */
[-C--:B------:R-:W-:Y:S02]  /*0fc0*/  IADD3 R21, P4, RZ, R8.reuse, RZ ;  /* 0x00000008ff157210 */ /* 0x080fe40007f9e0ff */
[----:B------:R-:W-:Y:S02]  /*0fd0*/  SEL R9, RZ, 0xffffffff, !P0 ;  /* 0xffffffffff097807 */ /* 0x000fe40004000000 */
[----:B------:R-:W-:Y:S01]  /*0fe0*/  ISETP.LT.U32.AND P0, PT, R21, R8, PT ;  /* 0x000000081500720c */ /* 0x000fe20003f01070 */
[----:B------:R-:W-:Y:S01]  /*0ff0*/  IMAD.X R12, R53, 0x1, R8, P4 ;  /* 0x00000001350c7824 */ /* 0x000fe200020e0608 */
[----:B------:R-:W-:-:S02]  /*1000*/  IADD3.X R50, R9, R51, ~R46, P1, P3 ;  /* 0x0000003309327210 */ /* 0x000fc40000fe6c2e */
[----:B------:R-:W0:Y:S01]  /*1010*/  LDS.128 R8, [R44+0x20] ;  /* 0x000020002c087984 */ /* 0x000e220000000c00 */
[----:B------:R-:W-:Y:S02]  /*1020*/  IADD3 R51, P4, RZ, R32, RZ ;  /* 0x00000020ff337210 */ /* 0x000fe40007f9e0ff */
[----:B------:R-:W-:Y:S01]  /*1030*/  IADD3 R18, P3, R33, R40, RZ ;  /* 0x0000002821127210 */ /* 0x000fe20007f7e0ff */
[----:B------:R-:W-:Y:S01]  /*1040*/  IMAD.X R33, RZ, RZ, RZ, P5 ;  /* 0x000000ffff217224 */ /* 0x000fe200028e06ff */
[----:B------:R-:W-:Y:S02]  /*1050*/  ISETP.LT.U32.AND P1, PT, R51, R32, PT ;  /* 0x000000203300720c */ /* 0x000fe40003f21070 */
[----:B------:R-:W-:Y:S01]  /*1060*/  ISETP.LT.U32.AND.EX P0, PT, R12, R53, PT, P0 ;  /* 0x000000350c00720c */ /* 0x000fe20003f01100 */
[----:B------:R-:W-:Y:S02]  /*1070*/  IMAD.X R40, R18, 0x1, R32, P4 ;  /* 0x0000000112287824 */ /* 0x000fe400020e0620 */
[----:B------:R-:W-:-:S02]  /*1080*/  IMAD.MOV.U32 R32, RZ, RZ, R19 ;  /* 0x000000ffff207224 */ /* 0x000fc400078e0013 */
[----:B------:R-:W-:Y:S01]  /*1090*/  IMAD.X R19, RZ, RZ, RZ, P6 ;  /* 0x000000ffff137224 */ /* 0x000fe200030e06ff */
[----:B------:R-:W-:Y:S01]  /*10a0*/  ISETP.LT.U32.AND.EX P1, PT, R40, R18, PT, P1 ;  /* 0x000000122800720c */ /* 0x000fe20003f21110 */
[----:B------:R-:W-:Y:S01]  /*10b0*/  IMAD.WIDE.U32.X R32, R15, R25, R32, P2 ;  /* 0x000000190f207225 */ /* 0x000fe200010e0420 */
[----:B------:R-:W-:Y:S02]  /*10c0*/  SEL R18, RZ, 0x1, !P0 ;  /* 0x00000001ff127807 */ /* 0x000fe40004000000 */
[----:B------:R-:W-:Y:S02]  /*10d0*/  SEL R46, RZ, 0x1, !P1 ;  /* 0x00000001ff2e7807 */ /* 0x000fe40004800000 */
[----:B------:R-:W-:Y:S01]  /*10e0*/  IADD3 R21, P0, P4, -R18, R21, -R12 ;  /* 0x0000001512157210 */ /* 0x000fe20007c1e90c */
[----:B------:R-:W-:Y:S01]  /*10f0*/  IMAD.MOV.U32 R18, RZ, RZ, R41 ;  /* 0x000000ffff127224 */ /* 0x000fe200078e0029 */
[----:B------:R-:W-:Y:S02]  /*1100*/  IADD3 R41, P1, P2, -R46, R51, -R40 ;  /* 0x000000332e297210 */ /* 0x000fe40007a3e928 */
[----:B------:R-:W-:Y:S01]  /*1110*/  IADD3.X R12, R17, -0x1, R12, P0, P4 ;  /* 0xffffffff110c7810 */ /* 0x000fe200007e840c */
[----:B------:R-:W-:Y:S01]  /*1120*/  IMAD.WIDE.U32.X R18, R27, R15, R18, P3 ;  /* 0x0000000f1b127225 */ /* 0x000fe200018e0412 */
[----:B------:R-:W-:-:S02]  /*1130*/  ISETP.LT.U32.AND P0, PT, R32, R21, PT ;  /* 0x000000152000720c */ /* 0x000fc40003f01070 */
[----:B------:R-:W-:Y:S02]  /*1140*/  IADD3.X R51, R17, -0x1, R40, P1, P2 ;  /* 0xffffffff11337810 */ /* 0x000fe40000fe4428 */
[----:B------:R-:W-:Y:S02]  /*1150*/  ISETP.LT.U32.AND P1, PT, R18, R41, PT ;  /* 0x000000291200720c */ /* 0x000fe40003f21070 */
[----:B------:R-:W-:Y:S02]  /*1160*/  ISETP.LT.U32.AND.EX P0, PT, R33, R12, PT, P0 ;  /* 0x0000000c2100720c */ /* 0x000fe40003f01100 */
[----:B------:R-:W-:Y:S02]  /*1170*/  ISETP.LT.U32.AND.EX P1, PT, R19, R51, PT, P1 ;  /* 0x000000331300720c */ /* 0x000fe40003f21110 */
[----:B------:R-:W-:Y:S02]  /*1180*/  SEL R48, RZ, 0x1, !P0 ;  /* 0x00000001ff307807 */ /* 0x000fe40004000000 */
[----:B------:R-:W-:-:S02]  /*1190*/  SEL R53, RZ, 0x1, !P1 ;  /* 0x00000001ff357807 */ /* 0x000fc40004800000 */
[----:B------:R-:W-:Y:S02]  /*11a0*/  IADD3 R48, P2, P3, R48, R32, -R21 ;  /* 0x0000002030307210 */ /* 0x000fe40007b5e815 */
[----:B------:R-:W-:Y:S02]  /*11b0*/  SEL R21, RZ, 0xffffffff, !P0 ;  /* 0xffffffffff157807 */ /* 0x000fe40004000000 */
[----:B------:R-:W-:Y:S01]  /*11c0*/  IADD3 R53, P0, P4, R53, R18, -R41 ;  /* 0x0000001235357210 */ /* 0x000fe20007c1e829 */
[-C--:B0-----:R-:W-:Y:S01]  /*11d0*/  IMAD.WIDE.U32 R40, R9, R36.reuse, RZ ;  /* 0x0000002409287225 */ /* 0x081fe200078e00ff */
[----:B------:R-:W-:Y:S02]  /*11e0*/  IADD3.X R18, R21, R33, ~R12, P2, P3 ;  /* 0x0000002115127210 */ /* 0x000fe400017e6c0c */
[----:B------:R-:W-:Y:S01]  /*11f0*/  SEL R12, RZ, 0xffffffff, !P1 ;  /* 0xffffffffff0c7807 */ /* 0x000fe20004800000 */
[----:B------:R-:W-:-:S03]  /*1200*/  IMAD.WIDE.U32 R32, R8, R36, RZ ;  /* 0x0000002408207225 */ /* 0x000fc600078e00ff */
[----:B------:R-:W-:Y:S01]  /*1210*/  IADD3.X R51, R12, R19, ~R51, P0, P4 ;  /* 0x000000130c337210 */ /* 0x000fe200007e8c33 */
        /* <DEDUP_REMOVED lines=17> */
[----:B------:R-:W-:Y:S02]  /*1330*/  IADD3 R57, P0, R42, R57, RZ ;  /* 0x000000392a397210 */ /* 0x000fe40007f1e0ff */
[----:B------:R-:W-:Y:S01]  /*1340*/  IADD3.X R19, R19, R33, ~R41, P1, P2 ;  /* 0x0000002113137210 */ /* 0x000fe20000fe4c29 */
[----:B------:R-:W-:Y:S01]  /*1350*/  IMAD.WIDE.U32 R40, R11, R26, RZ ;  /* 0x0000001a0b287225 */ /* 0x000fe200078e00ff */
[----:B------:R-:W-:Y:S02]  /*1360*/  ISETP.GE.U32.AND P1, PT, R59, R52, PT ;  /* 0x000000343b00720c */ /* 0x000fe40003f26070 */
[C---:B------:R-:W-:Y:S01]  /*1370*/  ISETP.LT.U32.AND P2, PT, R57.reuse, R42, PT ;  /* 0x0000002a3900720c */ /* 0x040fe20003f41070 */
[----:B------:R-:W-:Y:S01]  /*1380*/  IMAD.X R47, R6, 0x1, R47, P0 ;  /* 0x00000001062f7824 */ /* 0x000fe200000e062f */
[----:B------:R-:W-:Y:S01]  /*1390*/  ISETP.GT.U32.AND P0, PT, R57, RZ, PT ;  /* 0x000000ff3900720c */ /* 0x000fe20003f04070 */
[----:B------:R-:W-:Y:S01]  /*13a0*/  IMAD.WIDE.U32 R32, R10, R26, RZ ;  /* 0x0000001a0a207225 */ /* 0x000fe200078e00ff */
[----:B------:R-:W-:-:S02]  /*13b0*/  ISETP.GE.U32.AND.EX P1, PT, R55, R56, PT, P1 ;  /* 0x000000383700720c */ /* 0x000fc40003f26110 */
[----:B------:R-:W-:Y:S01]  /*13c0*/  ISETP.GT.U32.AND.EX P0, PT, R47, -0x1, PT, P0 ;  /* 0xffffffff2f00780c */ /* 0x000fe20003f04100 */
[----:B------:R-:W-:Y:S01]  /*13d0*/  IMAD.WIDE.U32 R40, P4, R27, R10, R40 ;  /* 0x0000000a1b287225 */ /* 0x000fe20007880028 */
[----:B------:R-:W-:Y:S02]  /*13e0*/  IADD3 R42, P5, RZ, R32, RZ ;  /* 0x00000020ff2a7210 */ /* 0x000fe40007fbe0ff */
[----:B------:R-:W-:Y:S02]  /*13f0*/  ISETP.LT.U32.OR.EX P0, PT, R47, R6, P0, P2 ;  /* 0x000000062f00720c */ /* 0x000fe40000701520 */
[----:B------:R-:W-:Y:S02]  /*1400*/  IADD3 R33, P3, R33, R40, RZ ;  /* 0x0000002821217210 */ /* 0x000fe40007f7e0ff */
[----:B------:R-:W-:Y:S02]  /*1410*/  SEL R6, RZ, 0x1, P1 ;  /* 0x00000001ff067807 */ /* 0x000fe40000800000 */
[----:B------:R-:W-:Y:S01]  /*1420*/  ISETP.LT.U32.AND P2, PT, R42, R32, PT ;  /* 0x000000202a00720c */ /* 0x000fe20003f41070 */
[----:B------:R-:W-:Y:S01]  /*1430*/  IMAD.X R44, R33, 0x1, R32, P5 ;  /* 0x00000001212c7824 */ /* 0x000fe200028e0620 */
[----:B------:R-:W-:Y:S01]  /*1440*/  IADD3 R6, P5, P6, R6, R59, -R52 ;  /* 0x0000003b06067210 */ /* 0x000fe20007ebe834 */
[----:B------:R-:W-:Y:S01]  /*1450*/  IMAD.MOV.U32 R32, RZ, RZ, R41 ;  /* 0x000000ffff207224 */ /* 0x000fe200078e0029 */
[----:B------:R-:W-:-:S02]  /*1460*/  SEL R12, RZ, 0xffffffff, P1 ;  /* 0xffffffffff0c7807 */ /* 0x000fc40000800000 */
[----:B------:R-:W-:Y:S01]  /*1470*/  ISETP.LT.U32.AND.EX P2, PT, R44, R33, PT, P2 ;  /* 0x000000212c00720c */ /* 0x000fe20003f41120 */
[----:B------:R-:W-:Y:S01]  /*1480*/  IMAD.X R33, RZ, RZ, RZ, P4 ;  /* 0x000000ffff217224 */ /* 0x000fe200020e06ff */
[----:B------:R-:W-:Y:S02]  /*1490*/  IADD3.X R12, R12, R55, ~R56, P5, P6 ;  /* 0x000000370c0c7210 */ /* 0x000fe40002fecc38 */
[----:B------:R-:W-:Y:S01]  /*14a0*/  SEL R55, RZ, 0x1, !P2 ;  /* 0x00000001ff377807 */ /* 0x000fe20005000000 */
[----:B------:R-:W-:Y:S01]  /*14b0*/  IMAD.WIDE.U32.X R40, R27, R11, R32, P3 ;  /* 0x0000000b1b287225 */ /* 0x000fe200018e0420 */
[----:B------:R-:W-:Y:S02]  /*14c0*/  IADD3 R20, P1, R3, R20, RZ ;  /* 0x0000001403147210 */ /* 0x000fe40007f3e0ff */
[----:B------:R-:W-:Y:S02]  /*14d0*/  ISETP.GE.U32.AND P2, PT, R6, R45, PT ;  /* 0x0000002d0600720c */ /* 0x000fe40003f46070 */
[----:B------:R-:W-:Y:S01]  /*14e0*/  IADD3 R42, P4, P5, -R55, R42, -R44 ;  /* 0x0000002a372a7210 */ /* 0x000fe20007d9e92c */
[----:B------:R-:W-:Y:S01]  /*14f0*/  IMAD.X R55, R4, 0x1, R61, P1 ;  /* 0x0000000104377824 */ /* 0x000fe200008e063d */
[----:B------:R-:W-:-:S02]  /*1500*/  ISETP.GE.U32.AND.EX P2, PT, R12, R43, PT, P2 ;  /* 0x0000002b0c00720c */ /* 0x000fc40003f46120 */
[----:B------:R-:W-:Y:S02]  /*1510*/  IADD3.X R59, R17, -0x1, R44, P4, P5 ;  /* 0xffffffff113b7810 */ /* 0x000fe400027ea42c */
[----:B------:R-:W-:Y:S02]  /*1520*/  ISETP.GT.U32.AND P6, PT, R20, RZ, PT ;  /* 0x000000ff1400720c */ /* 0x000fe40003fc4070 */
[----:B------:R-:W-:Y:S02]  /*1530*/  ISETP.LT.U32.AND P1, PT, R40, R42, PT ;  /* 0x0000002a2800720c */ /* 0x000fe40003f21070 */
[----:B------:R-:W-:Y:S02]  /*1540*/  SEL R32, RZ, 0x1, P2 ;  /* 0x00000001ff207807 */ /* 0x000fe40001000000 */
[----:B------:R-:W-:Y:S02]  /*1550*/  ISETP.LT.U32.AND P3, PT, R20, R3, PT ;  /* 0x000000031400720c */ /* 0x000fe40003f61070 */
[----:B------:R-:W-:-:S02]  /*1560*/  ISETP.GT.U32.AND.EX P6, PT, R55, -0x1, PT, P6 ;  /* 0xffffffff3700780c */ /* 0x000fc40003fc4160 */
[----:B------:R-:W-:Y:S02]  /*1570*/  ISETP.LT.U32.AND.EX P1, PT, R41, R59, PT, P1 ;  /* 0x0000003b2900720c */ /* 0x000fe40003f21110 */
[----:B------:R-:W-:Y:S02]  /*1580*/  IADD3 R6, P5, P4, R32, R6, -R45 ;  /* 0x0000000620067210 */ /* 0x000fe40007cbe82d */
[----:B------:R-:W-:Y:S02]  /*1590*/  SEL R3, RZ, 0xffffffff, P2 ;  /* 0xffffffffff037807 */ /* 0x000fe40001000000 */
[----:B------:R-:W-:Y:S02]  /*15a0*/  SEL R32, RZ, 0x1, !P0 ;  /* 0x00000001ff207807 */ /* 0x000fe40004000000 */
[----:B------:R-:W-:Y:S02]  /*15b0*/  ISETP.LT.U32.OR.EX P2, PT, R55, R4, P6, P3 ;  /* 0x000000043700720c */ /* 0x000fe40003741530 */
[----:B------:R-:W-:-:S02]  /*15c0*/  SEL R33, RZ, 0x1, !P1 ;  /* 0x00000001ff217807 */ /* 0x000fc40004800000 */
[----:B------:R-:W-:Y:S02]  /*15d0*/  IADD3 R52, P6, R45, R52, RZ ;  /* 0x000000342d347210 */ /* 0x000fe40007fde0ff */
[----:B------:R-:W-:Y:S02]  /*15e0*/  IADD3.X R3, R3, R12, ~R43, P5, P4 ;  /* 0x0000000c03037210 */ /* 0x000fe40002fe8c2b */
[----:B------:R-:W-:Y:S01]  /*15f0*/  IADD3 R57, P3, -R32, R57, RZ ;  /* 0x0000003920397210 */ /* 0x000fe20007f7e1ff */
[----:B------:R-:W-:Y:S01]  /*1600*/  IMAD.X R56, R43, 0x1, R56, P6 ;  /* 0x000000012b387824 */ /* 0x000fe200030e0638 */
[----:B------:R-:W-:Y:S01]  /*1610*/  IADD3 R4, P5, P4, R33, R40, -R42 ;  /* 0x0000002821047210 */ /* 0x000fe20007cbe82a */
[----:B------:R-:W-:Y:S01]  /*1620*/  IMAD.WIDE.U32 R32, R15, R36, RZ ;  /* 0x000000240f207225 */ /* 0x000fe200078e00ff */
[----:B------:R-:W-:Y:S02]  /*1630*/  SEL R40, RZ, 0xffffffff, !P1 ;  /* 0xffffffffff287807 */ /* 0x000fe40004800000 */
[----:B------:R-:W-:-:S02]  /*1640*/  ISETP.GT.U32.AND P6, PT, R52, RZ, PT ;  /* 0x000000ff3400720c */ /* 0x000fc40003fc4070 */
[----:B------:R-:W-:Y:S02]  /*1650*/  ISETP.LT.U32.AND P1, PT, R52, R45, PT ;  /* 0x0000002d3400720c */ /* 0x000fe40003f21070 */
[----:B------:R-:W-:Y:S01]  /*1660*/  IADD3.X R12, R40, R41, ~R59, P5, P4 ;  /* 0x00000029280c7210 */ /* 0x000fe20002fe8c3b */
[----:B------:R-:W-:Y:S01]  /*1670*/  IMAD.WIDE.U32 R40, R14, R36, RZ ;  /* 0x000000240e287225 */ /* 0x000fe200078e00ff */
[----:B------:R-:W-:Y:S02]  /*1680*/  SEL R45, RZ, 0x1, !P2 ;  /* 0x00000001ff2d7807 */ /* 0x000fe40005000000 */
[C---:B------:R-:W-:Y:S01]  /*1690*/  ISETP.GT.U32.AND.EX P6, PT, R56.reuse, -0x1, PT, P6 ;  /* 0xffffffff3800780c */ /* 0x040fe20003fc4160 */
[----:B------:R-:W-:Y:S01]  /*16a0*/  IMAD.WIDE.U32 R32, P4, R37, R14, R32 ;  /* 0x0000000e25207225 */ /* 0x000fe20007880020 */
[----:B------:R-:W-:Y:S02]  /*16b0*/  IADD3 R20, P5, -R45, R20, RZ ;  /* 0x000000142d147210 */ /* 0x000fe40007fbe1ff */
[----:B------:R-:W-:Y:S01]  /*16c0*/  ISETP.LT.U32.OR.EX P1, PT, R56, R43, P6, P1 ;  /* 0x0000002b3800720c */ /* 0x000fe20003721510 */
[----:B------:R-:W-:Y:S01]  /*16d0*/  IMAD.WIDE.U32 R42, R9, R24, RZ ;  /* 0x00000018092a7225 */ /* 0x000fe200078e00ff */
[----:B------:R-:W-:-:S02]  /*16e0*/  SEL R46, RZ, 0xffffffff, !P0 ;  /* 0xffffffffff2e7807 */ /* 0x000fc40004000000 */
[----:B------:R-:W-:Y:S01]  /*16f0*/  IADD3 R45, P0, RZ, R40, RZ ;  /* 0x00000028ff2d7210 */ /* 0x000fe20007f1e0ff */
[----:B------:R-:W-:Y:S01]  /*1700*/  IMAD.WIDE.U32 R58, R8, R24, RZ ;  /* 0x00000018083a7225 */ /* 0x000fe200078e00ff */
[----:B------:R-:W-:Y:S02]  /*1710*/  IADD3 R41, P6, R41, R32, RZ ;  /* 0x0000002029297210 */ /* 0x000fe40007fde0ff */
[----:B------:R-:W-:Y:S01]  /*1720*/  SEL R14, RZ, 0xffffffff, !P2 ;  /* 0xffffffffff0e7807 */ /* 0x000fe20005000000 */
[----:B------:R-:W-:Y:S02]  /*1730*/  IMAD.X R47, R47, 0x1, ~R46, P3 ;  /* 0x000000012f2f7824 */ /* 0x000fe400018e0e2e */
[----:B------:R-:W-:Y:S01]  /*1740*/  IMAD.X R44, R41, 0x1, R40, P0 ;  /* 0x00000001292c7824 */ /* 0x000fe200000e0628 */
[----:B------:R-:W-:Y:S01]  /*1750*/  ISETP.LT.U32.AND P0, PT, R45, R40, PT ;  /* 0x000000282d00720c */ /* 0x000fe20003f01070 */
[----:B------:R-:W-:Y:S02]  /*1760*/  IMAD.MOV.U32 R40, RZ, RZ, R33 ;  /* 0x000000ffff287224 */ /* 0x000fe400078e0021 */
[----:B------:R-:W-:Y:S01]  /*1770*/  IMAD.X R55, R55, 0x1, ~R14, P5 ;  /* 0x0000000137377824 */ /* 0x000fe200028e0e0e */
[----:B------:R-:W-:Y:S01]  /*1780*/  ISETP.LT.U32.AND.EX P0, PT, R44, R41, PT, P0 ;  /* 0x000000292c00720c */ /* 0x000fe20003f01100 */
[----:B------:R-:W-:Y:S01]  /*1790*/  IMAD.X R41, RZ, RZ, RZ, P4 ;  /* 0x000000ffff297224 */ /* 0x000fe200020e06ff */
[----:B------:R-:W-:Y:S01]  /*17a0*/  SEL R14, RZ, 0x1, !P1 ;  /* 0x00000001ff0e7807 */ /* 0x000fe20004800000 */
[----:B------:R-:W-:-:S03]  /*17b0*/  IMAD.WIDE.U32 R42, P4, R8, R25, R42 ;  /* 0x00000019082a7225 */ /* 0x000fc6000788002a */
[----:B------:R-:W-:Y:S01]  /*17c0*/  IADD3 R52, P2, P3, R57, R52, -R14 ;  /* 0x0000003439347210 */ /* 0x000fe20007b5e80e */
[----:B------:R-:W-:Y:S01]  /*17d0*/  IMAD.X R33, RZ, RZ, RZ, P4 ;  /* 0x000000ffff217224 */ /* 0x000fe200020e06ff */
[----:B------:R-:W-:Y:S01]  /*17e0*/  IADD3 R59, P5, R59, R42, RZ ;  /* 0x0000002a3b3b7210 */ /* 0x000fe20007fbe0ff */
[----:B------:R-:W-:Y:S01]  /*17f0*/  IMAD.MOV.U32 R32, RZ, RZ, R43 ;  /* 0x000000ffff207224 */ /* 0x000fe200078e002b */
[----:B------:R-:W-:Y:S01]  /*1800*/  IADD3 R43, P4, RZ, R58, RZ ;  /* 0x0000003aff2b7210 */ /* 0x000fe20007f9e0ff */
[----:B------:R-:W-:Y:S01]  /*1810*/  IMAD.WIDE.U32.X R40, R37, R15, R40, P6 ;  /* 0x0000000f25287225 */ /* 0x000fe200030e0428 */
[----:B------:R-:W-:-:S03]  /*1820*/  SEL R15, RZ, 0xffffffff, !P1 ;  /* 0xffffffffff0f7807 */ /* 0x000fc60004800000 */
[----:B------:R-:W-:Y:S01]  /*1830*/  IMAD.X R14, R59, 0x1, R58, P4 ;  /* 0x000000013b0e7824 */ /* 0x000fe200020e063a */
[----:B------:R-:W-:Y:S01]  /*1840*/  ISETP.LT.U32.AND P4, PT, R43, R58, PT ;  /* 0x0000003a2b00720c */ /* 0x000fe20003f81070 */
[----:B------:R-:W-:Y:S01]  /*1850*/  IMAD.WIDE.U32.X R32, R9, R25, R32, P5 ;  /* 0x0000001909207225 */ /* 0x000fe200028e0420 */
[----:B------:R-:W-:Y:S02]  /*1860*/  IADD3.X R56, R47, R56, ~R15, P2, P3 ;  /* 0x000000382f387210 */ /* 0x000fe400017e6c0f */
        /* <DEDUP_REMOVED lines=8> */
[----:B------:R-:W-:Y:S01]  /*18f0*/  IADD3 R14, P4, P5, R43, R32, -R61 ;  /* 0x000000202b0e7210 */ /* 0x000fe20007d9e83d */
[-C--:B------:R-:W-:Y:S01]  /*1900*/  IMAD.WIDE.U32 R42, R11, R36.reuse, RZ ;  /* 0x000000240b2a7225 */ /* 0x080fe200078e00ff */
[----:B------:R-:W-:Y:S02]  /*1910*/  SEL R32, RZ, 0x1, !P0 ;  /* 0x00000001ff207807 */ /* 0x000fe40004000000 */
[----:B------:R-:W-:Y:S01]  /*1920*/  IADD3.X R46, R59, R33, ~R46, P4, P5 ;  /* 0x000000213b2e7210 */ /* 0x000fe200027eac2e */
[----:B------:R-:W-:Y:S01]  /*1930*/  IMAD.WIDE.U32 R58, R10, R36, RZ ;  /* 0x000000240a3a7225 */ /* 0x000fe200078e00ff */
[----:B------:R-:W-:-:S03]  /*1940*/  IADD3 R45, P4, P5, -R32, R45, -R44 ;  /* 0x0000002d202d7210 */ /* 0x000fc60007d9e92c */
[----:B------:R-:W-:Y:S01]  /*1950*/  IMAD.WIDE.U32 R42, P0, R37, R10, R42 ;  /* 0x0000000a252a7225 */ /* 0x000fe2000780002a */
[----:B------:R-:W-:-:S03]  /*1960*/  ISETP.LT.U32.AND P3, PT, R40, R45, PT ;  /* 0x0000002d2800720c */ /* 0x000fc60003f61070 */
[----:B------:R-:W-:Y:S01]  /*1970*/  IMAD.X R33, RZ, RZ, RZ, P0 ;  /* 0x000000ffff217224 */ /* 0x000fe200000e06ff */
[----:B------:R-:W-:Y:S01]  /*1980*/  ISETP.LT.U32.AND P0, PT, R52, R57, PT ;  /* 0x000000393400720c */ /* 0x000fe20003f01070 */
[----:B------:R-:W-:Y:S01]  /*1990*/  IMAD.MOV.U32 R32, RZ, RZ, R43 ;  /* 0x000000ffff207224 */ /* 0x000fe200078e002b */
[----:B------:R-:W-:Y:S02]  /*19a0*/  IADD3.X R57, R17, -0x1, R44, P4, P5 ;  /* 0xffffffff11397810 */ /* 0x000fe400027ea42c */
[----:B------:R-:W-:Y:S02]  /*19b0*/  IADD3 R15, P2, R59, R42, RZ ;  /* 0x0000002a3b0f7210 */ /* 0x000fe40007f5e0ff */
[-C--:B------:R-:W-:Y:S02]  /*19c0*/  IADD3 R43, P4, RZ, R58.reuse, RZ ;  /* 0x0000003aff2b7210 */ /* 0x080fe40007f9e0ff */
[----:B------:R-:W-:Y:S01]  /*19d0*/  ISETP.LT.U32.AND.EX P3, PT, R41, R57, PT, P3 ;  /* 0x000000392900720c */ /* 0x000fe20003f61130 */
[----:B------:R-:W-:Y:S01]  /*19e0*/  IMAD.WIDE.U32.X R32, R37, R11, R32, P2 ;  /* 0x0000000b25207225 */ /* 0x000fe200010e0420 */
[----:B------:R-:W-:-:S02]  /*19f0*/  ISETP.LT.U32.AND P1, PT, R43, R58, PT ;  /* 0x0000003a2b00720c */ /* 0x000fc40003f21070 */
[----:B------:R-:W-:Y:S01]  /*1a00*/  SEL R54, RZ, 0x1, !P3 ;  /* 0x00000001ff367807 */ /* 0x000fe20005800000 */
[----:B------:R-:W-:-:S03]  /*1a10*/  IMAD.X R58, R15, 0x1, R58, P4 ;  /* 0x000000010f3a7824 */ /* 0x000fc600020e063a */
[----:B------:R-:W-:Y:S02]  /*1a20*/  IADD3 R54, P4, P5, R54, R40, -R45 ;  /* 0x0000002836367210 */ /* 0x000fe40007d9e82d */
[----:B------:R-:W-:Y:S02]  /*1a30*/  ISETP.LT.U32.AND.EX P1, PT, R58, R15, PT, P1 ;  /* 0x0000000f3a00720c */ /* 0x000fe40003f21110 */
[----:B------:R-:W-:Y:S02]  /*1a40*/  SEL R15, RZ, 0xffffffff, !P3 ;  /* 0xffffffffff0f7807 */ /* 0x000fe40005800000 */
[----:B------:R-:W-:Y:S02]  /*1a50*/  SEL R36, RZ, 0x1, !P1 ;  /* 0x00000001ff247807 */ /* 0x000fe40004800000 */
[----:B------:R-:W-:Y:S01]  /*1a60*/  IADD3.X R15, R15, R41, ~R57, P4, P5 ;  /* 0x000000290f0f7210 */ /* 0x000fe200027eac39 */
[----:B------:R-:W-:Y:S01]  /*1a70*/  IMAD.WIDE.U32 R40, R9, R26, RZ ;  /* 0x0000001a09287225 */ /* 0x000fe200078e00ff */
[----:B------:R-:W-:-:S02]  /*1a80*/  IADD3 R36, P3, P4, -R36, R43, -R58 ;  /* 0x0000002b24247210 */ /* 0x000fc40007c7e93a */
[----:B------:R-:W-:Y:S01]  /*1a90*/  ISETP.GT.U32.AND P5, PT, R52, RZ, PT ;  /* 0x000000ff3400720c */ /* 0x000fe20003fa4070 */
[----:B------:R-:W-:Y:S01]  /*1aa0*/  IMAD.WIDE.U32 R42, R8, R26, RZ ;  /* 0x0000001a082a7225 */ /* 0x000fe200078e00ff */
[----:B------:R-:W-:Y:S02]  /*1ab0*/  IADD3.X R37, R17, -0x1, R58, P3, P4 ;  /* 0xffffffff11257810 */ /* 0x000fe40001fe843a */
[----:B------:R-:W-:Y:S01]  /*1ac0*/  ISETP.GT.U32.AND.EX P5, PT, R56, -0x1, PT, P5 ;  /* 0xffffffff3800780c */ /* 0x000fe20003fa4150 */
[----:B------:R-:W-:-:S03]  /*1ad0*/  IMAD.WIDE.U32 R40, P1, R27, R8, R40 ;  /* 0x000000081b287225 */ /* 0x000fc60007820028 */
[----:B------:R-:W-:Y:S01]  /*1ae0*/  ISETP.LT.U32.OR.EX P0, PT, R56, R47, P5, P0 ;  /* 0x0000002f3800720c */ /* 0x000fe20002f01500 */
[----:B------:R-:W-:Y:S01]  /*1af0*/  IMAD.X R45, RZ, RZ, RZ, P1 ;  /* 0x000000ffff2d7224 */ /* 0x000fe200008e06ff */
[----:B------:R-:W-:Y:S01]  /*1b00*/  IADD3 R43, P1, R43, R40, RZ ;  /* 0x000000282b2b7210 */ /* 0x000fe20007f3e0ff */
[----:B------:R-:W-:Y:S01]  /*1b10*/  IMAD.MOV.U32 R44, RZ, RZ, R41 ;  /* 0x000000ffff2c7224 */ /* 0x000fe200078e0029 */
[----:B------:R-:W-:Y:S02]  /*1b20*/  SEL R41, RZ, 0x1, !P0 ;  /* 0x00000001ff297807 */ /* 0x000fe40004000000 */
[----:B------:R-:W-:Y:S01]  /*1b30*/  IADD3 R47, P3, RZ, R42, RZ ;  /* 0x0000002aff2f7210 */ /* 0x000fe20007f7e0ff */
[----:B------:R-:W-:Y:S01]  /*1b40*/  IMAD.WIDE.U32.X R8, R27, R9, R44, P1 ;  /* 0x000000091b087225 */ /* 0x000fe200008e042c */
[----:B------:R-:W-:-:S03]  /*1b50*/  IADD3 R49, P1, R20, R49, RZ ;  /* 0x0000003114317210 */ /* 0x000fc60007f3e0ff */
[----:B------:R-:W-:Y:S01]  /*1b60*/  IMAD.WIDE.U32 R26, R11, R24, RZ ;  /* 0x000000180b1a7225 */ /* 0x000fe200078e00ff */
[----:B------:R-:W-:-:S03]  /*1b70*/  ISETP.LT.U32.AND P5, PT, R49, R20, PT ;  /* 0x000000143100720c */ /* 0x000fc60003fa1070 */
[----:B------:R-:W-:Y:S01]  /*1b80*/  IMAD.X R50, R55, 0x1, R50, P1 ;  /* 0x0000000137327824 */ /* 0x000fe200008e0632 */
[----:B------:R-:W-:Y:S01]  /*1b90*/  ISETP.GT.U32.AND P1, PT, R49, RZ, PT ;  /* 0x000000ff3100720c */ /* 0x000fe20003f24070 */
[----:B------:R-:W-:-:S03]  /*1ba0*/  IMAD.WIDE.U32 R26, P2, R10, R25, R26 ;  /* 0x000000190a1a7225 */ /* 0x000fc6000784001a */
[C---:B------:R-:W-:Y:S01]  /*1bb0*/  ISETP.GT.U32.AND.EX P1, PT, R50.reuse, -0x1, PT, P1 ;  /* 0xffffffff3200780c */ /* 0x040fe20003f24110 */
[----:B------:R-:W-:Y:S01]  /*1bc0*/  IMAD.X R45, RZ, RZ, RZ, P2 ;  /* 0x000000ffff2d7224 */ /* 0x000fe200010e06ff */
[----:B------:R-:W-:Y:S01]  /*1bd0*/  ISETP.LT.U32.AND P2, PT, R47, R42, PT ;  /* 0x0000002a2f00720c */ /* 0x000fe20003f41070 */
[----:B------:R-:W-:Y:S01]  /*1be0*/  IMAD.X R42, R43, 0x1, R42, P3 ;  /* 0x000000012b2a7824 */ /* 0x000fe200018e062a */
[----:B------:R-:W-:Y:S01]  /*1bf0*/  ISETP.LT.U32.OR.EX P1, PT, R50, R55, P1, P5 ;  /* 0x000000373200720c */ /* 0x000fe20000f21550 */
[----:B------:R-:W-:Y:S01]  /*1c00*/  IMAD.MOV.U32 R44, RZ, RZ, R27 ;  /* 0x000000ffff2c7224 */ /* 0x000fe200078e001b */
[----:B------:R-:W-:Y:S01]  /*1c10*/  IADD3 R52, P5, -R41, R52, RZ ;  /* 0x0000003429347210 */ /* 0x000fe20007fbe1ff */
[----:B------:R-:W-:Y:S01]  /*1c20*/  IMAD.WIDE.U32 R40, R10, R24, RZ ;  /* 0x000000180a287225 */ /* 0x000fe200078e00ff */
[----:B------:R-:W-:Y:S02]  /*1c30*/  SEL R20, RZ, 0x1, !P1 ;  /* 0x00000001ff147807 */ /* 0x000fe40004800000 */
[----:B------:R-:W-:-:S02]  /*1c40*/  SEL R27, RZ, 0xffffffff, !P0 ;  /* 0xffffffffff1b7807 */ /* 0x000fc40004000000 */
[----:B------:R-:W-:Y:S02]  /*1c50*/  IADD3 R20, P4, -R20, R49, RZ ;  /* 0x0000003114147210 */ /* 0x000fe40007f9e1ff */
[----:B------:R-:W-:Y:S01]  /*1c60*/  IADD3 R49, P3, R41, R26, RZ ;  /* 0x0000001a29317210 */ /* 0x000fe20007f7e0ff */
[----:B------:R-:W-:Y:S01]  /*1c70*/  IMAD.X R56, R56, 0x1, ~R27, P5 ;  /* 0x0000000138387824 */ /* 0x000fe200028e0e1b */
[-C--:B------:R-:W-:Y:S02]  /*1c80*/  IADD3 R41, P6, RZ, R40.reuse, RZ ;  /* 0x00000028ff297210 */ /* 0x080fe40007fde0ff */
[----:B------:R-:W-:Y:S01]  /*1c90*/  ISETP.LT.U32.AND.EX P2, PT, R42, R43, PT, P2 ;  /* 0x0000002b2a00720c */ /* 0x000fe20003f41120 */
[----:B------:R-:W-:Y:S01]  /*1ca0*/  IMAD.WIDE.U32.X R10, R11, R25, R44, P3 ;  /* 0x000000190b0a7225 */ /* 0x000fe200018e042c */
[----:B------:R-:W-:Y:S02]  /*1cb0*/  ISETP.LT.U32.AND P0, PT, R41, R40, PT ;  /* 0x000000282900720c */ /* 0x000fe40003f01070 */
[----:B------:R-:W-:Y:S01]  /*1cc0*/  SEL R43, RZ, 0xffffffff, !P1 ;  /* 0xffffffffff2b7807 */ /* 0x000fe20004800000 */
[----:B------:R-:W-:Y:S01]  /*1cd0*/  IMAD.X R40, R49, 0x1, R40, P6 ;  /* 0x0000000131287824 */ /* 0x000fe200030e0628 */
[----:B------:R-:W-:-:S02]  /*1ce0*/  ISETP.LT.U32.AND P1, PT, R32, R36, PT ;  /* 0x000000242000720c */ /* 0x000fc40003f21070 */
[----:B------:R-:W-:Y:S01]  /*1cf0*/  SEL R27, RZ, 0x1, !P2 ;  /* 0x00000001ff1b7807 */ /* 0x000fe20005000000 */
[----:B------:R-:W-:Y:S01]  /*1d00*/  IMAD.X R50, R50, 0x1, ~R43, P4 ;  /* 0x0000000132327824 */ /* 0x000fe200020e0e2b */
[----:B------:R-:W-:Y:S02]  /*1d10*/  ISETP.LT.U32.AND.EX P0, PT, R40, R49, PT, P0 ;  /* 0x000000312800720c */ /* 0x000fe40003f01100 */
[----:B------:R-:W-:Y:S02]  /*1d20*/  ISETP.LT.U32.AND.EX P2, PT, R33, R37, PT, P1 ;  /* 0x000000252100720c */ /* 0x000fe40003f41110 */
[----:B------:R-:W-:Y:S02]  /*1d30*/  SEL R43, RZ, 0x1, !P0 ;  /* 0x00000001ff2b7807 */ /* 0x000fe40004000000 */
[----:B------:R-:W-:Y:S02]  /*1d40*/  IADD3 R27, P4, P5, -R27, R47, -R42 ;  /* 0x0000002f1b1b7210 */ /* 0x000fe40007d9e92a */
[----:B------:R-:W-:-:S02]  /*1d50*/  SEL R45, RZ, 0x1, !P2 ;  /* 0x00000001ff2d7807 */ /* 0x000fc40005000000 */
[----:B------:R-:W-:Y:S02]  /*1d60*/  IADD3 R43, P0, P1, -R43, R41, -R40 ;  /* 0x000000292b2b7210 */ /* 0x000fe4000791e928 */
[----:B------:R-:W-:Y:S02]  /*1d70*/  IADD3.X R41, R17, -0x1, R42, P4, P5 ;  /* 0xffffffff11297810 */ /* 0x000fe400027ea42a */
[----:B------:R-:W-:Y:S02]  /*1d80*/  IADD3 R36, P5, P6, R45, R32, -R36 ;  /* 0x000000202d247210 */ /* 0x000fe40007ebe824 */
[----:B------:R-:W-:Y:S02]  /*1d90*/  SEL R32, RZ, 0xffffffff, !P2 ;  /* 0xffffffffff207807 */ /* 0x000fe40005000000 */
[----:B------:R-:W-:Y:S02]  /*1da0*/  IADD3 R25, P3, R20, R13, RZ ;  /* 0x0000000d14197210 */ /* 0x000fe40007f7e0ff */
[----:B------:R-:W-:-:S02]  /*1db0*/  IADD3 R53, P2, R14, R53, RZ ;  /* 0x000000350e357210 */ /* 0x000fc40007f5e0ff */
[----:B------:R-:W-:Y:S02]  /*1dc0*/  IADD3.X R45, R17, -0x1, R40, P0, P1 ;  /* 0xffffffff112d7810 */ /* 0x000fe400007e2428 */
[----:B------:R-:W-:Y:S01]  /*1dd0*/  ISETP.LT.U32.AND P1, PT, R8, R27, PT ;  /* 0x0000001b0800720c */ /* 0x000fe20003f21070 */
[----:B------:R-:W-:Y:S01]  /*1de0*/  IMAD.X R51, R46, 0x1, R51, P2 ;  /* 0x000000012e337824 */ /* 0x000fe200010e0633 */
[----:B------:R-:W-:Y:S02]  /*1df0*/  IADD3.X R32, R32, R33, ~R37, P5, P6 ;  /* 0x0000002120207210 */ /* 0x000fe40002fecc25 */
[----:B------:R-:W-:Y:S01]  /*1e00*/  ISETP.LT.U32.AND P0, PT, R53, R14, PT ;  /* 0x0000000e3500720c */ /* 0x000fe20003f01070 */
[----:B------:R-:W-:Y:S01]  /*1e10*/  IMAD.X R14, R50, 0x1, R7, P3 ;  /* 0x00000001320e7824 */ /* 0x000fe200018e0607 */
[----:B------:R-:W-:Y:S02]  /*1e20*/  ISETP.LT.U32.AND P5, PT, R10, R43, PT ;  /* 0x0000002b0a00720c */ /* 0x000fe40003fa1070 */
[----:B------:R-:W-:-:S02]  /*1e30*/  ISETP.GT.U32.AND P2, PT, R25, RZ, PT ;  /* 0x000000ff1900720c */ /* 0x000fc40003f44070 */
[----:B------:R-:W-:Y:S02]  /*1e40*/  ISETP.GT.U32.AND P3, PT, R53, RZ, PT ;  /* 0x000000ff3500720c */ /* 0x000fe40003f64070 */
[----:B------:R-:W-:Y:S02]  /*1e50*/  ISETP.LT.U32.AND.EX P1, PT, R9, R41, PT, P1 ;  /* 0x000000290900720c */ /* 0x000fe40003f21110 */
[----:B------:R-:W-:Y:S02]  /*1e60*/  ISETP.LT.U32.AND.EX P5, PT, R11, R45, PT, P5 ;  /* 0x0000002d0b00720c */ /* 0x000fe40003fa1150 */
[----:B------:R-:W-:Y:S02]  /*1e70*/  ISETP.LT.U32.AND P4, PT, R25, R20, PT ;  /* 0x000000141900720c */ /* 0x000fe40003f81070 */
[----:B------:R-:W-:Y:S02]  /*1e80*/  ISETP.GT.U32.AND.EX P2, PT, R14, -0x1, PT, P2 ;  /* 0xffffffff0e00780c */ /* 0x000fe40003f44120 */
[----:B------:R-:W-:-:S02]  /*1e90*/  ISETP.GT.U32.AND.EX P3, PT, R51, -0x1, PT, P3 ;  /* 0xffffffff3300780c */ /* 0x000fc40003f64130 */
[----:B------:R-:W-:Y:S02]  /*1ea0*/  SEL R33, RZ, 0x1, !P1 ;  /* 0x00000001ff217807 */ /* 0x000fe40004800000 */
[----:B------:R-:W-:Y:S02]  /*1eb0*/  SEL R17, RZ, 0x1, !P5 ;  /* 0x00000001ff117807 */ /* 0x000fe40006800000 */
[----:B------:R-:W-:Y:S02]  /*1ec0*/  ISETP.LT.U32.OR.EX P2, PT, R14, R50, P2, P4 ;  /* 0x000000320e00720c */ /* 0x000fe40001741540 */
[----:B------:R-:W-:Y:S02]  /*1ed0*/  ISETP.LT.U32.OR.EX P0, PT, R51, R46, P3, P0 ;  /* 0x0000002e3300720c */ /* 0x000fe40001f01500 */
[----:B------:R-:W-:Y:S02]  /*1ee0*/  IADD3 R33, P4, P3, R33, R8, -R27 ;  /* 0x0000000821217210 */ /* 0x000fe40007b9e81b */
[----:B------:R-:W-:-:S02]  /*1ef0*/  SEL R20, RZ, 0xffffffff, !P1 ;  /* 0xffffffffff147807 */ /* 0x000fc40004800000 */
[----:B------:R-:W-:Y:S02]  /*1f00*/  SEL R27, RZ, 0xffffffff, !P5 ;  /* 0xffffffffff1b7807 */ /* 0x000fe40006800000 */
[----:B------:R-:W-:Y:S02]  /*1f10*/  IADD3 R8, P5, P6, R17, R10, -R43 ;  /* 0x0000000a11087210 */ /* 0x000fe40007ebe82b */
[----:B------:R-:W-:Y:S02]  /*1f20*/  IADD3.X R9, R20, R9, ~R41, P4, P3 ;  /* 0x0000000914097210 */ /* 0x000fe400027e6c29 */
[----:B------:R-:W-:Y:S02]  /*1f30*/  IADD3 R54, P1, R33, R54, RZ ;  /* 0x0000003621367210 */ /* 0x000fe40007f3e0ff */
[----:B------:R-:W-:Y:S02]  /*1f40*/  SEL R10, RZ, 0x1, !P0 ;  /* 0x00000001ff0a7807 */ /* 0x000fe40004000000 */
[----:B------:R-:W-:-:S02]  /*1f50*/  IADD3.X R20, R27, R11, ~R45, P5, P6 ;  /* 0x0000000b1b147210 */ /* 0x000fc40002fecc2d */
[----:B------:R-:W-:Y:S02]  /*1f60*/  IADD3 R11, P5, R4, R21, RZ ;  /* 0x00000015040b7210 */ /* 0x000fe40007fbe0ff */
[----:B------:R-:W-:Y:S01]  /*1f70*/  IADD3 R53, P6, -R10, R53, RZ ;  /* 0x000000350a357210 */ /* 0x000fe20007fde1ff */
[----:B------:R-:W-:Y:S01]  /*1f80*/  IMAD.X R10, R9, 0x1, R15, P1 ;  /* 0x00000001090a7824 */ /* 0x000fe200008e060f */
[----:B------:R-:W-:Y:S01]  /*1f90*/  ISETP.GE.U32.AND P1, PT, R48, R21, PT ;  /* 0x000000153000720c */ /* 0x000fe20003f26070 */
[----:B------:R-:W-:Y:S01]  /*1fa0*/  IMAD.X R17, R12, 0x1, R19, P5 ;  /* 0x000000010c117824 */ /* 0x000fe200028e0613 */
[----:B------:R-:W-:Y:S02]  /*1fb0*/  ISETP.GT.U32.AND P5, PT, R11, RZ, PT ;  /* 0x000000ff0b00720c */ /* 0x000fe40003fa4070 */
[----:B------:R-:W-:Y:S02]  /*1fc0*/  ISETP.GT.U32.AND P3, PT, R54, RZ, PT ;  /* 0x000000ff3600720c */ /* 0x000fe40003f64070 */
[----:B------:R-:W-:-:S02]  /*1fd0*/  SEL R27, RZ, 0xffffffff, !P0 ;  /* 0xffffffffff1b7807 */ /* 0x000fc40004000000 */
[----:B------:R-:W-:Y:S02]  /*1fe0*/  ISETP.GE.U32.AND.EX P0, PT, R18, R19, PT, P1 ;  /* 0x000000131200720c */ /* 0x000fe40003f06110 */
[----:B------:R-:W-:Y:S01]  /*1ff0*/  ISETP.LT.U32.AND P1, PT, R11, R4, PT ;  /* 0x000000040b00720c */ /* 0x000fe20003f21070 */
[----:B------:R-:W-:Y:S01]  /*2000*/  IMAD.X R27, R51, 0x1, ~R27, P6 ;  /* 0x00000001331b7824 */ /* 0x000fe200030e0e1b */
[C---:B------:R-:W-:Y:S02]  /*2010*/  ISETP.GT.U32.AND.EX P5, PT, R17.reuse, -0x1, PT, P5 ;  /* 0xffffffff1100780c */ /* 0x040fe40003fa4150 */
[----:B------:R-:W-:Y:S02]  /*2020*/  ISETP.LT.U32.AND P4, PT, R54, R33, PT ;  /* 0x000000213600720c */ /* 0x000fe40003f81070 */
[----:B------:R-:W-:Y:S02]  /*2030*/  ISETP.GT.U32.AND.EX P3, PT, R10, -0x1, PT, P3 ;  /* 0xffffffff0a00780c */ /* 0x000fe40003f64130 */
[----:B------:R-:W-:-:S02]  /*2040*/  ISETP.LT.U32.OR.EX P1, PT, R17, R12, P5, P1 ;  /* 0x0000000c1100720c */ /* 0x000fc40002f21510 */
[----:B------:R-:W-:Y:S02]  /*2050*/  ISETP.LT.U32.OR.EX P3, PT, R10, R9, P3, P4 ;  /* 0x000000090a00720c */ /* 0x000fe40001f61540 */
[----:B------:R-:W-:Y:S02]  /*2060*/  SEL R37, RZ, 0x1, P0 ;  /* 0x00000001ff257807 */ /* 0x000fe40000000000 */
[----:B------:R-:W-:Y:S02]  /*2070*/  SEL R24, RZ, 0x1, !P1 ;  /* 0x00000001ff187807 */ /* 0x000fe40004800000 */
[----:B------:R-:W-:Y:S02]  /*2080*/  SEL R9, RZ, 0x1, !P3 ;  /* 0x00000001ff097807 */ /* 0x000fe40005800000 */
[----:B------:R-:W-:Y:S02]  /*2090*/  SEL R26, RZ, 0xffffffff, !P1 ;  /* 0xffffffffff1a7807 */ /* 0x000fe40004800000 */
[----:B------:R-:W-:-:S02]  /*20a0*/  SEL R15, RZ, 0xffffffff, !P3 ;  /* 0xffffffffff0f7807 */ /* 0x000fc40005800000 */
[----:B------:R-:W-:Y:S02]  /*20b0*/  IADD3 R37, P4, P5, R37, R48, -R21 ;  /* 0x0000003025257210 */ /* 0x000fe40007d9e815 */
[----:B------:R-:W-:Y:S02]  /*20c0*/  SEL R41, RZ, 0xffffffff, P0 ;  /* 0xffffffffff297807 */ /* 0x000fe40000000000 */
[----:B------:R-:W-:Y:S02]  /*20d0*/  IADD3 R24, P1, P3, R53, R11, -R24 ;  /* 0x0000000b35187210 */ /* 0x000fe40007b3e818 */
[----:B------:R-:W-:Y:S02]  /*20e0*/  IADD3 R9, P0, -R9, R54, RZ ;  /* 0x0000003609097210 */ /* 0x000fe40007f1e1ff */
[----:B------:R-:W-:Y:S02]  /*20f0*/  IADD3.X R41, R41, R18, ~R19, P4, P5 ;  /* 0x0000001229297210 */ /* 0x000fe400027eac13 */
[----:B------:R-:W-:Y:S01]  /*2100*/  IADD3.X R26, R27, R17, ~R26, P1, P3 ;  /* 0x000000111b1a7210 */ /* 0x000fe20000fe6c1a */
[----:B------:R-:W-:Y:S01]  /*2110*/  IMAD.X R15, R10, 0x1, ~R15, P0 ;  /* 0x000000010a0f7824 */ /* 0x000fe200000e0e0f */
[----:B------:R-:W-:-:S02]  /*2120*/  IADD3 R18, P1, R9, R8, RZ ;  /* 0x0000000809127210 */ /* 0x000fc40007f3e0ff */
[----:B------:R-:W-:Y:S02]  /*2130*/  ISETP.GE.U32.AND P0, PT, R37, R4, PT ;  /* 0x000000042500720c */ /* 0x000fe40003f06070 */
[----:B------:R-:W-:Y:S01]  /*2140*/  ISETP.GT.U32.AND P5, PT, R18, RZ, PT ;  /* 0x000000ff1200720c */ /* 0x000fe20003fa4070 */
[----:B------:R-:W-:Y:S01]  /*2150*/  IMAD.X R20, R15, 0x1, R20, P1 ;  /* 0x000000010f147824 */ /* 0x000fe200008e0614 */
[----:B------:R-:W-:Y:S02]  /*2160*/  ISETP.GT.U32.AND P4, PT, R24, RZ, PT ;  /* 0x000000ff1800720c */ /* 0x000fe40003f84070 */
[----:B------:R-:W-:Y:S02]  /*2170*/  ISETP.LT.U32.AND P1, PT, R18, R9, PT ;  /* 0x000000091200720c */ /* 0x000fe40003f21070 */
[----:B------:R-:W-:Y:S01]  /*2180*/  ISETP.GE.U32.AND.EX P0, PT, R41, R12, PT, P0 ;  /* 0x0000000c2900720c */ /* 0x000fe20003f06100 */
[----:B------:R-:W0:Y:S01]  /*2190*/  LDS.128 R8, [R2+0x20] ;  /* 0x0000200002087984 */ /* 0x000e220000000c00 */
[----:B------:R-:W-:-:S02]  /*21a0*/  ISETP.GT.U32.AND.EX P5, PT, R20, -0x1, PT, P5 ;  /* 0xffffffff1400780c */ /* 0x000fc40003fa4150 */
[----:B------:R-:W-:Y:S02]  /*21b0*/  ISETP.LT.U32.AND P3, PT, R24, R53, PT ;  /* 0x000000351800720c */ /* 0x000fe40003f61070 */
[----:B------:R-:W-:Y:S02]  /*21c0*/  ISETP.GT.U32.AND.EX P4, PT, R26, -0x1, PT, P4 ;  /* 0xffffffff1a00780c */ /* 0x000fe40003f84140 */
[----:B------:R-:W-:Y:S02]  /*21d0*/  SEL R21, RZ, 0x1, P0 ;  /* 0x00000001ff157807 */ /* 0x000fe40000000000 */
[----:B------:R-:W-:Y:S02]  /*21e0*/  ISETP.LT.U32.OR.EX P5, PT, R20, R15, P5, P1 ;  /* 0x0000000f1400720c */ /* 0x000fe40002fa1510 */
[----:B------:R-:W-:Y:S02]  /*21f0*/  ISETP.LT.U32.OR.EX P4, PT, R26, R27, P4, P3 ;  /* 0x0000001b1a00720c */ /* 0x000fe40002781530 */
[----:B------:R-:W-:-:S02]  /*2200*/  SEL R33, RZ, 0xffffffff, P0 ;  /* 0xffffffffff217807 */ /* 0x000fc40000000000 */
[----:B------:R-:W-:Y:S02]  /*2210*/  IADD3 R21, P3, P6, R21, R37, -R4 ;  /* 0x0000002515157210 */ /* 0x000fe40007e7e804 */
[----:B------:R-:W-:Y:S02]  /*2220*/  SEL R15, RZ, 0x1, !P5 ;  /* 0x00000001ff0f7807 */ /* 0x000fe40006800000 */
[----:B------:R-:W-:Y:S02]  /*2230*/  ISETP.GE.U32.AND P1, PT, R52, R13, PT ;  /* 0x0000000d3400720c */ /* 0x000fe40003f26070 */
[----:B------:R-:W-:Y:S02]  /*2240*/  IADD3.X R33, R33, R41, ~R12, P3, P6 ;  /* 0x0000002921217210 */ /* 0x000fe40001fecc0c */
[----:B------:R-:W-:Y:S02]  /*2250*/  SEL R19, RZ, 0x1, !P4 ;  /* 0x00000001ff137807 */ /* 0x000fe40006000000 */
[----:B------:R-:W-:-:S02]  /*2260*/  IADD3 R15, P3, -R15, R18, RZ ;  /* 0x000000120f0f7210 */ /* 0x000fc40007f7e1ff */
[----:B------:R-:W-:Y:S02]  /*2270*/  SEL R17, RZ, 0xffffffff, !P5 ;  /* 0xffffffffff117807 */ /* 0x000fe40006800000 */
[----:B------:R-:W-:Y:S02]  /*2280*/  ISETP.GE.U32.AND.EX P0, PT, R56, R7, PT, P1 ;  /* 0x000000073800720c */ /* 0x000fe40003f06110 */
[----:B------:R-:W-:Y:S01]  /*2290*/  IADD3 R19, P1, -R19, R24, RZ ;  /* 0x0000001813137210 */ /* 0x000fe20007f3e1ff */
[----:B------:R-:W-:Y:S01]  /*22a0*/  IMAD.X R17, R20, 0x1, ~R17, P3 ;  /* 0x0000000114117824 */ /* 0x000fe200018e0e11 */
[----:B------:R-:W-:Y:S02]  /*22b0*/  SEL R27, RZ, 0xffffffff, !P4 ;  /* 0xffffffffff1b7807 */ /* 0x000fe40006000000 */
[-C--:B------:R-:W-:Y:S02]  /*22c0*/  IADD3 R12, P6, R15, R36.reuse, RZ ;  /* 0x000000240f0c7210 */ /* 0x080fe40007fde0ff */
[----:B------:R-:W-:Y:S01]  /*22d0*/  SEL R4, RZ, 0x1, P0 ;  /* 0x00000001ff047807 */ /* 0x000fe20000000000 */
[----:B------:R-:W-:Y:S01]  /*22e0*/  IMAD.X R27, R26, 0x1, ~R27, P1 ;  /* 0x000000011a1b7824 */ /* 0x000fe200008e0e1b */
[----:B------:R-:W-:Y:S01]  /*22f0*/  ISETP.GT.U32.AND P1, PT, R12, RZ, PT ;  /* 0x000000ff0c00720c */ /* 0x000fe20003f24070 */
[----:B------:R-:W-:Y:S01]  /*2300*/  IMAD.X R18, R17, 0x1, R32, P6 ;  /* 0x0000000111127824 */ /* 0x000fe200030e0620 */
[----:B------:R-:W-:-:S02]  /*2310*/  ISETP.GE.U32.AND P3, PT, R19, R36, PT ;  /* 0x000000241300720c */ /* 0x000fc40003f66070 */
[----:B------:R-:W-:Y:S02]  /*2320*/  IADD3 R13, P4, P5, R4, R52, -R13 ;  /* 0x00000034040d7210 */ /* 0x000fe40007d9e80d */
[----:B------:R-:W-:Y:S02]  /*2330*/  SEL R20, RZ, 0xffffffff, P0 ;  /* 0xffffffffff147807 */ /* 0x000fe40000000000 */
[----:B------:R-:W-:Y:S02]  /*2340*/  ISETP.GT.U32.AND.EX P6, PT, R18, -0x1, PT, P1 ;  /* 0xffffffff1200780c */ /* 0x000fe40003fc4110 */
[----:B------:R-:W-:Y:S02]  /*2350*/  ISETP.LT.U32.AND P0, PT, R12, R15, PT ;  /* 0x0000000f0c00720c */ /* 0x000fe40003f01070 */
[----:B------:R-:W-:Y:S02]  /*2360*/  IADD3 R4, P1, R21, R38, RZ ;  /* 0x0000002615047210 */ /* 0x000fe40007f3e0ff */
[----:B------:R-:W-:-:S02]  /*2370*/  ISETP.GE.U32.AND.EX P3, PT, R27, R32, PT, P3 ;  /* 0x000000201b00720c */ /* 0x000fc40003f66130 */
[----:B------:R-:W-:Y:S01]  /*2380*/  IADD3.X R56, R20, R56, ~R7, P4, P5 ;  /* 0x0000003814387210 */ /* 0x000fe200027eac07 */
[----:B------:R-:W-:Y:S01]  /*2390*/  IMAD.X R39, R33, 0x1, R39, P1 ;  /* 0x0000000121277824 */ /* 0x000fe200008e0627 */
[----:B------:R-:W-:Y:S02]  /*23a0*/  ISETP.LT.U32.OR.EX P0, PT, R18, R17, P6, P0 ;  /* 0x000000111200720c */ /* 0x000fe40003701500 */
[----:B------:R-:W-:Y:S02]  /*23b0*/  SEL R7, RZ, 0x1, P3 ;  /* 0x00000001ff077807 */ /* 0x000fe40001800000 */
[----:B------:R-:W-:Y:S02]  /*23c0*/  ISETP.LT.U32.AND P1, PT, R4, R21, PT ;  /* 0x000000150400720c */ /* 0x000fe40003f21070 */
[----:B------:R-:W-:Y:S02]  /*23d0*/  SEL R21, RZ, 0xffffffff, P3 ;  /* 0xffffffffff157807 */ /* 0x000fe40001800000 */
[----:B------:R-:W-:-:S02]  /*23e0*/  SEL R17, RZ, 0x1, !P0 ;  /* 0x00000001ff117807 */ /* 0x000fc40004000000 */
[----:B------:R-:W-:Y:S02]  /*23f0*/  ISETP.GT.U32.AND P3, PT, R4, RZ, PT ;  /* 0x000000ff0400720c */ /* 0x000fe40003f64070 */
[----:B------:R-:W-:Y:S02]  /*2400*/  IADD3 R36, P4, P5, R7, R19, -R36 ;  /* 0x0000001307247210 */ /* 0x000fe40007d9e824 */
[----:B------:R-:W-:Y:S02]  /*2410*/  SEL R19, RZ, 0xffffffff, !P0 ;  /* 0xffffffffff137807 */ /* 0x000fe40004000000 */
[----:B------:R-:W-:Y:S02]  /*2420*/  IADD3 R17, P6, -R17, R12, RZ ;  /* 0x0000000c11117210 */ /* 0x000fe40007fde1ff */
[----:B------:R-:W-:Y:S02]  /*2430*/  ISETP.GT.U32.AND.EX P0, PT, R39, -0x1, PT, P3 ;  /* 0xffffffff2700780c */ /* 0x000fe40003f04130 */
[----:B------:R-:W-:Y:S01]  /*2440*/  IADD3.X R21, R21, R27, ~R32, P4, P5 ;  /* 0x0000001b15157210 */ /* 0x000fe200027eac20 */
[----:B------:R-:W-:Y:S01]  /*2450*/  IMAD.X R19, R18, 0x1, ~R19, P6 ;  /* 0x0000000112137824 */ /* 0x000fe200030e0e13 */
[----:B0-----:R-:W-:-:S02]  /*2460*/  IADD3 R15, P3, R8, R36, RZ ;  /* 0x00000024080f7210 */ /* 0x001fc40007f7e0ff */
[----:B------:R-:W-:Y:S01]  /*2470*/  IADD3 R7, P5, R17, R10, RZ ;  /* 0x0000000a11077210 */ /* 0x000fe20007fbe0ff */
[----:B------:R-:W-:Y:S01]  /*2480*/  IMAD.MOV.U32 R10, RZ, RZ, R13 ;  /* 0x000000ffff0a7224 */ /* 0x000fe200078e000d */
[----:B------:R-:W-:Y:S01]  /*2490*/  ISETP.GT.U32.AND P6, PT, R15, RZ, PT ;  /* 0x000000ff0f00720c */ /* 0x000fe20003fc4070 */
[----:B------:R-:W-:Y:S01]  /*24a0*/  IMAD.X R18, R9, 0x1, R21, P3 ;  /* 0x0000000109127824 */ /* 0x000fe200018e0615 */
[----:B------:R-:W-:Y:S01]  /*24b0*/  ISETP.LT.U32.AND P4, PT, R15, R36, PT ;  /* 0x000000240f00720c */ /* 0x000fe20003f81070 */
[----:B------:R-:W-:Y:S01]  /*24c0*/  IMAD.X R12, R19, 0x1, R11, P5 ;  /* 0x00000001130c7824 */ /* 0x000fe200028e060b */
[----:B------:R-:W-:Y:S01]  /*24d0*/  ISETP.GT.U32.AND P3, PT, R7, RZ, PT ;  /* 0x000000ff0700720c */ /* 0x000fe20003f64070 */
[----:B------:R-:W-:Y:S01]  /*24e0*/  IMAD.MOV.U32 R11, RZ, RZ, R56 ;  /* 0x000000ffff0b7224 */ /* 0x000fe200078e0038 */
[----:B------:R-:W-:Y:S02]  /*24f0*/  ISETP.GT.U32.AND.EX P6, PT, R18, -0x1, PT, P6 ;  /* 0xffffffff1200780c */ /* 0x000fe40003fc4160 */
[----:B------:R-:W-:-:S02]  /*2500*/  ISETP.LT.U32.OR.EX P1, PT, R39, R33, P0, P1 ;  /* 0x000000212700720c */ /* 0x000fc40000721510 */
[----:B------:R-:W-:Y:S02]  /*2510*/  SEL R8, RZ, 0x1, !P2 ;  /* 0x00000001ff087807 */ /* 0x000fe40005000000 */
[----:B------:R-:W-:Y:S02]  /*2520*/  ISETP.LT.U32.AND P0, PT, R7, R17, PT ;  /* 0x000000110700720c */ /* 0x000fe40003f01070 */
[----:B------:R-:W-:Y:S02]  /*2530*/  ISETP.GT.U32.AND.EX P3, PT, R12, -0x1, PT, P3 ;  /* 0xffffffff0c00780c */ /* 0x000fe40003f64130 */
[----:B------:R-:W-:Y:S02]  /*2540*/  ISETP.LT.U32.OR.EX P4, PT, R18, R21, P6, P4 ;  /* 0x000000151200720c */ /* 0x000fe40003781540 */
[----:B------:R-:W-:Y:S02]  /*2550*/  SEL R17, RZ, 0x1, !P1 ;  /* 0x00000001ff117807 */ /* 0x000fe40004800000 */
[----:B------:R-:W-:-:S02]  /*2560*/  IADD3 R25, P5, -R8, R25, RZ ;  /* 0x0000001908197210 */ /* 0x000fc40007fbe1ff */
[----:B------:R-:W-:Y:S02]  /*2570*/  SEL R9, RZ, 0xffffffff, !P2 ;  /* 0xffffffffff097807 */ /* 0x000fe40005000000 */
[----:B------:R-:W-:Y:S02]  /*2580*/  ISETP.LT.U32.OR.EX P0, PT, R12, R19, P3, P0 ;  /* 0x000000130c00720c */ /* 0x000fe40001f01500 */
[----:B------:R-:W-:Y:S01]  /*2590*/  SEL R8, RZ, 0x1, !P4 ;  /* 0x00000001ff087807 */ /* 0x000fe20006000000 */
[----:B------:R-:W-:Y:S01]  /*25a0*/  IMAD.X R24, R14, 0x1, ~R9, P5 ;  /* 0x000000010e187824 */ /* 0x000fe200028e0e09 */
[----:B------:R-:W-:Y:S01]  /*25b0*/  IADD3 R17, P6, -R17, R4, RZ ;  /* 0x0000000411117210 */ /* 0x000fe20007fde1ff */
[----:B------:R-:W-:Y:S01]  /*25c0*/  IMAD.MOV.U32 R9, RZ, RZ, R3 ;  /* 0x000000ffff097224 */ /* 0x000fe200078e0003 */
[----:B------:R-:W-:Y:S02]  /*25d0*/  SEL R20, RZ, 0xffffffff, !P1 ;  /* 0xffffffffff147807 */ /* 0x000fe40004800000 */
[----:B------:R-:W-:-:S02]  /*25e0*/  SEL R4, RZ, 0x1, !P0 ;  /* 0x00000001ff047807 */ /* 0x000fc40004000000 */
[----:B------:R-:W-:Y:S01]  /*25f0*/  IADD3 R14, P1, -R8, R15, RZ ;  /* 0x0000000f080e7210 */ /* 0x000fe20007f3e1ff */
[----:B------:R-:W-:Y:S01]  /*2600*/  IMAD.MOV.U32 R8, RZ, RZ, R6 ;  /* 0x000000ffff087224 */ /* 0x000fe200078e0006 */
[----:B------:R-:W-:Y:S01]  /*2610*/  IADD3 R4, P2, -R4, R7, RZ ;  /* 0x0000000704047210 */ /* 0x000fe20007f5e1ff */
[----:B------:R-:W-:Y:S01]  /*2620*/  IMAD.X R20, R39, 0x1, ~R20, P6 ;  /* 0x0000000127147824 */ /* 0x000fe200030e0e14 */
[----:B------:R-:W-:Y:S02]  /*2630*/  SEL R15, RZ, 0xffffffff, !P4 ;  /* 0xffffffffff0f7807 */ /* 0x000fe40006000000 */
[----:B------:R-:W-:Y:S01]  /*2640*/  SEL R3, RZ, 0xffffffff, !P0 ;  /* 0xffffffffff037807 */ /* 0x000fe20004000000 */
[----:B------:R0:W-:Y:S02]  /*2650*/  STS.128 [R2], R8 ;  /* 0x0000000802007388 */ /* 0x0001e40000000c00 */
[----:B------:R-:W-:Y:S02]  /*2660*/  IMAD.X R15, R18, 0x1, ~R15, P1 ;  /* 0x00000001120f7824 */ /* 0x000fe400008e0e0f */
[----:B------:R-:W-:-:S02]  /*2670*/  IMAD.X R3, R12, 0x1, ~R3, P2 ;  /* 0x000000010c037824 */ /* 0x000fc400010e0e03 */
[----:B0-----:R-:W-:Y:S02]  /*2680*/  IMAD.MOV.U32 R10, RZ, RZ, R17 ;  /* 0x000000ffff0a7224 */ /* 0x001fe400078e0011 */
[----:B------:R-:W-:Y:S02]  /*2690*/  IMAD.MOV.U32 R11, RZ, RZ, R20 ;  /* 0x000000ffff0b7224 */ /* 0x000fe400078e0014 */
[----:B------:R-:W-:Y:S02]  /*26a0*/  IMAD.MOV.U32 R8, RZ, RZ, R25 ;  /* 0x000000ffff087224 */ /* 0x000fe400078e0019 */
[----:B------:R-:W-:-:S05]  /*26b0*/  IMAD.MOV.U32 R9, RZ, RZ, R24 ;  /* 0x000000ffff097224 */ /* 0x000fca00078e0018 */
[----:B------:R0:W-:Y:S02]  /*26c0*/  STS.128 [R2+0x10], R8 ;  /* 0x0000100802007388 */ /* 0x0001e40000000c00 */
[----:B0-----:R-:W-:Y:S02]  /*26d0*/  IMAD.MOV.U32 R8, RZ, RZ, R14 ;  /* 0x000000ffff087224 */ /* 0x001fe400078e000e */
[----:B------:R-:W-:Y:S02]  /*26e0*/  IMAD.MOV.U32 R9, RZ, RZ, R15 ;  /* 0x000000ffff097224 */ /* 0x000fe400078e000f */
[----:B------:R-:W-:Y:S02]  /*26f0*/  IMAD.MOV.U32 R10, RZ, RZ, R4 ;  /* 0x000000ffff0a7224 */ /* 0x000fe400078e0004 */
[----:B------:R-:W-:-:S05]  /*2700*/  IMAD.MOV.U32 R11, RZ, RZ, R3 ;  /* 0x000000ffff0b7224 */ /* 0x000fca00078e0003 */
[----:B------:R1:W-:Y:S02]  /*2710*/  STS.128 [R2+0x20], R8 ;  /* 0x0000200802007388 */ /* 0x0003e40000000c00 */
.L_x_899:
[----:B------:R-:W-:Y:S05]  /*2720*/  BSYNC B0 ;  /* 0x0000000000007941 */ /* 0x000fea0003800000 */
.L_x_898:
[----:B------:R-:W-:Y:S01]  /*2730*/  USHF.L.U32 UR5, UR5, 0x1, URZ ;  /* 0x0000000105057899 */ /* 0x000fe2000800063f */
[----:B------:R-:W-:Y:S03]  /*2740*/  BAR.SYNC.DEFER_BLOCKING 0x0 ;  /* 0x0000000000007b1d */ /* 0x000fe60000010000 */
[----:B------:R-:W-:-:S06]  /*2750*/  UISETP.GE.U32.AND UP0, UPT, UR5, UR9, UPT ;  /* 0x000000090500728c */ /* 0x000fcc000bf06070 */
[----:B------:R-:W-:-:S13]  /*2760*/  PLOP3.LUT P0, PT, PT, PT, UP0, 0x80, 0x0 ;  /* 0x000000000000781c */ /* 0x000fda0003f0f008 */
[----:B------:R-:W-:Y:S05]  /*2770*/  @!P0 BRA `(.L_x_900) ;  /* 0xffffffd800f08947 */ /* 0x000fea000383ffff */
.L_x_897:
[----:B------:R-:W2:Y:S01]  /*2780*/  S2R R0, SR_TID.X ;  /* 0x0000000000007919 */ /* 0x000ea20000002100 */
[----:B------:R-:W-:Y:S01]  /*2790*/  BSSY B0, `(.L_x_901) ;  /* 0x0000014000007945 */ /* 0x000fe20003800000 */
[----:B--2---:R-:W-:-:S13]  /*27a0*/  ISETP.NE.AND P0, PT, R0, RZ, PT ;  /* 0x000000ff0000720c */ /* 0x004fda0003f05270 */
[----:B------:R-:W-:Y:S05]  /*27b0*/  @P0 BRA `(.L_x_902) ;  /* 0x0000000000440947 */ /* 0x000fea0003800000 */
[----:B------:R-:W-:Y:S01]  /*27c0*/  UMOV UR5, 0x1 ;  /* 0x0000000100057882 */ /* 0x000fe20000000000 */
[----:B------:R-:W-:Y:S01]  /*27d0*/  UMOV UR6, 0xffffffff ;  /* 0xffffffff00067882 */ /* 0x000fe20000000000 */
[----:B------:R-:W-:Y:S01]  /*27e0*/  UIADD3 UR5, UP0, UR5, 0x1, URZ ;  /* 0x0000000105057890 */ /* 0x000fe2000ff1e03f */
[----:B01----:R-:W-:-:S03]  /*27f0*/  CS2R R10, SRZ ;  /* 0x00000000000a7805 */ /* 0x003fc6000001ff00 */
[----:B------:R-:W-:Y:S02]  /*2800*/  UIADD3.X UR6, UR6, -0x1, URZ, UP0, !UPT ;  /* 0xffffffff06067890 */ /* 0x000fe400087fe43f */
[----:B------:R-:W-:-:S04]  /*2810*/  UISETP.GT.U32.AND UP0, UPT, UR5, URZ, UPT ;  /* 0x0000003f0500728c */ /* 0x000fc8000bf04070 */
[----:B------:R-:W-:-:S04]  /*2820*/  UISETP.GT.U32.AND.EX UP0, UPT, UR6, URZ, UPT, UP0 ;  /* 0x0000003f0600728c */ /* 0x000fc8000bf04100 */
[----:B------:R-:W-:Y:S02]  /*2830*/  USEL UR7, URZ, 0x1, !UP0 ;  /* 0x000000013f077887 */ /* 0x000fe4000c000000 */
[----:B------:R-:W-:Y:S02]  /*2840*/  USEL UR8, URZ, 0xffffffff, !UP0 ;  /* 0xffffffff3f087887 */ /* 0x000fe4000c000000 */
[----:B------:R-:W-:Y:S02]  /*2850*/  UIADD3 UR7, UP0, UR7, -UR5, URZ ;  /* 0x8000000507077290 */ /* 0x000fe4000ff1e03f */
[----:B------:R-:W-:Y:S02]  /*2860*/  UIMAD UR5, UR9, 0x30, UR4 ;  /* 0x00000030090578a4 */ /* 0x000fe4000f8e0204 */
[----:B------:R-:W-:Y:S02]  /*2870*/  UIADD3.X UR8, UR8, ~UR6, URZ, UP0, !UPT ;  /* 0x8000000608087290 */ /* 0x000fe400087fe43f */
[----:B------:R-:W-:-:S04]  /*2880*/  IMAD.U32 R8, RZ, RZ, UR7 ;  /* 0x00000007ff087e24 */ /* 0x000fc8000f8e00ff */
[----:B------:R-:W-:Y:S01]  /*2890*/  IMAD.U32 R9, RZ, RZ, UR8 ;  /* 0x00000008ff097e24 */ /* 0x000fe2000f8e00ff */
[----:B------:R-:W-:Y:S04]  /*28a0*/  STS.128 [UR5+-0x20], RZ ;  /* 0xffffe0ffff007988 */ /* 0x000fe80008000c05 */
[----:B------:R-:W-:Y:S04]  /*28b0*/  STS.128 [UR5+-0x10], RZ ;  /* 0xfffff0ffff007988 */ /* 0x000fe80008000c05 */
[----:B------:R2:W-:Y:S02]  /*28c0*/  STS.128 [UR5+-0x30], R8 ;  /* 0xffffd008ff007988 */ /* 0x0005e40008000c05 */
.L_x_902:
[----:B------:R-:W-:Y:S05]  /*28d0*/  BSYNC B0 ;  /* 0x0000000000007941 */ /* 0x000fea0003800000 */
.L_x_901:
[----:B------:R-:W-:Y:S01]  /*28e0*/  USHF.R.U32.HI UR5, URZ, 0x1, UR9 ;  /* 0x000000013f057899 */ /* 0x000fe20008011609 */
[----:B------:R-:W-:Y:S05]  /*28f0*/  BAR.SYNC.DEFER_BLOCKING 0x0 ;  /* 0x0000000000007b1d */ /* 0x000fea0000010000 */
[----:B------:R-:W-:-:S13]  /*2900*/  ISETP.NE.AND P0, PT, RZ, UR5, PT ;  /* 0x00000005ff007c0c */ /* 0x000fda000bf05270 */
[----:B------:R-:W-:Y:S05]  /*2910*/  @!P0 BRA `(.L_x_903) ;  /* 0x0000002400248947 */ /* 0x000fea0003800000 */
[----:B------:R-:W-:-:S07]  /*2920*/  LEA R0, R0, 0x2, 0x1 ;  /* 0x0000000200007811 */ /* 0x000fce00078e08ff */
.L_x_906:
[----:B------:R-:W-:Y:S01]  /*2930*/  IMAD.U32 R3, RZ, RZ, UR5 ;  /* 0x00000005ff037e24 */ /* 0x000fe2000f8e00ff */
[----:B------:R-:W-:Y:S03]  /*2940*/  BSSY B0, `(.L_x_904) ;  /* 0x0000242000007945 */ /* 0x000fe60003800000 */
[----:B------:R-:W-:-:S05]  /*2950*/  IMAD R3, R0, R3, -0x1 ;  /* 0xffffffff00037424 */ /* 0x000fca00078e0203 */
[----:B------:R-:W-:-:S13]  /*2960*/  ISETP.GE.U32.AND P0, PT, R3, UR9, PT ;  /* 0x0000000903007c0c */ /* 0x000fda000bf06070 */
[----:B---3--:R-:W-:Y:S05]  /*2970*/  @P0 BRA `(.L_x_905) ;  /* 0x0000002000f80947 */ /* 0x008fea0003800000 */
[----:B-1----:R-:W-:Y:S02]  /*2980*/  IMAD.MOV.U32 R2, RZ, RZ, 0x30 ;  /* 0x00000030ff027424 */ /* 0x002fe400078e00ff */
[----:B------:R-:W-:Y:S02]  /*2990*/  IMAD.MOV.U32 R4, RZ, RZ, 0x30 ;  /* 0x00000030ff047424 */ /* 0x000fe400078e00ff */
[C---:B------:R-:W-:Y:S02]  /*29a0*/  IMAD R2, R3.reuse, R2, UR4 ;  /* 0x0000000403027e24 */ /* 0x040fe4000f8e0202 */
[----:B------:R-:W-:-:S03]  /*29b0*/  VIADD R3, R3, -UR5 ;  /* 0x8000000503037c36 */ /* 0x000fc60008000000 */
[----:B------:R-:W1:Y:S01]  /*29c0*/  LDS.128 R40, [R2] ;  /* 0x0000000002287984 */ /* 0x000e620000000c00 */
[----:B------:R-:W-:-:S03]  /*29d0*/  IMAD R3, R3, R4, UR4 ;  /* 0x0000000403037e24 */ /* 0x000fc6000f8e0204 */
[----:B------:R-:W3:Y:S04]  /*29e0*/  LDS.128 R44, [R2+0x10] ;  /* 0x00001000022c7984 */ /* 0x000ee80000000c00 */
[----:B------:R-:W4:Y:S04]  /*29f0*/  LDS.128 R52, [R2+0x20] ;  /* 0x0000200002347984 */ /* 0x000f280000000c00 */
[----:B------:R-:W-:Y:S04]  /*2a00*/  LDS.128 R24, [R3] ;  /* 0x0000000003187984 */ /* 0x000fe80000000c00 */
[----:B------:R-:W-:Y:S04]  /*2a10*/  LDS.128 R36, [R3+0x10] ;  /* 0x0000100003247984 */ /* 0x000fe80000000c00 */
[----:B------:R-:W-:Y:S04]  /*2a20*/  LDS.128 R12, [R3+0x20] ;  /* 0x00002000030c7984 */ /* 0x000fe80000000c00 */
[----:B-1----:R-:W-:Y:S04]  /*2a30*/  STS.128 [R3], R40 ;  /* 0x0000002803007388 */ /* 0x002fe80000000c00 */
[----:B---3--:R-:W-:Y:S04]  /*2a40*/  STS.128 [R3+0x10], R44 ;  /* 0x0000102c03007388 */ /* 0x008fe80000000c00 */
[----:B----4-:R-:W-:Y:S04]  /*2a50*/  STS.128 [R3+0x20], R52 ;  /* 0x0000203403007388 */ /* 0x010fe80000000c00 */
[----:B0-2---:R-:W0:Y:S02]  /*2a60*/  LDS.128 R8, [R2] ;  /* 0x0000000002087984 */ /* 0x005e240000000c00 */
[----:B0-----:R-:W-:-:S04]  /*2a70*/  IMAD.WIDE.U32 R6, R9, R24, RZ ;  /* 0x0000001809067225 */ /* 0x001fc800078e00ff */
[----:B------:R-:W-:-:S04]  /*2a80*/  IMAD.WIDE.U32 R56, R11, R36, RZ ;  /* 0x000000240b387225 */ /* 0x000fc800078e00ff */
[----:B------:R-:W-:-:S04]  /*2a90*/  IMAD.WIDE.U32 R18, P0, R25, R8, R6 ;  /* 0x0000000819127225 */ /* 0x000fc80007800006 */
[----:B------:R-:W-:-:S04]  /*2aa0*/  IMAD.WIDE.U32 R6, R8, R24, RZ ;  /* 0x0000001808067225 */ /* 0x000fc800078e00ff */
[----:B------:R-:W-:Y:S01]  /*2ab0*/  IMAD.X R49, RZ, RZ, RZ, P0 ;  /* 0x000000ffff317224 */ /* 0x000fe200000e06ff */
[----:B------:R-:W-:Y:S01]  /*2ac0*/  IADD3 R21, P0, RZ, R6, RZ ;  /* 0x00000006ff157210 */ /* 0x000fe20007f1e0ff */
[----:B------:R-:W-:Y:S01]  /*2ad0*/  IMAD.WIDE.U32 R32, R10, R36, RZ ;  /* 0x000000240a207225 */ /* 0x000fe200078e00ff */
[----:B------:R-:W-:Y:S02]  /*2ae0*/  IADD3 R17, P2, R7, R18, RZ ;  /* 0x0000001207117210 */ /* 0x000fe40007f5e0ff */
[----:B------:R-:W-:Y:S01]  /*2af0*/  ISETP.LT.U32.AND P4, PT, R21, R6, PT ;  /* 0x000000061500720c */ /* 0x000fe20003f81070 */
[----:B------:R-:W-:Y:S01]  /*2b00*/  IMAD.WIDE.U32 R56, P5, R37, R10, R56 ;  /* 0x0000000a25387225 */ /* 0x000fe200078a0038 */
[----:B------:R-:W-:-:S03]  /*2b10*/  IADD3 R47, P1, RZ, R32, RZ ;  /* 0x00000020ff2f7210 */ /* 0x000fc60007f3e0ff */
[----:B------:R-:W-:Y:S01]  /*2b20*/  IMAD.X R4, R17, 0x1, R6, P0 ;  /* 0x0000000111047824 */ /* 0x000fe200000e0606 */
[----:B------:R-:W-:Y:S01]  /*2b30*/  IADD3 R59, P3, R33, R56, RZ ;  /* 0x00000038213b7210 */ /* 0x000fe20007f7e0ff */
[----:B------:R-:W-:Y:S01]  /*2b40*/  IMAD.WIDE.U32 R6, R9, R26, RZ ;  /* 0x0000001a09067225 */ /* 0x000fe200078e00ff */
[----:B------:R-:W-:Y:S02]  /*2b50*/  ISETP.LT.U32.AND P0, PT, R47, R32, PT ;  /* 0x000000202f00720c */ /* 0x000fe40003f01070 */
[----:B------:R-:W-:Y:S01]  /*2b60*/  ISETP.LT.U32.AND.EX P4, PT, R4, R17, PT, P4 ;  /* 0x000000110400720c */ /* 0x000fe20003f81140 */
[----:B------:R-:W-:Y:S02]  /*2b70*/  IMAD.X R52, R59, 0x1, R32, P1 ;  /* 0x000000013b347824 */ /* 0x000fe400008e0620 */
[----:B------:R-:W-:Y:S01]  /*2b80*/  IMAD.WIDE.U32 R42, R8, R26, RZ ;  /* 0x0000001a082a7225 */ /* 0x000fe200078e00ff */
[----:B------:R-:W-:-:S03]  /*2b90*/  SEL R3, RZ, 0x1, !P4 ;  /* 0x00000001ff037807 */ /* 0x000fc60006000000 */
[----:B------:R-:W-:-:S04]  /*2ba0*/  IMAD.WIDE.U32 R44, R11, R24, RZ ;  /* 0x000000180b2c7225 */ /* 0x000fc800078e00ff */
[----:B------:R-:W-:Y:S01]  /*2bb0*/  IMAD.WIDE.U32 R32, P1, R8, R27, R6 ;  /* 0x0000001b08207225 */ /* 0x000fe20007820006 */
[----:B------:R-:W-:-:S03]  /*2bc0*/  IADD3 R7, P6, RZ, R42, RZ ;  /* 0x0000002aff077210 */ /* 0x000fc60007fde0ff */
[----:B------:R-:W-:Y:S02]  /*2bd0*/  IMAD.MOV.U32 R48, RZ, RZ, R19 ;  /* 0x000000ffff307224 */ /* 0x000fe400078e0013 */
[----:B------:R-:W-:Y:S01]  /*2be0*/  IMAD.X R19, RZ, RZ, RZ, P5 ;  /* 0x000000ffff137224 */ /* 0x000fe200028e06ff */
[----:B------:R-:W-:Y:S01]  /*2bf0*/  IADD3 R53, P5, R43, R32, RZ ;  /* 0x000000202b357210 */ /* 0x000fe20007fbe0ff */
[----:B------:R-:W-:-:S04]  /*2c00*/  IMAD.WIDE.U32.X R48, R25, R9, R48, P2 ;  /* 0x0000000919307225 */ /* 0x000fc800010e0430 */
[----:B------:R-:W-:-:S04]  /*2c10*/  IMAD.WIDE.U32 R40, R10, R24, RZ ;  /* 0x000000180a287225 */ /* 0x000fc800078e00ff */
[----:B------:R-:W-:-:S04]  /*2c20*/  IMAD.WIDE.U32 R44, P2, R25, R10, R44 ;  /* 0x0000000a192c7225 */ /* 0x000fc8000784002c */
[----:B------:R-:W-:Y:S01]  /*2c30*/  IMAD.X R20, R53, 0x1, R42, P6 ;  /* 0x0000000135147824 */ /* 0x000fe200030e062a */
[----:B------:R-:W-:Y:S01]  /*2c40*/  IADD3 R55, P6, RZ, R40, RZ ;  /* 0x00000028ff377210 */ /* 0x000fe20007fde0ff */
[----:B------:R-:W-:Y:S01]  /*2c50*/  IMAD.WIDE.U32 R60, R9, R36, RZ ;  /* 0x00000024093c7225 */ /* 0x000fe200078e00ff */
[----:B------:R-:W-:-:S03]  /*2c60*/  IADD3 R51, P4, R41, R44, RZ ;  /* 0x0000002c29337210 */ /* 0x000fc60007f9e0ff */
[----:B------:R-:W-:Y:S01]  /*2c70*/  IMAD.X R43, RZ, RZ, RZ, P1 ;  /* 0x000000ffff2b7224 */ /* 0x000fe200008e06ff */
[----:B------:R-:W-:Y:S01]  /*2c80*/  ISETP.LT.U32.AND P1, PT, R7, R42, PT ;  /* 0x0000002a0700720c */ /* 0x000fe20003f21070 */
[----:B------:R-:W-:Y:S02]  /*2c90*/  IMAD.X R46, R51, 0x1, R40, P6 ;  /* 0x00000001332e7824 */ /* 0x000fe400030e0628 */
[----:B------:R-:W-:Y:S01]  /*2ca0*/  IMAD.WIDE.U32 R60, P6, R37, R8, R60 ;  /* 0x00000008253c7225 */ /* 0x000fe200078c003c */
[----:B------:R-:W-:-:S03]  /*2cb0*/  ISETP.LT.U32.AND.EX P1, PT, R20, R53, PT, P1 ;  /* 0x000000351400720c */ /* 0x000fc60003f21110 */
[----:B------:R-:W-:Y:S01]  /*2cc0*/  IMAD.MOV.U32 R42, RZ, RZ, R33 ;  /* 0x000000ffff2a7224 */ /* 0x000fe200078e0021 */
[----:B------:R-:W-:Y:S01]  /*2cd0*/  SEL R53, RZ, 0x1, !P1 ;  /* 0x00000001ff357807 */ /* 0x000fe20004800000 */
[----:B------:R-:W-:Y:S02]  /*2ce0*/  IMAD.MOV.U32 R18, RZ, RZ, R57 ;  /* 0x000000ffff127224 */ /* 0x000fe400078e0039 */
[----:B------:R-:W-:-:S04]  /*2cf0*/  IMAD.WIDE.U32 R56, R8, R36, RZ ;  /* 0x0000002408387225 */ /* 0x000fc800078e00ff */
[----:B------:R-:W-:Y:S02]  /*2d00*/  IMAD.X R33, RZ, RZ, RZ, P6 ;  /* 0x000000ffff217224 */ /* 0x000fe400030e06ff */
[----:B------:R-:W-:Y:S01]  /*2d10*/  IMAD.WIDE.U32.X R42, R9, R27, R42, P5 ;  /* 0x0000001b092a7225 */ /* 0x000fe200028e042a */
[----:B------:R-:W-:-:S03]  /*2d20*/  IADD3 R21, P5, P6, -R3, R21, -R4 ;  /* 0x0000001503157210 */ /* 0x000fc60007ebe904 */
[----:B------:R-:W-:Y:S01]  /*2d30*/  IMAD.WIDE.U32.X R18, R37, R11, R18, P3 ;  /* 0x0000000b25127225 */ /* 0x000fe200018e0412 */
[----:B------:R-:W-:-:S03]  /*2d40*/  IADD3 R50, P3, R57, R60, RZ ;  /* 0x0000003c39327210 */ /* 0x000fc60007f7e0ff */
[----:B------:R-:W-:Y:S02]  /*2d50*/  IMAD.MOV.U32 R3, RZ, RZ, -0x1 ;  /* 0xffffffffff037424 */ /* 0x000fe400078e00ff */
[----:B------:R-:W-:Y:S02]  /*2d60*/  IMAD.MOV.U32 R32, RZ, RZ, R61 ;  /* 0x000000ffff207224 */ /* 0x000fe400078e003d */
[----:B------:R-:W-:Y:S01]  /*2d70*/  IMAD.X R41, RZ, RZ, RZ, P2 ;  /* 0x000000ffff297224 */ /* 0x000fe200010e06ff */
[----:B------:R-:W-:Y:S01]  /*2d80*/  IADD3.X R61, R3, -0x1, R4, P5, P6 ;  /* 0xffffffff033d7810 */ /* 0x000fe20002fec404 */
[----:B------:R-:W-:Y:S01]  /*2d90*/  IMAD.WIDE.U32.X R32, R37, R9, R32, P3 ;  /* 0x0000000925207225 */ /* 0x000fe200018e0420 */
[----:B------:R-:W-:Y:S02]  /*2da0*/  ISETP.LT.U32.AND P5, PT, R48, R21, PT ;  /* 0x000000153000720c */ /* 0x000fe40003fa1070 */
[----:B------:R-:W-:Y:S01]  /*2db0*/  ISETP.LT.U32.AND P2, PT, R55, R40, PT ;  /* 0x000000283700720c */ /* 0x000fe20003f41070 */
[----:B------:R-:W-:Y:S01]  /*2dc0*/  IMAD.WIDE.U32 R8, R11, R26, RZ ;  /* 0x0000001a0b087225 */ /* 0x000fe200078e00ff */
[----:B------:R-:W-:-:S02]  /*2dd0*/  IADD3 R6, P6, RZ, R56, RZ ;  /* 0x00000038ff067210 */ /* 0x000fc40007fde0ff */
[----:B------:R-:W-:Y:S01]  /*2de0*/  ISETP.LT.U32.AND.EX P5, PT, R49, R61, PT, P5 ;  /* 0x0000003d3100720c */ /* 0x000fe20003fa1150 */
[----:B------:R-:W-:Y:S01]  /*2df0*/  IMAD.MOV.U32 R40, RZ, RZ, R45 ;  /* 0x000000ffff287224 */ /* 0x000fe200078e002d */
[----:B------:R-:W-:Y:S01]  /*2e00*/  ISETP.LT.U32.AND P3, PT, R6, R56, PT ;  /* 0x000000380600720c */ /* 0x000fe20003f61070 */
[----:B------:R-:W-:Y:S01]  /*2e10*/  IMAD.X R17, R50, 0x1, R56, P6 ;  /* 0x0000000132117824 */ /* 0x000fe200030e0638 */
[----:B------:R-:W-:Y:S01]  /*2e20*/  SEL R44, RZ, 0x1, !P5 ;  /* 0x00000001ff2c7807 */ /* 0x000fe20006800000 */
[----:B------:R-:W-:Y:S01]  /*2e30*/  IMAD.WIDE.U32.X R40, R25, R11, R40, P4 ;  /* 0x0000000b19287225 */ /* 0x000fe200020e0428 */
[----:B------:R-:W-:Y:S02]  /*2e40*/  SEL R4, RZ, 0xffffffff, !P5 ;  /* 0xffffffffff047807 */ /* 0x000fe40006800000 */
[----:B------:R-:W-:Y:S01]  /*2e50*/  IADD3 R21, P6, P5, R44, R48, -R21 ;  /* 0x000000302c157210 */ /* 0x000fe20007dde815 */
[----:B------:R-:W-:-:S03]  /*2e60*/  IMAD.WIDE.U32 R8, P4, R27, R10, R8 ;  /* 0x0000000a1b087225 */ /* 0x000fc60007880008 */
[----:B------:R-:W-:Y:S01]  /*2e70*/  IADD3.X R4, R4, R49, ~R61, P6, P5 ;  /* 0x0000003104047210 */ /* 0x000fe200037eac3d */
[----:B------:R-:W-:-:S04]  /*2e80*/  IMAD.WIDE.U32 R56, R10, R26, RZ ;  /* 0x0000001a0a387225 */ /* 0x000fc800078e00ff */
[----:B------:R-:W-:Y:S01]  /*2e90*/  IMAD.X R45, RZ, RZ, RZ, P4 ;  /* 0x000000ffff2d7224 */ /* 0x000fe200020e06ff */
[----:B------:R-:W-:Y:S01]  /*2ea0*/  IADD3 R57, P4, R57, R8, RZ ;  /* 0x0000000839397210 */ /* 0x000fe20007f9e0ff */
[----:B------:R-:W-:Y:S01]  /*2eb0*/  IMAD.MOV.U32 R44, RZ, RZ, R9 ;  /* 0x000000ffff2c7224 */ /* 0x000fe200078e0009 */
[----:B------:R-:W-:-:S03]  /*2ec0*/  IADD3 R49, P5, RZ, R56, RZ ;  /* 0x00000038ff317210 */ /* 0x000fc60007fbe0ff */
[----:B------:R-:W-:Y:S01]  /*2ed0*/  IMAD.WIDE.U32.X R44, R27, R11, R44, P4 ;  /* 0x0000000b1b2c7225 */ /* 0x000fe200020e042c */
[----:B------:R-:W-:Y:S01]  /*2ee0*/  ISETP.LT.U32.AND.EX P4, PT, R52, R59, PT, P0 ;  /* 0x0000003b3400720c */ /* 0x000fe20003f81100 */
[----:B------:R-:W0:Y:S01]  /*2ef0*/  LDS.128 R8, [R2+0x10] ;  /* 0x0000100002087984 */ /* 0x000e220000000c00 */
[----:B------:R-:W-:Y:S01]  /*2f00*/  ISETP.LT.U32.AND P0, PT, R49, R56, PT ;  /* 0x000000383100720c */ /* 0x000fe20003f01070 */
[----:B------:R-:W-:Y:S01]  /*2f10*/  IMAD.X R56, R57, 0x1, R56, P5 ;  /* 0x0000000139387824 */ /* 0x000fe200028e0638 */
[----:B------:R-:W-:Y:S02]  /*2f20*/  SEL R48, RZ, 0x1, !P4 ;  /* 0x00000001ff307807 */ /* 0x000fe40006000000 */
[----:B------:R-:W-:Y:S02]  /*2f30*/  ISETP.LT.U32.AND.EX P4, PT, R46, R51, PT, P2 ;  /* 0x000000332e00720c */ /* 0x000fe40003f81120 */
[----:B------:R-:W-:Y:S02]  /*2f40*/  IADD3 R47, P5, P6, -R48, R47, -R52 ;  /* 0x0000002f302f7210 */ /* 0x000fe40007ebe934 */
[----:B------:R-:W-:-:S02]  /*2f50*/  SEL R48, RZ, 0x1, !P4 ;  /* 0x00000001ff307807 */ /* 0x000fc40006000000 */
[----:B------:R-:W-:Y:S02]  /*2f60*/  ISETP.LT.U32.AND.EX P2, PT, R17, R50, PT, P3 ;  /* 0x000000321100720c */ /* 0x000fe40003f41130 */
[----:B------:R-:W-:Y:S02]  /*2f70*/  IADD3.X R51, R3, -0x1, R52, P5, P6 ;  /* 0xffffffff03337810 */ /* 0x000fe40002fec434 */
[----:B------:R-:W-:Y:S02]  /*2f80*/  ISETP.LT.U32.AND P1, PT, R18, R47, PT ;  /* 0x0000002f1200720c */ /* 0x000fe40003f21070 */
[----:B------:R-:W-:Y:S02]  /*2f90*/  IADD3 R53, P3, P4, -R53, R7, -R20 ;  /* 0x0000000735357210 */ /* 0x000fe40007c7e914 */
[----:B------:R-:W-:Y:S02]  /*2fa0*/  IADD3 R55, P5, P6, -R48, R55, -R46 ;  /* 0x0000003730377210 */ /* 0x000fe40007ebe92e */
[----:B------:R-:W-:-:S02]  /*2fb0*/  ISETP.LT.U32.AND.EX P0, PT, R56, R57, PT, P0 ;  /* 0x000000393800720c */ /* 0x000fc40003f01100 */
[----:B------:R-:W-:Y:S02]  /*2fc0*/  ISETP.LT.U32.AND.EX P1, PT, R19, R51, PT, P1 ;  /* 0x000000331300720c */ /* 0x000fe40003f21110 */
[C---:B------:R-:W-:Y:S02]  /*2fd0*/  IADD3.X R57, R3.reuse, -0x1, R20, P3, P4 ;  /* 0xffffffff03397810 */ /* 0x040fe40001fe8414 */
[----:B------:R-:W-:Y:S02]  /*2fe0*/  ISETP.LT.U32.AND P3, PT, R42, R53, PT ;  /* 0x000000352a00720c */ /* 0x000fe40003f61070 */
[----:B------:R-:W-:Y:S02]  /*2ff0*/  IADD3.X R59, R3, -0x1, R46, P5, P6 ;  /* 0xffffffff033b7810 */ /* 0x000fe40002fec42e */
[----:B------:R-:W-:Y:S02]  /*3000*/  ISETP.LT.U32.AND P5, PT, R40, R55, PT ;  /* 0x000000372800720c */ /* 0x000fe40003fa1070 */
[----:B------:R-:W-:-:S02]  /*3010*/  SEL R7, RZ, 0x1, !P2 ;  /* 0x00000001ff077807 */ /* 0x000fc40005000000 */
[----:B------:R-:W-:Y:S02]  /*3020*/  SEL R20, RZ, 0x1, !P1 ;  /* 0x00000001ff147807 */ /* 0x000fe40004800000 */
[----:B------:R-:W-:Y:S02]  /*3030*/  ISETP.LT.U32.AND.EX P2, PT, R43, R57, PT, P3 ;  /* 0x000000392b00720c */ /* 0x000fe40003f41130 */
[----:B------:R-:W-:Y:S02]  /*3040*/  SEL R46, RZ, 0xffffffff, !P1 ;  /* 0xffffffffff2e7807 */ /* 0x000fe40004800000 */
[----:B------:R-:W-:Y:S02]  /*3050*/  ISETP.LT.U32.AND.EX P1, PT, R41, R59, PT, P5 ;  /* 0x0000003b2900720c */ /* 0x000fe40003f21150 */
[----:B------:R-:W-:Y:S02]  /*3060*/  IADD3 R18, P4, P3, R20, R18, -R47 ;  /* 0x0000001214127210 */ /* 0x000fe40007b9e82f */
[----:B------:R-:W-:-:S02]  /*3070*/  SEL R20, RZ, 0x1, !P2 ;  /* 0x00000001ff147807 */ /* 0x000fc40005000000 */
[----:B------:R-:W-:Y:S02]  /*3080*/  IADD3 R47, P5, P6, -R7, R6, -R17 ;  /* 0x00000006072f7210 */ /* 0x000fe40007ebe911 */
[----:B------:R-:W-:Y:S02]  /*3090*/  SEL R48, RZ, 0x1, !P1 ;  /* 0x00000001ff307807 */ /* 0x000fe40004800000 */
[----:B------:R-:W-:Y:S02]  /*30a0*/  IADD3.X R7, R46, R19, ~R51, P4, P3 ;  /* 0x000000132e077210 */ /* 0x000fe400027e6c33 */
[----:B------:R-:W-:Y:S01]  /*30b0*/  IADD3 R51, P3, P4, R20, R42, -R53 ;  /* 0x0000002a14337210 */ /* 0x000fe20007c7e835 */
[----:B0-----:R-:W-:Y:S01]  /*30c0*/  IMAD.WIDE.U32 R52, R9, R26, RZ ;  /* 0x0000001a09347225 */ /* 0x001fe200078e00ff */
[----:B------:R-:W-:Y:S02]  /*30d0*/  IADD3.X R17, R3, -0x1, R17, P5, P6 ;  /* 0xffffffff03117810 */ /* 0x000fe40002fec411 */
[----:B------:R-:W-:-:S02]  /*30e0*/  ISETP.LT.U32.AND P5, PT, R32, R47, PT ;  /* 0x0000002f2000720c */ /* 0x000fc40003fa1070 */
[----:B------:R-:W-:Y:S02]  /*30f0*/  SEL R42, RZ, 0xffffffff, !P2 ;  /* 0xffffffffff2a7807 */ /* 0x000fe40005000000 */
[----:B------:R-:W-:Y:S02]  /*3100*/  IADD3 R48, P2, P6, R48, R40, -R55 ;  /* 0x0000002830307210 */ /* 0x000fe40007e5e837 */
[----:B------:R-:W-:Y:S02]  /*3110*/  SEL R55, RZ, 0x1, !P0 ;  /* 0x00000001ff377807 */ /* 0x000fe40004000000 */
[----:B------:R-:W-:Y:S02]  /*3120*/  ISETP.LT.U32.AND.EX P5, PT, R33, R17, PT, P5 ;  /* 0x000000112100720c */ /* 0x000fe40003fa1150 */
[----:B------:R-:W-:Y:S02]  /*3130*/  SEL R40, RZ, 0xffffffff, !P1 ;  /* 0xffffffffff287807 */ /* 0x000fe40004800000 */
[----:B------:R-:W-:-:S02]  /*3140*/  IADD3 R55, P0, P1, -R55, R49, -R56 ;  /* 0x0000003137377210 */ /* 0x000fc4000791e938 */
[----:B------:R-:W-:Y:S01]  /*3150*/  IADD3.X R49, R42, R43, ~R57, P3, P4 ;  /* 0x0000002b2a317210 */ /* 0x000fe20001fe8c39 */
[----:B------:R-:W-:Y:S01]  /*3160*/  IMAD.WIDE.U32 R42, R8, R26, RZ ;  /* 0x0000001a082a7225 */ /* 0x000fe200078e00ff */
[----:B------:R-:W-:Y:S02]  /*3170*/  SEL R19, RZ, 0x1, !P5 ;  /* 0x00000001ff137807 */ /* 0x000fe40006800000 */
[----:B------:R-:W-:Y:S01]  /*3180*/  IADD3.X R6, R40, R41, ~R59, P2, P6 ;  /* 0x0000002928067210 */ /* 0x000fe200017ecc3b */
[----:B------:R-:W-:Y:S01]  /*3190*/  IMAD.WIDE.U32 R52, P3, R8, R27, R52 ;  /* 0x0000001b08347225 */ /* 0x000fe20007860034 */
[----:B------:R-:W-:Y:S02]  /*31a0*/  IADD3 R19, P6, P2, R19, R32, -R47 ;  /* 0x0000002013137210 */ /* 0x000fe40007ade82f */
[----:B------:R-:W-:Y:S01]  /*31b0*/  SEL R32, RZ, 0xffffffff, !P5 ;  /* 0xffffffffff207807 */ /* 0x000fe20006800000 */
[----:B------:R-:W-:Y:S01]  /*31c0*/  IMAD.WIDE.U32 R40, R9, R36, RZ ;  /* 0x0000002409287225 */ /* 0x000fe200078e00ff */
[----:B------:R-:W-:-:S02]  /*31d0*/  IADD3 R57, P4, R43, R52, RZ ;  /* 0x000000342b397210 */ /* 0x000fc40007f9e0ff */
[----:B------:R-:W-:Y:S01]  /*31e0*/  IADD3 R20, P5, RZ, R42, RZ ;  /* 0x0000002aff147210 */ /* 0x000fe20007fbe0ff */
[----:B------:R-:W-:Y:S01]  /*31f0*/  IMAD.X R43, RZ, RZ, RZ, P3 ;  /* 0x000000ffff2b7224 */ /* 0x000fe200018e06ff */
[----:B------:R-:W-:Y:S01]  /*3200*/  IADD3.X R17, R32, R33, ~R17, P6, P2 ;  /* 0x0000002120117210 */ /* 0x000fe200037e4c11 */
[----:B------:R-:W-:Y:S01]  /*3210*/  IMAD.WIDE.U32 R46, R8, R36, RZ ;  /* 0x00000024082e7225 */ /* 0x000fe200078e00ff */
[----:B------:R-:W-:-:S03]  /*3220*/  ISETP.LT.U32.AND P2, PT, R20, R42, PT ;  /* 0x0000002a1400720c */ /* 0x000fc60003f41070 */
[----:B------:R-:W-:-:S04]  /*3230*/  IMAD.WIDE.U32 R40, P3, R37, R8, R40 ;  /* 0x0000000825287225 */ /* 0x000fc80007860028 */
[----:B------:R-:W-:Y:S01]  /*3240*/  IMAD.X R50, R57, 0x1, R42, P5 ;  /* 0x0000000139327824 */ /* 0x000fe200028e062a */
[----:B------:R-:W-:Y:S01]  /*3250*/  IADD3 R52, P5, RZ, R46, RZ ;  /* 0x0000002eff347210 */ /* 0x000fe20007fbe0ff */
[----:B------:R-:W-:Y:S01]  /*3260*/  IMAD.WIDE.U32 R32, R9, R24, RZ ;  /* 0x0000001809207225 */ /* 0x000fe200078e00ff */
[----:B------:R-:W-:Y:S02]  /*3270*/  IADD3 R54, P6, R47, R40, RZ ;  /* 0x000000282f367210 */ /* 0x000fe40007fde0ff */
[----:B------:R-:W-:Y:S01]  /*3280*/  ISETP.LT.U32.AND.EX P2, PT, R50, R57, PT, P2 ;  /* 0x000000393200720c */ /* 0x000fe20003f41120 */
[----:B------:R-:W-:Y:S02]  /*3290*/  IMAD.MOV.U32 R42, RZ, RZ, R53 ;  /* 0x000000ffff2a7224 */ /* 0x000fe400078e0035 */
[----:B------:R-:W-:Y:S01]  /*32a0*/  IMAD.X R59, RZ, RZ, RZ, P3 ;  /* 0x000000ffff3b7224 */ /* 0x000fe200018e06ff */
[----:B------:R-:W-:Y:S01]  /*32b0*/  ISETP.LT.U32.AND P3, PT, R52, R46, PT ;  /* 0x0000002e3400720c */ /* 0x000fe20003f61070 */
[----:B------:R-:W-:-:S02]  /*32c0*/  IMAD.X R53, R54, 0x1, R46, P5 ;  /* 0x0000000136357824 */ /* 0x000fc400028e062e */
[----:B------:R-:W-:-:S04]  /*32d0*/  IMAD.WIDE.U32.X R42, R9, R27, R42, P4 ;  /* 0x0000001b092a7225 */ /* 0x000fc800020e042a */
[----:B------:R-:W-:-:S04]  /*32e0*/  IMAD.WIDE.U32 R32, P4, R25, R8, R32 ;  /* 0x0000000819207225 */ /* 0x000fc80007880020 */
[----:B------:R-:W-:-:S04]  /*32f0*/  IMAD.WIDE.U32 R46, R8, R24, RZ ;  /* 0x00000018082e7225 */ /* 0x000fc800078e00ff */
[----:B------:R-:W-:Y:S02]  /*3300*/  IMAD.MOV.U32 R58, RZ, RZ, R41 ;  /* 0x000000ffff3a7224 */ /* 0x000fe400078e0029 */
[----:B------:R-:W-:Y:S01]  /*3310*/  IMAD.X R41, RZ, RZ, RZ, P4 ;  /* 0x000000ffff297224 */ /* 0x000fe200020e06ff */
[----:B------:R-:W-:Y:S01]  /*3320*/  IADD3 R47, P4, R47, R32, RZ ;  /* 0x000000202f2f7210 */ /* 0x000fe20007f9e0ff */
[----:B------:R-:W-:Y:S02]  /*3330*/  IMAD.MOV.U32 R40, RZ, RZ, R33 ;  /* 0x000000ffff287224 */ /* 0x000fe400078e0021 */
[----:B------:R-:W-:-:S04]  /*3340*/  IMAD.WIDE.U32.X R32, R37, R9, R58, P6 ;  /* 0x0000000925207225 */ /* 0x000fc800030e043a */
[----:B------:R-:W-:Y:S01]  /*3350*/  IMAD.WIDE.U32.X R40, R25, R9, R40, P4 ;  /* 0x0000000919287225 */ /* 0x000fe200020e0428 */
[----:B------:R-:W-:Y:S02]  /*3360*/  IADD3.X R9, R3, -0x1, R56, P0, P1 ;  /* 0xffffffff03097810 */ /* 0x000fe400007e2438 */
[----:B------:R-:W-:Y:S02]  /*3370*/  ISETP.LT.U32.AND P0, PT, R44, R55, PT ;  /* 0x000000372c00720c */ /* 0x000fe40003f01070 */
[----:B------:R-:W-:Y:S02]  /*3380*/  ISETP.LT.U32.AND.EX P4, PT, R53, R54, PT, P3 ;  /* 0x000000363500720c */ /* 0x000fe40003f81130 */
[----:B------:R-:W-:Y:S02]  /*3390*/  ISETP.LT.U32.AND.EX P0, PT, R45, R9, PT, P0 ;  /* 0x000000092d00720c */ /* 0x000fe40003f01100 */
[----:B------:R-:W-:Y:S02]  /*33a0*/  SEL R61, RZ, 0x1, !P4 ;  /* 0x00000001ff3d7807 */ /* 0x000fe40006000000 */
[----:B------:R-:W-:-:S04]  /*33b0*/  SEL R8, RZ, 0x1, !P0 ;  /* 0x00000001ff087807 */ /* 0x000fc80004000000 */
[----:B------:R-:W-:Y:S02]  /*33c0*/  IADD3 R44, P3, P1, R8, R44, -R55 ;  /* 0x0000002c082c7210 */ /* 0x000fe4000797e837 */
[-C--:B------:R-:W-:Y:S02]  /*33d0*/  IADD3 R8, P4, RZ, R46.reuse, RZ ;  /* 0x0000002eff087210 */ /* 0x080fe40007f9e0ff */
[----:B------:R-:W-:Y:S02]  /*33e0*/  SEL R55, RZ, 0x1, !P2 ;  /* 0x00000001ff377807 */ /* 0x000fe40005000000 */
[----:B------:R-:W-:Y:S01]  /*33f0*/  ISETP.LT.U32.AND P2, PT, R8, R46, PT ;  /* 0x0000002e0800720c */ /* 0x000fe20003f41070 */
[----:B------:R-:W-:Y:S01]  /*3400*/  IMAD.X R46, R47, 0x1, R46, P4 ;  /* 0x000000012f2e7824 */ /* 0x000fe200020e062e */
[----:B------:R-:W-:Y:S02]  /*3410*/  IADD3 R55, P5, P6, -R55, R20, -R50 ;  /* 0x0000001437377210 */ /* 0x000fe40007ebe932 */
[----:B------:R-:W-:-:S02]  /*3420*/  SEL R20, RZ, 0xffffffff, !P0 ;  /* 0xffffffffff147807 */ /* 0x000fc40004000000 */
[----:B------:R-:W-:Y:S02]  /*3430*/  ISETP.LT.U32.AND.EX P2, PT, R46, R47, PT, P2 ;  /* 0x0000002f2e00720c */ /* 0x000fe40003f41120 */
[----:B------:R-:W-:Y:S02]  /*3440*/  IADD3.X R59, R3, -0x1, R50, P5, P6 ;  /* 0xffffffff033b7810 */ /* 0x000fe40002fec432 */
[----:B------:R-:W-:Y:S02]  /*3450*/  SEL R57, RZ, 0x1, !P2 ;  /* 0x00000001ff397807 */ /* 0x000fe40005000000 */
[--C-:B------:R-:W-:Y:S02]  /*3460*/  IADD3 R61, P2, P4, -R61, R52, -R53.reuse ;  /* 0x000000343d3d7210 */ /* 0x100fe40007c5e935 */
[----:B------:R-:W-:Y:S02]  /*3470*/  ISETP.LT.U32.AND P0, PT, R42, R55, PT ;  /* 0x000000372a00720c */ /* 0x000fe40003f01070 */
[----:B------:R-:W-:-:S02]  /*3480*/  IADD3.X R53, R3, -0x1, R53, P2, P4 ;  /* 0xffffffff03357810 */ /* 0x000fc400017e8435 */
[----:B------:R-:W-:Y:S02]  /*3490*/  ISETP.LT.U32.AND P2, PT, R32, R61, PT ;  /* 0x0000003d2000720c */ /* 0x000fe40003f41070 */
[--C-:B------:R-:W-:Y:S02]  /*34a0*/  IADD3 R57, P5, P6, -R57, R8, -R46.reuse ;  /* 0x0000000839397210 */ /* 0x100fe40007ebe92e */
[----:B------:R-:W-:Y:S02]  /*34b0*/  ISETP.LT.U32.AND.EX P0, PT, R43, R59, PT, P0 ;  /* 0x0000003b2b00720c */ /* 0x000fe40003f01100 */
[----:B------:R-:W-:Y:S02]  /*34c0*/  IADD3.X R20, R20, R45, ~R9, P3, P1 ;  /* 0x0000002d14147210 */ /* 0x000fe40001fe2c09 */
[----:B------:R-:W-:Y:S02]  /*34d0*/  ISETP.LT.U32.AND.EX P1, PT, R33, R53, PT, P2 ;  /* 0x000000352100720c */ /* 0x000fe40003f21120 */
[----:B------:R-:W-:-:S02]  /*34e0*/  IADD3.X R45, R3, -0x1, R46, P5, P6 ;  /* 0xffffffff032d7810 */ /* 0x000fc40002fec42e */
        /* <DEDUP_REMOVED lines=10> */
[----:B------:R-:W-:Y:S01]  /*3590*/  IADD3.X R46, R42, R43, ~R59, P4, P5 ;  /* 0x0000002b2a2e7210 */ /* 0x000fe200027eac3b */
[----:B------:R-:W-:Y:S01]  /*35a0*/  IMAD.WIDE.U32 R42, R10, R24, RZ ;  /* 0x000000180a2a7225 */ /* 0x000fe200078e00ff */
[----:B------:R-:W-:Y:S02]  /*35b0*/  IADD3.X R8, R32, R33, ~R53, P3, P0 ;  /* 0x0000002120087210 */ /* 0x000fe40001fe0c35 */
[----:B------:R-:W-:Y:S01]  /*35c0*/  IADD3 R9, P1, P4, R9, R40, -R57 ;  /* 0x0000002809097210 */ /* 0x000fe20007c3e839 */
[----:B------:R-:W-:Y:S01]  /*35d0*/  IMAD.WIDE.U32 R32, P3, R25, R10, R54 ;  /* 0x0000000a19207225 */ /* 0x000fe20007860036 */
[----:B------:R-:W-:-:S02]  /*35e0*/  SEL R40, RZ, 0xffffffff, !P2 ;  /* 0xffffffffff287807 */ /* 0x000fc40005000000 */
[----:B------:R-:W-:Y:S01]  /*35f0*/  IADD3 R53, P0, RZ, R42, RZ ;  /* 0x0000002aff357210 */ /* 0x000fe20007f1e0ff */
[----:B------:R-:W-:Y:S01]  /*3600*/  IMAD.X R55, RZ, RZ, RZ, P3 ;  /* 0x000000ffff377224 */ /* 0x000fe200018e06ff */
[----:B------:R-:W-:Y:S01]  /*3610*/  IADD3.X R45, R40, R41, ~R45, P1, P4 ;  /* 0x00000029282d7210 */ /* 0x000fe20000fe8c2d */
[----:B------:R-:W-:Y:S01]  /*3620*/  IMAD.WIDE.U32 R40, R11, R26, RZ ;  /* 0x0000001a0b287225 */ /* 0x000fe200078e00ff */
[----:B------:R-:W-:Y:S02]  /*3630*/  IADD3 R57, P2, R43, R32, RZ ;  /* 0x000000202b397210 */ /* 0x000fe40007f5e0ff */
[----:B------:R-:W-:Y:S01]  /*3640*/  ISETP.LT.U32.AND P1, PT, R53, R42, PT ;  /* 0x0000002a3500720c */ /* 0x000fe20003f21070 */
[----:B------:R-:W-:Y:S01]  /*3650*/  IMAD.MOV.U32 R54, RZ, RZ, R33 ;  /* 0x000000ffff367224 */ /* 0x000fe200078e0021 */
[----:B------:R-:W-:Y:S01]  /*3660*/  IADD3 R51, P6, R48, R51, RZ ;  /* 0x0000003330337210 */ /* 0x000fe20007fde0ff */
[----:B------:R-:W-:Y:S02]  /*3670*/  IMAD.X R32, R57, 0x1, R42, P0 ;  /* 0x0000000139207824 */ /* 0x000fe400000e062a */
[----:B------:R-:W-:-:S03]  /*3680*/  IMAD.WIDE.U32 R42, R10, R26, RZ ;  /* 0x0000001a0a2a7225 */ /* 0x000fc600078e00ff */
[----:B------:R-:W-:Y:S01]  /*3690*/  ISETP.LT.U32.AND.EX P1, PT, R32, R57, PT, P1 ;  /* 0x000000392000720c */ /* 0x000fe20003f21110 */
[----:B------:R-:W-:Y:S01]  /*36a0*/  IMAD.WIDE.U32 R40, P5, R27, R10, R40 ;  /* 0x0000000a1b287225 */ /* 0x000fe200078a0028 */
[----:B------:R-:W-:-:S03]  /*36b0*/  IADD3 R57, P4, RZ, R42, RZ ;  /* 0x0000002aff397210 */ /* 0x000fc60007f9e0ff */
[----:B------:R-:W-:Y:S01]  /*36c0*/  IMAD.WIDE.U32.X R54, R25, R11, R54, P2 ;  /* 0x0000000b19367225 */ /* 0x000fe200010e0436 */
[----:B------:R-:W-:Y:S02]  /*36d0*/  IADD3 R33, P3, R43, R40, RZ ;  /* 0x000000282b217210 */ /* 0x000fe40007f7e0ff */
[----:B------:R-:W-:Y:S01]  /*36e0*/  SEL R43, RZ, 0x1, !P1 ;  /* 0x00000001ff2b7807 */ /* 0x000fe20004800000 */
[----:B------:R-:W-:Y:S01]  /*36f0*/  IMAD.X R49, R6, 0x1, R49, P6 ;  /* 0x0000000106317824 */ /* 0x000fe200030e0631 */
[----:B------:R-:W-:Y:S01]  /*3700*/  ISETP.LT.U32.AND P0, PT, R57, R42, PT ;  /* 0x0000002a3900720c */ /* 0x000fe20003f01070 */
[----:B------:R-:W-:Y:S01]  /*3710*/  IMAD.X R42, R33, 0x1, R42, P4 ;  /* 0x00000001212a7824 */ /* 0x000fe200020e062a */
[--C-:B------:R-:W-:Y:S02]  /*3720*/  IADD3 R43, P2, P4, -R43, R53, -R32.reuse ;  /* 0x000000352b2b7210 */ /* 0x100fe40007c5e920 */
[----:B------:R-:W-:Y:S02]  /*3730*/  ISETP.LT.U32.AND P1, PT, R51, R48, PT ;  /* 0x000000303300720c */ /* 0x000fe40003f21070 */
[----:B------:R-:W-:Y:S01]  /*3740*/  ISETP.LT.U32.AND.EX P0, PT, R42, R33, PT, P0 ;  /* 0x000000212a00720c */ /* 0x000fe20003f01100 */
[----:B------:R-:W-:Y:S01]  /*3750*/  IMAD.X R33, RZ, RZ, RZ, P5 ;  /* 0x000000ffff217224 */ /* 0x000fe200028e06ff */
[----:B------:R-:W-:Y:S01]  /*3760*/  IADD3.X R59, R3, -0x1, R32, P2, P4 ;  /* 0xffffffff033b7810 */ /* 0x000fe200017e8420 */
[----:B------:R-:W-:Y:S01]  /*3770*/  IMAD.MOV.U32 R32, RZ, RZ, R41 ;  /* 0x000000ffff207224 */ /* 0x000fe200078e0029 */
[----:B------:R-:W-:-:S02]  /*3780*/  ISETP.LT.U32.AND P2, PT, R54, R43, PT ;  /* 0x0000002b3600720c */ /* 0x000fc40003f41070 */
[----:B------:R-:W-:Y:S01]  /*3790*/  SEL R53, RZ, 0x1, !P0 ;  /* 0x00000001ff357807 */ /* 0x000fe20004000000 */
[----:B------:R-:W-:Y:S01]  /*37a0*/  IMAD.WIDE.U32.X R32, R27, R11, R32, P3 ;  /* 0x0000000b1b207225 */ /* 0x000fe200018e0420 */
[----:B------:R-:W-:Y:S02]  /*37b0*/  ISETP.LT.U32.AND.EX P2, PT, R55, R59, PT, P2 ;  /* 0x0000003b3700720c */ /* 0x000fe40003f41120 */
[----:B------:R-:W-:Y:S02]  /*37c0*/  IADD3 R53, P4, P5, -R53, R57, -R42 ;  /* 0x0000003935357210 */ /* 0x000fe40007d9e92a */
[----:B------:R-:W-:Y:S02]  /*37d0*/  ISETP.GE.U32.AND P0, PT, R21, R18, PT ;  /* 0x000000121500720c */ /* 0x000fe40003f06070 */
[----:B------:R-:W-:Y:S02]  /*37e0*/  SEL R50, RZ, 0x1, !P2 ;  /* 0x00000001ff327807 */ /* 0x000fe40005000000 */
[----:B------:R-:W-:-:S02]  /*37f0*/  ISETP.GT.U32.AND P3, PT, R51, RZ, PT ;  /* 0x000000ff3300720c */ /* 0x000fc40003f64070 */
[----:B------:R-:W-:Y:S02]  /*3800*/  IADD3.X R57, R3, -0x1, R42, P4, P5 ;  /* 0xffffffff03397810 */ /* 0x000fe400027ea42a */
[----:B------:R-:W-:Y:S02]  /*3810*/  ISETP.GE.U32.AND.EX P0, PT, R4, R7, PT, P0 ;  /* 0x000000070400720c */ /* 0x000fe40003f06100 */
[----:B------:R-:W-:Y:S02]  /*3820*/  IADD3 R50, P5, P4, R50, R54, -R43 ;  /* 0x0000003632327210 */ /* 0x000fe40007cbe82b */
[----:B------:R-:W-:Y:S01]  /*3830*/  ISETP.GT.U32.AND.EX P6, PT, R49, -0x1, PT, P3 ;  /* 0xffffffff3100780c */ /* 0x000fe20003fc4130 */
[----:B------:R-:W0:Y:S01]  /*3840*/  LDS.128 R40, [R2+0x20] ;  /* 0x0000200002287984 */ /* 0x000e220000000c00 */
[----:B------:R-:W-:Y:S02]  /*3850*/  ISETP.LT.U32.AND P3, PT, R32, R53, PT ;  /* 0x000000352000720c */ /* 0x000fe40003f61070 */
[----:B------:R-:W-:-:S02]  /*3860*/  SEL R54, RZ, 0xffffffff, !P2 ;  /* 0xffffffffff367807 */ /* 0x000fc40005000000 */
[----:B------:R-:W-:Y:S02]  /*3870*/  SEL R58, RZ, 0x1, P0 ;  /* 0x00000001ff3a7807 */ /* 0x000fe40000000000 */
[----:B------:R-:W-:Y:S02]  /*3880*/  ISETP.LT.U32.AND.EX P3, PT, R33, R57, PT, P3 ;  /* 0x000000392100720c */ /* 0x000fe40003f61130 */
[----:B------:R-:W-:Y:S02]  /*3890*/  ISETP.LT.U32.OR.EX P1, PT, R49, R6, P6, P1 ;  /* 0x000000063100720c */ /* 0x000fe40003721510 */
[----:B------:R-:W-:Y:S02]  /*38a0*/  IADD3.X R6, R54, R55, ~R59, P5, P4 ;  /* 0x0000003736067210 */ /* 0x000fe40002fe8c3b */
[----:B------:R-:W-:Y:S02]  /*38b0*/  IADD3 R58, P2, P6, R58, R21, -R18 ;  /* 0x000000153a3a7210 */ /* 0x000fe40007e5e812 */
[----:B------:R-:W-:-:S02]  /*38c0*/  SEL R55, RZ, 0xffffffff, P0 ;  /* 0xffffffffff377807 */ /* 0x000fc40000000000 */
[----:B------:R-:W-:Y:S02]  /*38d0*/  SEL R21, RZ, 0x1, !P3 ;  /* 0x00000001ff157807 */ /* 0x000fe40005800000 */
[----:B------:R-:W-:Y:S02]  /*38e0*/  IADD3.X R55, R55, R4, ~R7, P2, P6 ;  /* 0x0000000437377210 */ /* 0x000fe400017ecc07 */
[----:B------:R-:W-:Y:S02]  /*38f0*/  IADD3 R4, P4, P5, R21, R32, -R53 ;  /* 0x0000002015047210 */ /* 0x000fe40007d9e835 */
[----:B------:R-:W-:Y:S02]  /*3900*/  IADD3 R21, P2, R47, R18, RZ ;  /* 0x000000122f157210 */ /* 0x000fe40007f5e0ff */
[----:B------:R-:W-:Y:S02]  /*3910*/  ISETP.GE.U32.AND P0, PT, R58, R47, PT ;  /* 0x0000002f3a00720c */ /* 0x000fe40003f06070 */
[----:B------:R-:W-:Y:S01]  /*3920*/  ISETP.GT.U32.AND P6, PT, R21, RZ, PT ;  /* 0x000000ff1500720c */ /* 0x000fe20003fc4070 */
[----:B------:R-:W-:Y:S01]  /*3930*/  IMAD.X R54, R46, 0x1, R7, P2 ;  /* 0x000000012e367824 */ /* 0x000fe200010e0607 */
[----:B------:R-:W-:-:S02]  /*3940*/  ISETP.GE.U32.AND.EX P0, PT, R55, R46, PT, P0 ;  /* 0x0000002e3700720c */ /* 0x000fc40003f06100 */
[----:B------:R-:W-:Y:S02]  /*3950*/  SEL R32, RZ, 0xffffffff, !P3 ;  /* 0xffffffffff207807 */ /* 0x000fe40005800000 */
[----:B------:R-:W-:Y:S02]  /*3960*/  ISETP.LT.U32.AND P2, PT, R21, R47, PT ;  /* 0x0000002f1500720c */ /* 0x000fe40003f41070 */
[----:B------:R-:W-:Y:S02]  /*3970*/  ISETP.GT.U32.AND.EX P6, PT, R54, -0x1, PT, P6 ;  /* 0xffffffff3600780c */ /* 0x000fe40003fc4160 */
[----:B------:R-:W-:Y:S02]  /*3980*/  SEL R18, RZ, 0x1, P0 ;  /* 0x00000001ff127807 */ /* 0x000fe40000000000 */
[----:B------:R-:W-:Y:S01]  /*3990*/  SEL R56, RZ, 0x1, !P1 ;  /* 0x00000001ff387807 */ /* 0x000fe20004800000 */
[----:B0-----:R-:W-:Y:S01]  /*39a0*/  IMAD.WIDE.U32 R60, R40, R36, RZ ;  /* 0x00000024283c7225 */ /* 0x001fe200078e00ff */
[----:B------:R-:W-:-:S02]  /*39b0*/  IADD3.X R48, R32, R33, ~R57, P4, P5 ;  /* 0x0000002120307210 */ /* 0x000fc400027eac39 */
[----:B------:R-:W-:Y:S01]  /*39c0*/  ISETP.LT.U32.OR.EX P2, PT, R54, R46, P6, P2 ;  /* 0x0000002e3600720c */ /* 0x000fe20003741520 */
[----:B------:R-:W-:Y:S01]  /*39d0*/  IMAD.WIDE.U32 R32, R11, R36, RZ ;  /* 0x000000240b207225 */ /* 0x000fe200078e00ff */
[----:B------:R-:W-:Y:S02]  /*39e0*/  IADD3 R18, P4, P5, R18, R58, -R47 ;  /* 0x0000003a12127210 */ /* 0x000fe40007d9e82f */
[----:B------:R-:W-:Y:S02]  /*39f0*/  IADD3 R56, P3, -R56, R51, RZ ;  /* 0x0000003338387210 */ /* 0x000fe40007f7e1ff */
[----:B------:R-:W-:Y:S02]  /*3a00*/  SEL R58, RZ, 0xffffffff, !P1 ;  /* 0xffffffffff3a7807 */ /* 0x000fe40004800000 */
[----:B------:R-:W-:Y:S02]  /*3a10*/  SEL R7, RZ, 0xffffffff, P0 ;  /* 0xffffffffff077807 */ /* 0x000fe40000000000 */
[----:B------:R-:W-:Y:S01]  /*3a20*/  SEL R51, RZ, 0x1, !P2 ;  /* 0x00000001ff337807 */ /* 0x000fe20005000000 */
[----:B------:R-:W-:Y:S01]  /*3a30*/  IMAD.X R53, R49, 0x1, ~R58, P3 ;  /* 0x0000000131357824 */ /* 0x000fe200018e0e3a */
[----:B------:R-:W-:Y:S01]  /*3a40*/  IADD3.X R7, R7, R55, ~R46, P4, P5 ;  /* 0x0000003707077210 */ /* 0x000fe200027eac2e */
[----:B------:R-:W-:Y:S01]  /*3a50*/  IMAD.WIDE.U32 R46, R10, R36, RZ ;  /* 0x000000240a2e7225 */ /* 0x000fe200078e00ff */
[----:B------:R-:W-:-:S02]  /*3a60*/  IADD3 R21, P0, P4, R56, R21, -R51 ;  /* 0x0000001538157210 */ /* 0x000fc40007c1e833 */
[----:B------:R-:W-:Y:S01]  /*3a70*/  IADD3 R19, P3, R44, R19, RZ ;  /* 0x000000132c137210 */ /* 0x000fe20007f7e0ff */
[----:B------:R-:W-:Y:S01]  /*3a80*/  IMAD.WIDE.U32 R32, P5, R37, R10, R32 ;  /* 0x0000000a25207225 */ /* 0x000fe200078a0020 */
[----:B------:R-:W-:Y:S02]  /*3a90*/  SEL R10, RZ, 0xffffffff, !P2 ;  /* 0xffffffffff0a7807 */ /* 0x000fe40005000000 */
[----:B------:R-:W-:Y:S01]  /*3aa0*/  IADD3 R59, P2, RZ, R46, RZ ;  /* 0x0000002eff3b7210 */ /* 0x000fe20007f5e0ff */
[----:B------:R-:W-:Y:S01]  /*3ab0*/  IMAD.X R17, R20, 0x1, R17, P3 ;  /* 0x0000000114117824 */ /* 0x000fe200018e0611 */
[----:B------:R-:W-:Y:S01]  /*3ac0*/  IADD3.X R10, R53, R54, ~R10, P0, P4 ;  /* 0x00000036350a7210 */ /* 0x000fe200007e8c0a */
[----:B------:R-:W-:Y:S01]  /*3ad0*/  IMAD.WIDE.U32 R54, R41, R36, RZ ;  /* 0x0000002429367225 */ /* 0x000fe200078e00ff */
[----:B------:R-:W-:Y:S02]  /*3ae0*/  IADD3 R47, P4, R47, R32, RZ ;  /* 0x000000202f2f7210 */ /* 0x000fe40007f9e0ff */
[----:B------:R-:W-:-:S02]  /*3af0*/  ISETP.GT.U32.AND P3, PT, R19, RZ, PT ;  /* 0x000000ff1300720c */ /* 0x000fc40003f64070 */
[----:B------:R-:W-:Y:S01]  /*3b00*/  ISETP.LT.U32.AND P1, PT, R19, R44, PT ;  /* 0x0000002c1300720c */ /* 0x000fe20003f21070 */
[----:B------:R-:W-:Y:S01]  /*3b10*/  IMAD.X R44, R47, 0x1, R46, P2 ;  /* 0x000000012f2c7824 */ /* 0x000fe200010e062e */
[----:B------:R-:W-:Y:S01]  /*3b20*/  ISETP.GT.U32.AND.EX P3, PT, R17, -0x1, PT, P3 ;  /* 0xffffffff1100780c */ /* 0x000fe20003f64130 */
[----:B------:R-:W-:Y:S01]  /*3b30*/  IMAD.WIDE.U32 R54, P2, R37, R40, R54 ;  /* 0x0000002825367225 */ /* 0x000fe20007840036 */
[----:B------:R-:W-:Y:S02]  /*3b40*/  ISETP.LT.U32.AND P0, PT, R59, R46, PT ;  /* 0x0000002e3b00720c */ /* 0x000fe40003f01070 */
[----:B------:R-:W-:Y:S01]  /*3b50*/  ISETP.LT.U32.OR.EX P1, PT, R17, R20, P3, P1 ;  /* 0x000000141100720c */ /* 0x000fe20001f21510 */
[----:B------:R-:W-:Y:S01]  /*3b60*/  IMAD.MOV.U32 R46, RZ, RZ, R55 ;  /* 0x000000ffff2e7224 */ /* 0x000fe200078e0037 */
[----:B------:R-:W-:Y:S02]  /*3b70*/  IADD3 R49, P3, R61, R54, RZ ;  /* 0x000000363d317210 */ /* 0x000fe40007f7e0ff */
[----:B------:R-:W-:-:S02]  /*3b80*/  IADD3 R20, P6, RZ, R60, RZ ;  /* 0x0000003cff147210 */ /* 0x000fc40007fde0ff */
[----:B------:R-:W-:Y:S01]  /*3b90*/  ISETP.LT.U32.AND.EX P0, PT, R44, R47, PT, P0 ;  /* 0x0000002f2c00720c */ /* 0x000fe20003f01100 */
[----:B------:R-:W-:Y:S01]  /*3ba0*/  IMAD.X R47, RZ, RZ, RZ, P2 ;  /* 0x000000ffff2f7224 */ /* 0x000fe200010e06ff */
[----:B------:R-:W-:Y:S01]  /*3bb0*/  ISETP.LT.U32.AND P2, PT, R20, R60, PT ;  /* 0x0000003c1400720c */ /* 0x000fe20003f41070 */
[----:B------:R-:W-:Y:S01]  /*3bc0*/  IMAD.X R60, R49, 0x1, R60, P6 ;  /* 0x00000001313c7824 */ /* 0x000fe200030e063c */
[----:B------:R-:W-:Y:S01]  /*3bd0*/  SEL R32, RZ, 0xffffffff, !P1 ;  /* 0xffffffffff207807 */ /* 0x000fe20004800000 */
[----:B------:R-:W-:-:S03]  /*3be0*/  IMAD.WIDE.U32.X R46, R37, R41, R46, P3 ;  /* 0x00000029252e7225 */ /* 0x000fc600018e042e */
[----:B------:R-:W-:-:S04]  /*3bf0*/  ISETP.LT.U32.AND.EX P2, PT, R60, R49, PT, P2 ;  /* 0x000000313c00720c */ /* 0x000fc80003f41120 */
[----:B------:R-:W-:-:S04]  /*3c00*/  SEL R49, RZ, 0x1, !P2 ;  /* 0x00000001ff317807 */ /* 0x000fc80005000000 */
[--C-:B------:R-:W-:Y:S02]  /*3c10*/  IADD3 R49, P2, P6, -R49, R20, -R60.reuse ;  /* 0x0000001431317210 */ /* 0x100fe40007e5e93c */
[----:B------:R-:W-:Y:S02]  /*3c20*/  SEL R20, RZ, 0x1, !P1 ;  /* 0x00000001ff147807 */ /* 0x000fe40004800000 */
[----:B------:R-:W-:Y:S02]  /*3c30*/  IADD3.X R55, R3, -0x1, R60, P2, P6 ;  /* 0xffffffff03377810 */ /* 0x000fe400017ec43c */
[----:B------:R-:W-:-:S04]  /*3c40*/  ISETP.LT.U32.AND P2, PT, R46, R49, PT ;  /* 0x000000312e00720c */ /* 0x000fc80003f41070 */
[----:B------:R-:W-:-:S04]  /*3c50*/  ISETP.LT.U32.AND.EX P2, PT, R47, R55, PT, P2 ;  /* 0x000000372f00720c */ /* 0x000fc80003f41120 */
[----:B------:R-:W-:-:S04]  /*3c60*/  SEL R51, RZ, 0x1, !P2 ;  /* 0x00000001ff337807 */ /* 0x000fc80005000000 */
[----:B------:R-:W-:Y:S02]  /*3c70*/  IADD3 R51, P3, P6, R51, R46, -R49 ;  /* 0x0000002e33337210 */ /* 0x000fe40007e7e831 */
[----:B------:R-:W-:Y:S02]  /*3c80*/  SEL R49, RZ, 0xffffffff, !P2 ;  /* 0xffffffffff317807 */ /* 0x000fe40005000000 */
[----:B------:R-:W-:Y:S02]  /*3c90*/  IADD3 R20, P2, -R20, R19, RZ ;  /* 0x0000001314147210 */ /* 0x000fe40007f5e1ff */
[----:B------:R-:W-:Y:S01]  /*3ca0*/  IADD3.X R49, R49, R47, ~R55, P3, P6 ;  /* 0x0000002f31317210 */ /* 0x000fe20001fecc37 */
[----:B------:R-:W-:Y:S01]  /*3cb0*/  IMAD.WIDE.U32 R46, R43, R26, RZ ;  /* 0x0000001a2b2e7225 */ /* 0x000fe200078e00ff */
[C---:B------:R-:W-:Y:S02]  /*3cc0*/  ISETP.GT.U32.AND P6, PT, R21.reuse, RZ, PT ;  /* 0x000000ff1500720c */ /* 0x040fe40003fc4070 */
[----:B------:R-:W-:Y:S01]  /*3cd0*/  ISETP.LT.U32.AND P3, PT, R21, R56, PT ;  /* 0x000000381500720c */ /* 0x000fe20003f61070 */
[----:B------:R-:W-:Y:S01]  /*3ce0*/  IMAD.WIDE.U32 R56, R42, R26, RZ ;  /* 0x0000001a2a387225 */ /* 0x000fe200078e00ff */
[----:B------:R-:W-:-:S03]  /*3cf0*/  ISETP.GT.U32.AND.EX P6, PT, R10, -0x1, PT, P6 ;  /* 0xffffffff0a00780c */ /* 0x000fc60003fc4160 */
[----:B------:R-:W-:Y:S01]  /*3d00*/  IMAD.WIDE.U32 R46, P1, R27, R42, R46 ;  /* 0x0000002a1b2e7225 */ /* 0x000fe2000782002e */
[----:B------:R-:W-:-:S03]  /*3d10*/  ISETP.LT.U32.OR.EX P3, PT, R10, R53, P6, P3 ;  /* 0x000000350a00720c */ /* 0x000fc60003761530 */
[----:B------:R-:W-:Y:S01]  /*3d20*/  IMAD.X R32, R17, 0x1, ~R32, P2 ;  /* 0x0000000111207824 */ /* 0x000fe200010e0e20 */
[----:B------:R-:W-:Y:S01]  /*3d30*/  IADD3 R17, P2, R57, R46, RZ ;  /* 0x0000002e39117210 */ /* 0x000fe20007f5e0ff */
[----:B------:R-:W-:Y:S01]  /*3d40*/  IMAD.MOV.U32 R54, RZ, RZ, R47 ;  /* 0x000000ffff367224 */ /* 0x000fe200078e002f */
[-C--:B------:R-:W-:Y:S01]  /*3d50*/  IADD3 R47, P6, RZ, R56.reuse, RZ ;  /* 0x00000038ff2f7210 */ /* 0x080fe20007fde0ff */
[----:B------:R-:W-:Y:S01]  /*3d60*/  IMAD.X R55, RZ, RZ, RZ, P1 ;  /* 0x000000ffff377224 */ /* 0x000fe200008e06ff */
[----:B------:R-:W-:Y:S02]  /*3d70*/  SEL R57, RZ, 0xffffffff, !P3 ;  /* 0xffffffffff397807 */ /* 0x000fe40005800000 */
[----:B------:R-:W-:Y:S01]  /*3d80*/  ISETP.LT.U32.AND P1, PT, R47, R56, PT ;  /* 0x000000382f00720c */ /* 0x000fe20003f21070 */
[----:B------:R-:W-:Y:S01]  /*3d90*/  IMAD.X R56, R17, 0x1, R56, P6 ;  /* 0x0000000111387824 */ /* 0x000fe200030e0638 */
[----:B------:R-:W-:-:S04]  /*3da0*/  IADD3 R19, P6, R20, R9, RZ ;  /* 0x0000000914137210 */ /* 0x000fc80007fde0ff */
[----:B------:R-:W-:Y:S01]  /*3db0*/  ISETP.LT.U32.AND.EX P1, PT, R56, R17, PT, P1 ;  /* 0x000000113800720c */ /* 0x000fe20003f21110 */
[----:B------:R-:W-:-:S03]  /*3dc0*/  IMAD.X R9, R32, 0x1, R45, P6 ;  /* 0x0000000120097824 */ /* 0x000fc600030e062d */
[----:B------:R-:W-:-:S04]  /*3dd0*/  SEL R17, RZ, 0x1, !P1 ;  /* 0x00000001ff117807 */ /* 0x000fc80004800000 */
[----:B------:R-:W-:Y:S01]  /*3de0*/  IADD3 R17, P1, P6, -R17, R47, -R56 ;  /* 0x0000002f11117210 */ /* 0x000fe20007e3e938 */
[----:B------:R-:W-:Y:S01]  /*3df0*/  IMAD.WIDE.U32.X R46, R27, R43, R54, P2 ;  /* 0x0000002b1b2e7225 */ /* 0x000fe200010e0436 */
[----:B------:R-:W-:Y:S02]  /*3e00*/  ISETP.GT.U32.AND P2, PT, R19, RZ, PT ;  /* 0x000000ff1300720c */ /* 0x000fe40003f44070 */
[----:B------:R-:W-:Y:S02]  /*3e10*/  IADD3.X R55, R3, -0x1, R56, P1, P6 ;  /* 0xffffffff03377810 */ /* 0x000fe40000fec438 */
[----:B------:R-:W-:Y:S02]  /*3e20*/  ISETP.GT.U32.AND.EX P6, PT, R9, -0x1, PT, P2 ;  /* 0xffffffff0900780c */ /* 0x000fe40003fc4120 */
[----:B------:R-:W-:Y:S02]  /*3e30*/  ISETP.LT.U32.AND P2, PT, R46, R17, PT ;  /* 0x000000112e00720c */ /* 0x000fe40003f41070 */
[----:B------:R-:W-:-:S02]  /*3e40*/  ISETP.LT.U32.AND P1, PT, R19, R20, PT ;  /* 0x000000141300720c */ /* 0x000fc40003f21070 */
[----:B------:R-:W-:Y:S02]  /*3e50*/  SEL R20, RZ, 0x1, !P3 ;  /* 0x00000001ff147807 */ /* 0x000fe40005800000 */
[----:B------:R-:W-:Y:S02]  /*3e60*/  ISETP.LT.U32.AND.EX P2, PT, R47, R55, PT, P2 ;  /* 0x000000372f00720c */ /* 0x000fe40003f41120 */
[----:B------:R-:W-:Y:S01]  /*3e70*/  IADD3 R53, P3, -R20, R21, RZ ;  /* 0x0000001514357210 */ /* 0x000fe20007f7e1ff */
[----:B------:R-:W-:Y:S01]  /*3e80*/  IMAD.X R21, RZ, RZ, RZ, P5 ;  /* 0x000000ffff157224 */ /* 0x000fe200028e06ff */
[----:B------:R-:W-:Y:S02]  /*3e90*/  ISETP.LT.U32.OR.EX P1, PT, R9, R32, P6, P1 ;  /* 0x000000200900720c */ /* 0x000fe40003721510 */
[----:B------:R-:W-:Y:S01]  /*3ea0*/  SEL R20, RZ, 0x1, !P2 ;  /* 0x00000001ff147807 */ /* 0x000fe20005000000 */
[----:B------:R-:W-:Y:S01]  /*3eb0*/  IMAD.X R57, R10, 0x1, ~R57, P3 ;  /* 0x000000010a397824 */ /* 0x000fe200018e0e39 */
[----:B------:R-:W-:-:S02]  /*3ec0*/  SEL R10, RZ, 0x1, !P1 ;  /* 0x00000001ff0a7807 */ /* 0x000fc40004800000 */
[----:B------:R-:W-:Y:S01]  /*3ed0*/  IADD3 R17, P3, P6, R20, R46, -R17 ;  /* 0x0000002e14117210 */ /* 0x000fe20007e7e811 */
[----:B------:R-:W-:Y:S01]  /*3ee0*/  IMAD.MOV.U32 R20, RZ, RZ, R33 ;  /* 0x000000ffff147224 */ /* 0x000fe200078e0021 */
[----:B------:R-:W-:Y:S02]  /*3ef0*/  SEL R46, RZ, 0xffffffff, !P2 ;  /* 0xffffffffff2e7807 */ /* 0x000fe40005000000 */
[----:B------:R-:W-:Y:S01]  /*3f00*/  IADD3 R45, P2, -R10, R19, RZ ;  /* 0x000000130a2d7210 */ /* 0x000fe20007f5e1ff */
[----:B------:R-:W-:Y:S01]  /*3f10*/  IMAD.WIDE.U32.X R20, R37, R11, R20, P4 ;  /* 0x0000000b25147225 */ /* 0x000fe200020e0414 */
[----:B------:R-:W-:Y:S02]  /*3f20*/  IADD3.X R19, R46, R47, ~R55, P3, P6 ;  /* 0x0000002f2e137210 */ /* 0x000fe40001fecc37 */
[----:B------:R-:W-:Y:S01]  /*3f30*/  ISETP.GE.U32.AND P3, PT, R53, R52, PT ;  /* 0x000000343500720c */ /* 0x000fe20003f66070 */
[----:B------:R-:W-:Y:S01]  /*3f40*/  IMAD.WIDE.U32 R46, R41, R24, RZ ;  /* 0x00000018292e7225 */ /* 0x000fe200078e00ff */
[----:B------:R-:W-:-:S02]  /*3f50*/  SEL R10, RZ, 0xffffffff, !P1 ;  /* 0xffffffffff0a7807 */ /* 0x000fc40004800000 */
[----:B------:R-:W-:Y:S01]  /*3f60*/  ISETP.GE.U32.AND.EX P1, PT, R57, R8, PT, P3 ;  /* 0x000000083900720c */ /* 0x000fe20003f26130 */
[----:B------:R-:W-:-:S04]  /*3f70*/  IMAD.WIDE.U32 R54, R40, R24, RZ ;  /* 0x0000001828367225 */ /* 0x000fc800078e00ff */
[----:B------:R-:W-:Y:S01]  /*3f80*/  IMAD.X R9, R9, 0x1, ~R10, P2 ;  /* 0x0000000109097824 */ /* 0x000fe200010e0e0a */
[----:B------:R-:W-:Y:S01]  /*3f90*/  SEL R10, RZ, 0x1, P1 ;  /* 0x00000001ff0a7807 */ /* 0x000fe20000800000 */
[----:B------:R-:W-:-:S03]  /*3fa0*/  IMAD.WIDE.U32 R46, P5, R25, R40, R46 ;  /* 0x00000028192e7225 */ /* 0x000fc600078a002e */
[----:B------:R-:W-:Y:S01]  /*3fb0*/  IADD3 R10, P2, P3, R10, R53, -R52 ;  /* 0x000000350a0a7210 */ /* 0x000fe20007b5e834 */
[----:B------:R-:W-:Y:S01]  /*3fc0*/  IMAD.X R33, RZ, RZ, RZ, P5 ;  /* 0x000000ffff217224 */ /* 0x000fe200028e06ff */
[----:B------:R-:W-:Y:S02]  /*3fd0*/  IADD3 R53, P6, RZ, R54, RZ ;  /* 0x00000036ff357210 */ /* 0x000fe40007fde0ff */
[----:B------:R-:W-:Y:S02]  /*3fe0*/  IADD3 R55, P5, R55, R46, RZ ;  /* 0x0000002e37377210 */ /* 0x000fe40007fbe0ff */
[----:B------:R-:W-:-:S03]  /*3ff0*/  SEL R46, RZ, 0x1, !P0 ;  /* 0x00000001ff2e7807 */ /* 0x000fc60004000000 */
[----:B------:R-:W-:Y:S01]  /*4000*/  IMAD.X R32, R55, 0x1, R54, P6 ;  /* 0x0000000137207824 */ /* 0x000fe200030e0636 */
[----:B------:R-:W-:-:S04]  /*4010*/  ISETP.LT.U32.AND P6, PT, R53, R54, PT ;  /* 0x000000363500720c */ /* 0x000fc80003fc1070 */
[----:B------:R-:W-:-:S04]  /*4020*/  ISETP.LT.U32.AND.EX P6, PT, R32, R55, PT, P6 ;  /* 0x000000372000720c */ /* 0x000fc80003fc1160 */
[----:B------:R-:W-:-:S04]  /*4030*/  SEL R55, RZ, 0x1, !P6 ;  /* 0x00000001ff377807 */ /* 0x000fc80007000000 */
[----:B------:R-:W-:-:S04]  /*4040*/  IADD3 R55, P0, P6, -R55, R53, -R32 ;  /* 0x0000003537377210 */ /* 0x000fc80007e1e920 */
[----:B------:R-:W-:Y:S01]  /*4050*/  IADD3.X R53, R3, -0x1, R32, P0, P6 ;  /* 0xffffffff03357810 */ /* 0x000fe200007ec420 */
[----:B------:R-:W-:Y:S01]  /*4060*/  IMAD.MOV.U32 R32, RZ, RZ, R47 ;  /* 0x000000ffff207224 */ /* 0x000fe200078e002f */
[----:B------:R-:W-:-:S03]  /*4070*/  IADD3 R59, P0, P6, -R46, R59, -R44 ;  /* 0x0000003b2e3b7210 */ /* 0x000fc60007e1e92c */
[----:B------:R-:W-:Y:S01]  /*4080*/  IMAD.WIDE.U32.X R32, R25, R41, R32, P5 ;  /* 0x0000002919207225 */ /* 0x000fe200028e0420 */
[----:B------:R-:W-:Y:S02]  /*4090*/  IADD3.X R47, R3, -0x1, R44, P0, P6 ;  /* 0xffffffff032f7810 */ /* 0x000fe400007ec42c */
[----:B------:R-:W-:Y:S02]  /*40a0*/  ISETP.LT.U32.AND P6, PT, R20, R59, PT ;  /* 0x0000003b1400720c */ /* 0x000fe40003fc1070 */
[----:B------:R-:W-:Y:S02]  /*40b0*/  ISETP.LT.U32.AND P5, PT, R32, R55, PT ;  /* 0x000000372000720c */ /* 0x000fe40003fa1070 */
[----:B------:R-:W-:Y:S02]  /*40c0*/  ISETP.LT.U32.AND.EX P6, PT, R21, R47, PT, P6 ;  /* 0x0000002f1500720c */ /* 0x000fe40003fc1160 */
[----:B------:R-:W-:Y:S02]  /*40d0*/  ISETP.LT.U32.AND.EX P5, PT, R33, R53, PT, P5 ;  /* 0x000000352100720c */ /* 0x000fe40003fa1150 */
[----:B------:R-:W-:-:S02]  /*40e0*/  SEL R44, RZ, 0xffffffff, P1 ;  /* 0xffffffffff2c7807 */ /* 0x000fc40000800000 */
[----:B------:R-:W-:Y:S02]  /*40f0*/  SEL R11, RZ, 0x1, !P5 ;  /* 0x00000001ff0b7807 */ /* 0x000fe40006800000 */
[----:B------:R-:W-:Y:S02]  /*4100*/  IADD3.X R57, R44, R57, ~R8, P2, P3 ;  /* 0x000000392c397210 */ /* 0x000fe400017e6c08 */
[----:B------:R-:W-:Y:S02]  /*4110*/  IADD3 R55, P0, P4, R11, R32, -R55 ;  /* 0x000000200b377210 */ /* 0x000fe40007c1e837 */
[----:B------:R-:W-:Y:S02]  /*4120*/  SEL R32, RZ, 0xffffffff, !P5 ;  /* 0xffffffffff207807 */ /* 0x000fe40006800000 */
[----:B------:R-:W-:Y:S02]  /*4130*/  SEL R11, RZ, 0x1, !P6 ;  /* 0x00000001ff0b7807 */ /* 0x000fe40007000000 */
[----:B------:R-:W-:Y:S01]  /*4140*/  IADD3.X R53, R32, R33, ~R53, P0, P4 ;  /* 0x0000002120357210 */ /* 0x000fe200007e8c35 */
[----:B------:R-:W-:Y:S01]  /*4150*/  IMAD.WIDE.U32 R32, R43, R36, RZ ;  /* 0x000000242b207225 */ /* 0x000fe200078e00ff */
[----:B------:R-:W-:-:S02]  /*4160*/  IADD3 R11, P0, P5, R11, R20, -R59 ;  /* 0x000000140b0b7210 */ /* 0x000fc40007d1e83b */
[----:B------:R-:W-:Y:S02]  /*4170*/  SEL R20, RZ, 0xffffffff, !P6 ;  /* 0xffffffffff147807 */ /* 0x000fe40007000000 */
[----:B------:R-:W-:Y:S01]  /*4180*/  IADD3 R52, P6, R45, R52, RZ ;  /* 0x000000342d347210 */ /* 0x000fe20007fde0ff */
[----:B------:R-:W-:Y:S01]  /*4190*/  IMAD.WIDE.U32 R32, P4, R37, R42, R32 ;  /* 0x0000002a25207225 */ /* 0x000fe20007880020 */
[----:B------:R-:W-:Y:S02]  /*41a0*/  IADD3.X R54, R20, R21, ~R47, P0, P5 ;  /* 0x0000001514367210 */ /* 0x000fe400007eac2f */
[----:B------:R-:W-:Y:S01]  /*41b0*/  ISETP.LT.U32.AND P0, PT, R52, R45, PT ;  /* 0x0000002d3400720c */ /* 0x000fe20003f01070 */
[----:B------:R-:W-:-:S04]  /*41c0*/  IMAD.WIDE.U32 R20, R42, R36, RZ ;  /* 0x000000242a147225 */ /* 0x000fc800078e00ff */
[----:B------:R-:W-:Y:S01]  /*41d0*/  IMAD.MOV.U32 R44, RZ, RZ, R33 ;  /* 0x000000ffff2c7224 */ /* 0x000fe200078e0021 */
[----:B------:R-:W-:Y:S01]  /*41e0*/  IADD3 R21, P1, R21, R32, RZ ;  /* 0x0000002015157210 */ /* 0x000fe20007f3e0ff */
[----:B------:R-:W-:-:S04]  /*41f0*/  IMAD.WIDE.U32 R32, R41, R26, RZ ;  /* 0x0000001a29207225 */ /* 0x000fc800078e00ff */
[----:B------:R-:W-:Y:S02]  /*4200*/  IMAD.X R45, RZ, RZ, RZ, P4 ;  /* 0x000000ffff2d7224 */ /* 0x000fe400020e06ff */
[----:B------:R-:W-:-:S04]  /*4210*/  IMAD.WIDE.U32.X R36, R37, R43, R44, P1 ;  /* 0x0000002b25247225 */ /* 0x000fc800008e042c */
[----:B------:R-:W-:-:S04]  /*4220*/  IMAD.WIDE.U32 R32, P1, R40, R27, R32 ;  /* 0x0000001b28207225 */ /* 0x000fc80007820020 */
[----:B------:R-:W-:-:S04]  /*4230*/  IMAD.WIDE.U32 R44, R40, R26, RZ ;  /* 0x0000001a282c7225 */ /* 0x000fc800078e00ff */
[----:B------:R-:W-:Y:S01]  /*4240*/  IMAD.X R47, RZ, RZ, RZ, P1 ;  /* 0x000000ffff2f7224 */ /* 0x000fe200008e06ff */
[----:B------:R-:W-:Y:S01]  /*4250*/  IADD3 R45, P1, R45, R32, RZ ;  /* 0x000000202d2d7210 */ /* 0x000fe20007f3e0ff */
[----:B------:R-:W-:Y:S02]  /*4260*/  IMAD.MOV.U32 R46, RZ, RZ, R33 ;  /* 0x000000ffff2e7224 */ /* 0x000fe400078e0021 */
[----:B------:R-:W-:-:S04]  /*4270*/  IMAD.WIDE.U32 R32, R43, R24, RZ ;  /* 0x000000182b207225 */ /* 0x000fc800078e00ff */
[----:B------:R-:W-:Y:S01]  /*4280*/  IMAD.WIDE.U32.X R26, R41, R27, R46, P1 ;  /* 0x0000001b291a7225 */ /* 0x000fe200008e042e */
[----:B------:R-:W-:Y:S02]  /*4290*/  IADD3 R47, P1, RZ, R44, RZ ;  /* 0x0000002cff2f7210 */ /* 0x000fe40007f3e0ff */
[----:B------:R-:W-:Y:S02]  /*42a0*/  IADD3 R41, P3, RZ, R20, RZ ;  /* 0x00000014ff297210 */ /* 0x000fe40007f7e0ff */
[----:B------:R-:W-:Y:S01]  /*42b0*/  ISETP.LT.U32.AND P2, PT, R47, R44, PT ;  /* 0x0000002c2f00720c */ /* 0x000fe20003f41070 */
[----:B------:R-:W-:Y:S01]  /*42c0*/  IMAD.X R44, R45, 0x1, R44, P1 ;  /* 0x000000012d2c7824 */ /* 0x000fe200008e062c */
[----:B------:R-:W-:Y:S01]  /*42d0*/  ISETP.LT.U32.AND P1, PT, R41, R20, PT ;  /* 0x000000142900720c */ /* 0x000fe20003f21070 */
[----:B------:R-:W-:-:S03]  /*42e0*/  IMAD.X R40, R21, 0x1, R20, P3 ;  /* 0x0000000115287824 */ /* 0x000fc600018e0614 */
[----:B------:R-:W-:Y:S02]  /*42f0*/  ISETP.LT.U32.AND.EX P2, PT, R44, R45, PT, P2 ;  /* 0x0000002d2c00720c */ /* 0x000fe40003f41120 */
[----:B------:R-:W-:Y:S01]  /*4300*/  ISETP.LT.U32.AND.EX P1, PT, R40, R21, PT, P1 ;  /* 0x000000152800720c */ /* 0x000fe20003f21110 */
[----:B------:R-:W-:Y:S01]  /*4310*/  IMAD.WIDE.U32 R20, R42, R24, RZ ;  /* 0x000000182a147225 */ /* 0x000fe200078e00ff */
[----:B------:R-:W-:-:S03]  /*4320*/  SEL R45, RZ, 0x1, !P2 ;  /* 0x00000001ff2d7807 */ /* 0x000fc60005000000 */
[----:B------:R-:W-:Y:S01]  /*4330*/  IMAD.WIDE.U32 R32, P2, R25, R42, R32 ;  /* 0x0000002a19207225 */ /* 0x000fe20007840020 */
[----:B------:R-:W-:Y:S02]  /*4340*/  SEL R42, RZ, 0x1, !P1 ;  /* 0x00000001ff2a7807 */ /* 0x000fe40004800000 */
[----:B------:R-:W-:Y:S02]  /*4350*/  IADD3 R61, P1, RZ, R20, RZ ;  /* 0x00000014ff3d7210 */ /* 0x000fe40007f3e0ff */
[----:B------:R-:W-:Y:S02]  /*4360*/  IADD3 R21, P3, R21, R32, RZ ;  /* 0x0000002015157210 */ /* 0x000fe40007f7e0ff */
[----:B------:R-:W-:-:S03]  /*4370*/  IADD3 R47, P4, P5, -R45, R47, -R44 ;  /* 0x0000002f2d2f7210 */ /* 0x000fc60007d9e92c */
[----:B------:R-:W-:Y:S01]  /*4380*/  IMAD.X R24, R21, 0x1, R20, P1 ;  /* 0x0000000115187824 */ /* 0x000fe200008e0614 */
[----:B------:R-:W-:Y:S02]  /*4390*/  ISETP.LT.U32.AND P1, PT, R61, R20, PT ;  /* 0x000000143d00720c */ /* 0x000fe40003f21070 */
[----:B------:R-:W-:Y:S02]  /*43a0*/  IADD3.X R45, R3, -0x1, R44, P4, P5 ;  /* 0xffffffff032d7810 */ /* 0x000fe400027ea42c */
[----:B------:R-:W-:Y:S01]  /*43b0*/  ISETP.LT.U32.AND.EX P1, PT, R24, R21, PT, P1 ;  /* 0x000000151800720c */ /* 0x000fe20003f21110 */
[----:B------:R-:W-:Y:S01]  /*43c0*/  IMAD.X R21, RZ, RZ, RZ, P2 ;  /* 0x000000ffff157224 */ /* 0x000fe200010e06ff */
[----:B------:R-:W-:Y:S02]  /*43d0*/  IADD3 R41, P4, P5, -R42, R41, -R40 ;  /* 0x000000292a297210 */ /* 0x000fe40007d9e928 */
[----:B------:R-:W-:Y:S02]  /*43e0*/  SEL R20, RZ, 0x1, !P1 ;  /* 0x00000001ff147807 */ /* 0x000fe40004800000 */
[----:B------:R-:W-:-:S02]  /*43f0*/  ISETP.LT.U32.AND P2, PT, R26, R47, PT ;  /* 0x0000002f1a00720c */ /* 0x000fc40003f41070 */
[----:B------:R-:W-:Y:S02]  /*4400*/  IADD3.X R59, R3, -0x1, R40, P4, P5 ;  /* 0xffffffff033b7810 */ /* 0x000fe400027ea428 */
[--C-:B------:R-:W-:Y:S01]  /*4410*/  IADD3 R61, P1, P4, -R20, R61, -R24.reuse ;  /* 0x0000003d143d7210 */ /* 0x100fe20007c3e918 */
[----:B------:R-:W-:Y:S01]  /*4420*/  IMAD.MOV.U32 R20, RZ, RZ, R33 ;  /* 0x000000ffff147224 */ /* 0x000fe200078e0021 */
[----:B------:R-:W-:Y:S02]  /*4430*/  ISETP.LT.U32.AND.EX P2, PT, R27, R45, PT, P2 ;  /* 0x0000002d1b00720c */ /* 0x000fe40003f41120 */
[----:B------:R-:W-:Y:S01]  /*4440*/  IADD3.X R3, R3, -0x1, R24, P1, P4 ;  /* 0xffffffff03037810 */ /* 0x000fe20000fe8418 */
[----:B------:R-:W-:Y:S01]  /*4450*/  IMAD.WIDE.U32.X R20, R25, R43, R20, P3 ;  /* 0x0000002b19147225 */ /* 0x000fe200018e0414 */
[----:B------:R-:W-:Y:S02]  /*4460*/  SEL R24, RZ, 0x1, !P2 ;  /* 0x00000001ff187807 */ /* 0x000fe40005000000 */
[----:B------:R-:W-:-:S02]  /*4470*/  IADD3 R4, P3, R55, R4, RZ ;  /* 0x0000000437047210 */ /* 0x000fc40007f7e0ff */
[----:B------:R-:W-:Y:S02]  /*4480*/  ISETP.GE.U32.AND P1, PT, R50, R51, PT ;  /* 0x000000333200720c */ /* 0x000fe40003f26070 */
[----:B------:R-:W-:Y:S01]  /*4490*/  SEL R25, RZ, 0xffffffff, !P2 ;  /* 0xffffffffff197807 */ /* 0x000fe20005000000 */
[----:B------:R-:W-:Y:S01]  /*44a0*/  IMAD.X R48, R53, 0x1, R48, P3 ;  /* 0x0000000135307824 */ /* 0x000fe200018e0630 */
[----:B------:R-:W-:Y:S02]  /*44b0*/  IADD3 R24, P2, P4, R24, R26, -R47 ;  /* 0x0000001a18187210 */ /* 0x000fe40007c5e82f */
[----:B------:R-:W-:Y:S02]  /*44c0*/  ISETP.GE.U32.AND.EX P1, PT, R6, R49, PT, P1 ;  /* 0x000000310600720c */ /* 0x000fe40003f26110 */
[----:B------:R-:W-:Y:S02]  /*44d0*/  ISETP.GT.U32.AND P3, PT, R4, RZ, PT ;  /* 0x000000ff0400720c */ /* 0x000fe40003f64070 */
[----:B------:R-:W-:-:S02]  /*44e0*/  IADD3.X R26, R25, R27, ~R45, P2, P4 ;  /* 0x0000001b191a7210 */ /* 0x000fc400017e8c2d */
[----:B------:R-:W-:Y:S02]  /*44f0*/  SEL R25, RZ, 0x1, P1 ;  /* 0x00000001ff197807 */ /* 0x000fe40000800000 */
[----:B------:R-:W-:Y:S02]  /*4500*/  ISETP.LT.U32.AND P2, PT, R4, R55, PT ;  /* 0x000000370400720c */ /* 0x000fe40003f41070 */
[C---:B------:R-:W-:Y:S02]  /*4510*/  ISETP.GT.U32.AND.EX P3, PT, R48.reuse, -0x1, PT, P3 ;  /* 0xffffffff3000780c */ /* 0x040fe40003f64130 */
[----:B------:R-:W-:Y:S02]  /*4520*/  SEL R27, RZ, 0xffffffff, P1 ;  /* 0xffffffffff1b7807 */ /* 0x000fe40000800000 */
[----:B------:R-:W-:Y:S02]  /*4530*/  IADD3 R50, P4, P5, R25, R50, -R51 ;  /* 0x0000003219327210 */ /* 0x000fe40007d9e833 */
[----:B------:R-:W-:-:S02]  /*4540*/  ISETP.LT.U32.OR.EX P1, PT, R48, R53, P3, P2 ;  /* 0x000000353000720c */ /* 0x000fc40001f21520 */
[----:B------:R-:W-:Y:S02]  /*4550*/  IADD3 R51, P3, R17, R51, RZ ;  /* 0x0000003311337210 */ /* 0x000fe40007f7e0ff */
[--C-:B------:R-:W-:Y:S02]  /*4560*/  IADD3.X R6, R27, R6, ~R49.reuse, P4, P5 ;  /* 0x000000061b067210 */ /* 0x100fe400027eac31 */
[----:B------:R-:W-:Y:S01]  /*4570*/  IADD3 R11, P5, R24, R11, RZ ;  /* 0x0000000b180b7210 */ /* 0x000fe20007fbe0ff */
[----:B------:R-:W-:Y:S01]  /*4580*/  IMAD.X R32, R19, 0x1, R49, P3 ;  /* 0x0000000113207824 */ /* 0x000fe200018e0631 */
[----:B------:R-:W-:Y:S02]  /*4590*/  ISETP.GT.U32.AND P3, PT, R51, RZ, PT ;  /* 0x000000ff3300720c */ /* 0x000fe40003f64070 */
[----:B------:R-:W-:Y:S01]  /*45a0*/  ISETP.LT.U32.AND P2, PT, R20, R61, PT ;  /* 0x0000003d1400720c */ /* 0x000fe20003f41070 */
[----:B------:R-:W-:Y:S01]  /*45b0*/  IMAD.X R27, R26, 0x1, R54, P5 ;  /* 0x000000011a1b7824 */ /* 0x000fe200028e0636 */
[----:B------:R-:W-:-:S02]  /*45c0*/  ISETP.GT.U32.AND P5, PT, R11, RZ, PT ;  /* 0x000000ff0b00720c */ /* 0x000fc40003fa4070 */
[----:B------:R-:W-:Y:S02]  /*45d0*/  ISETP.LT.U32.AND P4, PT, R51, R17, PT ;  /* 0x000000113300720c */ /* 0x000fe40003f81070 */
[----:B------:R-:W-:Y:S02]  /*45e0*/  ISETP.GT.U32.AND.EX P3, PT, R32, -0x1, PT, P3 ;  /* 0xffffffff2000780c */ /* 0x000fe40003f64130 */
[----:B------:R-:W-:Y:S02]  /*45f0*/  SEL R43, RZ, 0x1, !P1 ;  /* 0x00000001ff2b7807 */ /* 0x000fe40004800000 */
[----:B------:R-:W-:Y:S02]  /*4600*/  SEL R25, RZ, 0xffffffff, !P1 ;  /* 0xffffffffff197807 */ /* 0x000fe40004800000 */
[----:B------:R-:W-:Y:S02]  /*4610*/  ISETP.LT.U32.AND P1, PT, R11, R24, PT ;  /* 0x000000180b00720c */ /* 0x000fe40003f21070 */
[----:B------:R-:W-:-:S02]  /*4620*/  ISETP.GT.U32.AND.EX P5, PT, R27, -0x1, PT, P5 ;  /* 0xffffffff1b00780c */ /* 0x000fc40003fa4150 */
[----:B------:R-:W-:Y:S02]  /*4630*/  ISETP.LT.U32.AND.EX P2, PT, R21, R3, PT, P2 ;  /* 0x000000031500720c */ /* 0x000fe40003f41120 */
[----:B------:R-:W-:Y:S02]  /*4640*/  ISETP.LT.U32.OR.EX P3, PT, R32, R19, P3, P4 ;  /* 0x000000132000720c */ /* 0x000fe40001f61540 */
[----:B------:R-:W-:Y:S02]  /*4650*/  IADD3 R43, P4, -R43, R4, RZ ;  /* 0x000000042b2b7210 */ /* 0x000fe40007f9e1ff */
[----:B------:R-:W-:Y:S02]  /*4660*/  ISETP.LT.U32.OR.EX P1, PT, R27, R26, P5, P1 ;  /* 0x0000001a1b00720c */ /* 0x000fe40002f21510 */
[----:B------:R-:W-:Y:S01]  /*4670*/  SEL R4, RZ, 0x1, !P2 ;  /* 0x00000001ff047807 */ /* 0x000fe20005000000 */
[----:B------:R-:W-:Y:S01]  /*4680*/  IMAD.X R48, R48, 0x1, ~R25, P4 ;  /* 0x0000000130307824 */ /* 0x000fe200020e0e19 */
[----:B------:R-:W-:-:S02]  /*4690*/  SEL R24, RZ, 0x1, !P3 ;  /* 0x00000001ff187807 */ /* 0x000fc40005800000 */
[----:B------:R-:W-:Y:S02]  /*46a0*/  SEL R26, RZ, 0xffffffff, !P2 ;  /* 0xffffffffff1a7807 */ /* 0x000fe40005000000 */
[----:B------:R-:W-:Y:S02]  /*46b0*/  SEL R25, RZ, 0x1, !P1 ;  /* 0x00000001ff197807 */ /* 0x000fe40004800000 */
[----:B------:R-:W-:Y:S02]  /*46c0*/  IADD3 R20, P4, P2, R4, R20, -R61 ;  /* 0x0000001404147210 */ /* 0x000fe40007a9e83d */
[----:B------:R-:W-:Y:S02]  /*46d0*/  SEL R33, RZ, 0xffffffff, !P3 ;  /* 0xffffffffff217807 */ /* 0x000fe40005800000 */
[----:B------:R-:W-:Y:S02]  /*46e0*/  IADD3 R4, P3, P5, R43, R51, -R24 ;  /* 0x000000332b047210 */ /* 0x000fe40007d7e818 */
[----:B------:R-:W-:-:S02]  /*46f0*/  SEL R24, RZ, 0xffffffff, !P1 ;  /* 0xffffffffff187807 */ /* 0x000fc40004800000 */
[----:B------:R-:W-:Y:S02]  /*4700*/  IADD3 R25, P1, -R25, R11, RZ ;  /* 0x0000000b19197210 */ /* 0x000fe40007f3e1ff */
[----:B------:R-:W-:Y:S02]  /*4710*/  IADD3.X R11, R26, R21, ~R3, P4, P2 ;  /* 0x000000151a0b7210 */ /* 0x000fe400027e4c03 */
[----:B------:R-:W-:Y:S01]  /*4720*/  IADD3 R20, P4, R25, R20, RZ ;  /* 0x0000001419147210 */ /* 0x000fe20007f9e0ff */
[----:B------:R-:W-:Y:S01]  /*4730*/  IMAD.X R24, R27, 0x1, ~R24, P1 ;  /* 0x000000011b187824 */ /* 0x000fe200008e0e18 */
[----:B------:R-:W-:Y:S01]  /*4740*/  IADD3.X R33, R48, R32, ~R33, P3, P5 ;  /* 0x0000002030217210 */ /* 0x000fe20001feac21 */
[----:B------:R-:W-:Y:S01]  /*4750*/  IMAD.X R32, R9, 0x1, R8, P6 ;  /* 0x0000000109207824 */ /* 0x000fe200030e0608 */
[----:B------:R-:W-:Y:S01]  /*4760*/  ISETP.GT.U32.AND P2, PT, R4, RZ, PT ;  /* 0x000000ff0400720c */ /* 0x000fe20003f44070 */
[----:B------:R-:W-:Y:S01]  /*4770*/  IMAD.X R11, R24, 0x1, R11, P4 ;  /* 0x00000001180b7824 */ /* 0x000fe200020e060b */
[----:B------:R-:W-:-:S02]  /*4780*/  ISETP.LT.U32.AND P3, PT, R36, R41, PT ;  /* 0x000000292400720c */ /* 0x000fc40003f61070 */
[----:B------:R-:W-:Y:S02]  /*4790*/  ISETP.LT.U32.AND P1, PT, R4, R43, PT ;  /* 0x0000002b0400720c */ /* 0x000fe40003f21070 */
[----:B------:R-:W-:Y:S02]  /*47a0*/  ISETP.GT.U32.AND.EX P2, PT, R33, -0x1, PT, P2 ;  /* 0xffffffff2100780c */ /* 0x000fe40003f44120 */
[C---:B------:R-:W-:Y:S02]  /*47b0*/  ISETP.GT.U32.AND P4, PT, R20.reuse, RZ, PT ;  /* 0x000000ff1400720c */ /* 0x040fe40003f84070 */
[----:B------:R-:W-:Y:S02]  /*47c0*/  ISETP.LT.U32.AND.EX P3, PT, R37, R59, PT, P3 ;  /* 0x0000003b2500720c */ /* 0x000fe40003f61130 */
[----:B------:R-:W-:Y:S02]  /*47d0*/  ISETP.LT.U32.OR.EX P1, PT, R33, R48, P2, P1 ;  /* 0x000000302100720c */ /* 0x000fe40001721510 */
[----:B------:R-:W-:-:S02]  /*47e0*/  ISETP.LT.U32.AND P2, PT, R20, R25, PT ;  /* 0x000000191400720c */ /* 0x000fc40003f41070 */
[C---:B------:R-:W-:Y:S02]  /*47f0*/  ISETP.GT.U32.AND.EX P5, PT, R11.reuse, -0x1, PT, P4 ;  /* 0xffffffff0b00780c */ /* 0x040fe40003fa4140 */
[----:B------:R-:W-:Y:S02]  /*4800*/  ISETP.GE.U32.AND P4, PT, R50, R17, PT ;  /* 0x000000113200720c */ /* 0x000fe40003f86070 */
[----:B------:R-:W-:Y:S02]  /*4810*/  SEL R3, RZ, 0x1, !P3 ;  /* 0x00000001ff037807 */ /* 0x000fe40005800000 */
[----:B------:R-:W-:Y:S02]  /*4820*/  ISETP.LT.U32.OR.EX P2, PT, R11, R24, P5, P2 ;  /* 0x000000180b00720c */ /* 0x000fe40002f41520 */
[----:B------:R-:W-:Y:S02]  /*4830*/  SEL R21, RZ, 0xffffffff, !P3 ;  /* 0xffffffffff157807 */ /* 0x000fe40005800000 */
[----:B------:R-:W-:-:S02]  /*4840*/  ISETP.GE.U32.AND.EX P4, PT, R6, R19, PT, P4 ;  /* 0x000000130600720c */ /* 0x000fc40003f86140 */
[----:B------:R-:W-:Y:S02]  /*4850*/  IADD3 R41, P3, P5, R3, R36, -R41 ;  /* 0x0000002403297210 */ /* 0x000fe40007d7e829 */
[----:B------:R-:W-:Y:S02]  /*4860*/  SEL R3, RZ, 0x1, !P2 ;  /* 0x00000001ff037807 */ /* 0x000fe40005000000 */
[----:B------:R-:W-:Y:S02]  /*4870*/  SEL R25, RZ, 0x1, P4 ;  /* 0x00000001ff197807 */ /* 0x000fe40002000000 */
[----:B------:R-:W-:Y:S02]  /*4880*/  IADD3.X R37, R21, R37, ~R59, P3, P5 ;  /* 0x0000002515257210 */ /* 0x000fe40001feac3b */
[----:B------:R-:W-:Y:S02]  /*4890*/  SEL R21, RZ, 0x1, !P1 ;  /* 0x00000001ff157807 */ /* 0x000fe40004800000 */
[----:B------:R-:W-:-:S02]  /*48a0*/  SEL R26, RZ, 0xffffffff, !P1 ;  /* 0xffffffffff1a7807 */ /* 0x000fc40004800000 */
[----:B------:R-:W-:Y:S02]  /*48b0*/  IADD3 R3, P1, -R3, R20, RZ ;  /* 0x0000001403037210 */ /* 0x000fe40007f3e1ff */
[----:B------:R-:W-:Y:S02]  /*48c0*/  SEL R20, RZ, 0xffffffff, !P2 ;  /* 0xffffffffff147807 */ /* 0x000fe40005000000 */
[----:B------:R-:W-:Y:S02]  /*48d0*/  IADD3 R25, P3, P5, R25, R50, -R17 ;  /* 0x0000003219197210 */ /* 0x000fe40007d7e811 */
[----:B------:R-:W-:Y:S01]  /*48e0*/  SEL R17, RZ, 0xffffffff, P4 ;  /* 0xffffffffff117807 */ /* 0x000fe20002000000 */
[----:B------:R-:W-:Y:S01]  /*48f0*/  IMAD.X R20, R11, 0x1, ~R20, P1 ;  /* 0x000000010b147824 */ /* 0x000fe200008e0e14 */
[----:B------:R-:W-:Y:S02]  /*4900*/  IADD3 R24, P4, -R21, R4, RZ ;  /* 0x0000000415187210 */ /* 0x000fe40007f9e1ff */
[----:B------:R-:W-:-:S02]  /*4910*/  IADD3 R4, P2, R3, R41, RZ ;  /* 0x0000002903047210 */ /* 0x000fc40007f5e0ff */
[----:B------:R-:W-:Y:S01]  /*4920*/  IADD3.X R21, R17, R6, ~R19, P3, P5 ;  /* 0x0000000611157210 */ /* 0x000fe20001feac13 */
[----:B------:R-:W-:Y:S01]  /*4930*/  IMAD.X R26, R33, 0x1, ~R26, P4 ;  /* 0x00000001211a7824 */ /* 0x000fe200020e0e1a */
[----:B------:R-:W-:Y:S01]  /*4940*/  ISETP.GT.U32.AND P3, PT, R52, RZ, PT ;  /* 0x000000ff3400720c */ /* 0x000fe20003f64070 */
[----:B------:R-:W-:Y:S01]  /*4950*/  IMAD.X R11, R20, 0x1, R37, P2 ;  /* 0x00000001140b7824 */ /* 0x000fe200010e0625 */
[----:B------:R-:W-:Y:S02]  /*4960*/  ISETP.GT.U32.AND P4, PT, R4, RZ, PT ;  /* 0x000000ff0400720c */ /* 0x000fe40003f84070 */
[----:B------:R-:W-:Y:S02]  /*4970*/  ISETP.GE.U32.AND P1, PT, R24, R41, PT ;  /* 0x000000291800720c */ /* 0x000fe40003f26070 */
[----:B------:R-:W-:Y:S02]  /*4980*/  ISETP.GT.U32.AND.EX P3, PT, R32, -0x1, PT, P3 ;  /* 0xffffffff2000780c */ /* 0x000fe40003f64130 */
[----:B------:R-:W-:-:S02]  /*4990*/  ISETP.LT.U32.AND P2, PT, R4, R3, PT ;  /* 0x000000030400720c */ /* 0x000fc40003f41070 */
[----:B------:R-:W-:Y:S02]  /*49a0*/  ISETP.GT.U32.AND.EX P5, PT, R11, -0x1, PT, P4 ;  /* 0xffffffff0b00780c */ /* 0x000fe40003fa4140 */
[----:B------:R-:W-:Y:S02]  /*49b0*/  ISETP.GE.U32.AND.EX P1, PT, R26, R37, PT, P1 ;  /* 0x000000251a00720c */ /* 0x000fe40003f26110 */
[----:B------:R-:W-:Y:S02]  /*49c0*/  ISETP.LT.U32.OR.EX P0, PT, R32, R9, P3, P0 ;  /* 0x000000092000720c */ /* 0x000fe40001f01500 */
[----:B------:R-:W-:Y:S02]  /*49d0*/  IADD3 R6, P4, R25, R38, RZ ;  /* 0x0000002619067210 */ /* 0x000fe40007f9e0ff */
[----:B------:R-:W-:Y:S02]  /*49e0*/  ISETP.LT.U32.OR.EX P3, PT, R11, R20, P5, P2 ;  /* 0x000000140b00720c */ /* 0x000fe40002f61520 */
[----:B------:R-:W-:Y:S01]  /*49f0*/  SEL R17, RZ, 0x1, P1 ;  /* 0x00000001ff117807 */ /* 0x000fe20000800000 */
[----:B------:R-:W-:Y:S01]  /*4a00*/  IMAD.X R39, R21, 0x1, R39, P4 ;  /* 0x0000000115277824 */ /* 0x000fe200020e0627 */
[----:B------:R-:W-:-:S02]  /*4a10*/  SEL R3, RZ, 0x1, !P3 ;  /* 0x00000001ff037807 */ /* 0x000fc40005800000 */
[----:B------:R-:W-:Y:S02]  /*4a20*/  IADD3 R17, P4, P5, R17, R24, -R41 ;  /* 0x0000001811117210 */ /* 0x000fe40007d9e829 */
[----:B------:R-:W-:Y:S02]  /*4a30*/  SEL R19, RZ, 0xffffffff, P1 ;  /* 0xffffffffff137807 */ /* 0x000fe40000800000 */
[----:B------:R-:W-:Y:S02]  /*4a40*/  SEL R8, RZ, 0xffffffff, !P3 ;  /* 0xffffffffff087807 */ /* 0x000fe40005800000 */
[----:B------:R-:W-:Y:S02]  /*4a50*/  IADD3 R3, P3, -R3, R4, RZ ;  /* 0x0000000403037210 */ /* 0x000fe40007f7e1ff */
[----:B------:R-:W-:Y:S02]  /*4a60*/  IADD3.X R19, R19, R26, ~R37, P4, P5 ;  /* 0x0000001a13137210 */ /* 0x000fe400027eac25 */
[----:B------:R-:W-:Y:S01]  /*4a70*/  IADD3 R9, P4, R12, R17, RZ ;  /* 0x000000110c097210 */ /* 0x000fe20007f9e0ff */
[----:B------:R-:W-:Y:S01]  /*4a80*/  IMAD.X R8, R11, 0x1, ~R8, P3 ;  /* 0x000000010b087824 */ /* 0x000fe200018e0e08 */
[C---:B------:R-:W-:Y:S01]  /*4a90*/  ISETP.GT.U32.AND P1, PT, R6.reuse, RZ, PT ;  /* 0x000000ff0600720c */ /* 0x040fe20003f24070 */
[----:B------:R-:W-:Y:S01]  /*4aa0*/  IMAD.MOV.U32 R11, RZ, RZ, R57 ;  /* 0x000000ffff0b7224 */ /* 0x000fe200078e0039 */
[----:B------:R-:W-:Y:S01]  /*4ab0*/  IADD3 R4, P3, R3, R14, RZ ;  /* 0x0000000e03047210 */ /* 0x000fe20007f7e0ff */
[----:B------:R-:W-:Y:S01]  /*4ac0*/  IMAD.X R12, R13, 0x1, R19, P4 ;  /* 0x000000010d0c7824 */ /* 0x000fe200020e0613 */
[----:B------:R-:W-:-:S02]  /*4ad0*/  ISETP.LT.U32.AND P2, PT, R6, R25, PT ;  /* 0x000000190600720c */ /* 0x000fc40003f41070 */
[----:B------:R-:W-:Y:S01]  /*4ae0*/  ISETP.GT.U32.AND.EX P1, PT, R39, -0x1, PT, P1 ;  /* 0xffffffff2700780c */ /* 0x000fe20003f24110 */
[----:B------:R-:W-:Y:S01]  /*4af0*/  IMAD.X R15, R8, 0x1, R15, P3 ;  /* 0x00000001080f7824 */ /* 0x000fe200018e060f */
[----:B------:R-:W-:Y:S02]  /*4b00*/  ISETP.GT.U32.AND P6, PT, R9, RZ, PT ;  /* 0x000000ff0900720c */ /* 0x000fe40003fc4070 */
[----:B------:R-:W-:Y:S02]  /*4b10*/  ISETP.LT.U32.OR.EX P2, PT, R39, R21, P1, P2 ;  /* 0x000000152700720c */ /* 0x000fe40000f41520 */
[----:B------:R-:W-:Y:S02]  /*4b20*/  ISETP.GT.U32.AND P3, PT, R4, RZ, PT ;  /* 0x000000ff0400720c */ /* 0x000fe40003f64070 */
[----:B------:R-:W-:Y:S02]  /*4b30*/  ISETP.LT.U32.AND P4, PT, R9, R17, PT ;  /* 0x000000110900720c */ /* 0x000fe40003f81070 */
[----:B------:R-:W-:-:S02]  /*4b40*/  ISETP.GT.U32.AND.EX P6, PT, R12, -0x1, PT, P6 ;  /* 0xffffffff0c00780c */ /* 0x000fc40003fc4160 */
[----:B------:R-:W-:Y:S02]  /*4b50*/  ISETP.LT.U32.AND P1, PT, R4, R3, PT ;  /* 0x000000030400720c */ /* 0x000fe40003f21070 */
[----:B------:R-:W-:Y:S02]  /*4b60*/  SEL R13, RZ, 0x1, !P2 ;  /* 0x00000001ff0d7807 */ /* 0x000fe40005000000 */
[----:B------:R-:W-:Y:S02]  /*4b70*/  ISETP.GT.U32.AND.EX P3, PT, R15, -0x1, PT, P3 ;  /* 0xffffffff0f00780c */ /* 0x000fe40003f64130 */
[----:B------:R-:W-:Y:S02]  /*4b80*/  ISETP.LT.U32.OR.EX P4, PT, R12, R19, P6, P4 ;  /* 0x000000130c00720c */ /* 0x000fe40003781540 */
[----:B------:R-:W-:Y:S02]  /*4b90*/  SEL R3, RZ, 0x1, !P0 ;  /* 0x00000001ff037807 */ /* 0x000fe40004000000 */
[----:B------:R-:W-:-:S02]  /*4ba0*/  IADD3 R13, P6, -R13, R6, RZ ;  /* 0x000000060d0d7210 */ /* 0x000fc40007fde1ff */
[----:B------:R-:W-:Y:S01]  /*4bb0*/  ISETP.LT.U32.OR.EX P1, PT, R15, R8, P3, P1 ;  /* 0x000000080f00720c */ /* 0x000fe20001f21510 */
[----:B------:R-:W-:Y:S01]  /*4bc0*/  IMAD.MOV.U32 R8, RZ, RZ, R18 ;  /* 0x000000ffff087224 */ /* 0x000fe200078e0012 */
[----:B------:R-:W-:Y:S02]  /*4bd0*/  SEL R6, RZ, 0x1, !P4 ;  /* 0x00000001ff067807 */ /* 0x000fe40006000000 */
[----:B------:R-:W-:Y:S02]  /*4be0*/  IADD3 R52, P5, -R3, R52, RZ ;  /* 0x0000003403347210 */ /* 0x000fe40007fbe1ff */
[----:B------:R-:W-:Y:S02]  /*4bf0*/  SEL R53, RZ, 0xffffffff, !P0 ;  /* 0xffffffffff357807 */ /* 0x000fe40004000000 */
[----:B------:R-:W-:Y:S02]  /*4c00*/  SEL R14, RZ, 0xffffffff, !P2 ;  /* 0xffffffffff0e7807 */ /* 0x000fe40005000000 */
[----:B------:R-:W-:Y:S01]  /*4c10*/  SEL R3, RZ, 0x1, !P1 ;  /* 0x00000001ff037807 */ /* 0x000fe20004800000 */
[----:B------:R-:W-:Y:S01]  /*4c20*/  IMAD.X R53, R32, 0x1, ~R53, P5 ;  /* 0x0000000120357824 */ /* 0x000fe200028e0e35 */
[----:B------:R-:W-:Y:S01]  /*4c30*/  IADD3 R6, P0, -R6, R9, RZ ;  /* 0x0000000906067210 */ /* 0x000fe20007f1e1ff */
[----:B------:R-:W-:Y:S01]  /*4c40*/  IMAD.MOV.U32 R9, RZ, RZ, R7 ;  /* 0x000000ffff097224 */ /* 0x000fe200078e0007 */
[----:B------:R-:W-:Y:S01]  /*4c50*/  IADD3 R3, P2, -R3, R4, RZ ;  /* 0x0000000403037210 */ /* 0x000fe20007f5e1ff */
[----:B------:R-:W-:Y:S01]  /*4c60*/  IMAD.X R14, R39, 0x1, ~R14, P6 ;  /* 0x00000001270e7824 */ /* 0x000fe200030e0e0e */
[----:B------:R-:W-:-:S02]  /*4c70*/  SEL R7, RZ, 0xffffffff, !P4 ;  /* 0xffffffffff077807 */ /* 0x000fc40006000000 */
[----:B------:R-:W-:Y:S01]  /*4c80*/  SEL R4, RZ, 0xffffffff, !P1 ;  /* 0xffffffffff047807 */ /* 0x000fe20004800000 */
[----:B------:R0:W-:Y:S02]  /*4c90*/  STS.128 [R2], R8 ;  /* 0x0000000802007388 */ /* 0x0001e40000000c00 */
[----:B------:R-:W-:Y:S02]  /*4ca0*/  IMAD.X R7, R12, 0x1, ~R7, P0 ;  /* 0x000000010c077824 */ /* 0x000fe400000e0e07 */
[----:B------:R-:W-:Y:S02]  /*4cb0*/  IMAD.X R4, R15, 0x1, ~R4, P2 ;  /* 0x000000010f047824 */ /* 0x000fe400010e0e04 */
[----:B0-----:R-:W-:Y:S02]  /*4cc0*/  IMAD.MOV.U32 R10, RZ, RZ, R13 ;  /* 0x000000ffff0a7224 */ /* 0x001fe400078e000d */
[----:B------:R-:W-:Y:S02]  /*4cd0*/  IMAD.MOV.U32 R11, RZ, RZ, R14 ;  /* 0x000000ffff0b7224 */ /* 0x000fe400078e000e */
[----:B------:R-:W-:-:S02]  /*4ce0*/  IMAD.MOV.U32 R8, RZ, RZ, R52 ;  /* 0x000000ffff087224 */ /* 0x000fc400078e0034 */
[----:B------:R-:W-:-:S05]  /*4cf0*/  IMAD.MOV.U32 R9, RZ, RZ, R53 ;  /* 0x000000ffff097224 */ /* 0x000fca00078e0035 */
[----:B------:R0:W-:Y:S02]  /*4d00*/  STS.128 [R2+0x10], R8 ;  /* 0x0000100802007388 */ /* 0x0001e40000000c00 */
[----:B0-----:R-:W-:Y:S02]  /*4d10*/  IMAD.MOV.U32 R8, RZ, RZ, R6 ;  /* 0x000000ffff087224 */ /* 0x001fe400078e0006 */
[----:B------:R-:W-:Y:S02]  /*4d20*/  IMAD.MOV.U32 R9, RZ, RZ, R7 ;  /* 0x000000ffff097224 */ /* 0x000fe400078e0007 */
[----:B------:R-:W-:Y:S02]  /*4d30*/  IMAD.MOV.U32 R10, RZ, RZ, R3 ;  /* 0x000000ffff0a7224 */ /* 0x000fe400078e0003 */
[----:B------:R-:W-:-:S05]  /*4d40*/  IMAD.MOV.U32 R11, RZ, RZ, R4 ;  /* 0x000000ffff0b7224 */ /* 0x000fca00078e0004 */
[----:B------:R3:W-:Y:S02]  /*4d50*/  STS.128 [R2+0x20], R8 ;  /* 0x0000200802007388 */ /* 0x0007e40000000c00 */
.L_x_905:
[----:B------:R-:W-:Y:S05]  /*4d60*/  BSYNC B0 ;  /* 0x0000000000007941 */ /* 0x000fea0003800000 */
.L_x_904:
[----:B------:R-:W-:Y:S01]  /*4d70*/  USHF.R.U32.HI UR5, URZ, 0x1, UR5 ;  /* 0x000000013f057899 */ /* 0x000fe20008011605 */
[----:B------:R-:W-:Y:S05]  /*4d80*/  BAR.SYNC.DEFER_BLOCKING 0x0 ;  /* 0x0000000000007b1d */ /* 0x000fea0000010000 */
[----:B------:R-:W-:-:S13]  /*4d90*/  ISETP.NE.AND P0, PT, RZ, UR5, PT ;  /* 0x00000005ff007c0c */ /* 0x000fda000bf05270 */
[----:B------:R-:W-:Y:S05]  /*4da0*/  @P0 BRA `(.L_x_906) ;  /* 0xffffffd800e00947 */ /* 0x000fea000383ffff */
.L_x_903:
[----:B------:R-:W-:Y:S02]  /*4db0*/  ULDC UR6, c[0x0][0x228] ;  /* 0x00008a0000067ab9 */ /* 0x000fe40000000800 */
[----:B------:R-:W-:-:S13]  /*4dc0*/  ISETP.GE.U32.AND P0, PT, R5, UR6, PT ;  /* 0x0000000605007c0c */ /* 0x000fda000bf06070 */
[----:B------:R-:W-:Y:S05]  /*4dd0*/  @P0 EXIT ;  /* 0x000000000000094d */ /* 0x000fea0003800000 */
[----:B0123--:R-:W0:Y:S01]  /*4de0*/  LDS.128 R8, [R16] ;  /* 0x0000000010087984 */ /* 0x00fe220000000c00 */
[----:B------:R-:W-:Y:S01]  /*4df0*/  IMAD.MOV.U32 R52, RZ, RZ, -0x1 ;  /* 0xffffffffff347424 */ /* 0x000fe200078e00ff */
[----:B------:R-:W-:Y:S02]  /*4e00*/  UMOV UR4, URZ ;  /* 0x0000003f00047c82 */ /* 0x000fe40008000000 */
[----:B------:R-:W-:-:S04]  /*4e10*/  UIADD3 UR4, UP0, URZ, -UR4, URZ ;  /* 0x800000043f047290 */ /* 0x000fc8000ff1e03f */
[----:B------:R-:W-:Y:S02]  /*4e20*/  UIADD3.X UR5, URZ, -0x1, URZ, UP0, !UPT ;  /* 0xffffffff3f057890 */ /* 0x000fe400087fe43f */
[----:B------:R-:W-:-:S04]  /*4e30*/  UISETP.GT.U32.AND UP0, UPT, UR4, URZ, UPT ;  /* 0x0000003f0400728c */ /* 0x000fc8000bf04070 */
[----:B------:R-:W-:-:S04]  /*4e40*/  UISETP.GT.U32.AND.EX UP0, UPT, UR5, URZ, UPT, UP0 ;  /* 0x0000003f0500728c */ /* 0x000fc8000bf04100 */
[----:B------:R-:W-:Y:S02]  /*4e50*/  USEL UR4, URZ, 0x1, !UP0 ;  /* 0x000000013f047887 */ /* 0x000fe4000c000000 */
[----:B------:R-:W-:Y:S01]  /*4e60*/  USEL UR5, URZ, 0xffffffff, !UP0 ;  /* 0xffffffff3f057887 */ /* 0x000fe2000c000000 */
[----:B0-----:R-:W-:-:S04]  /*4e70*/  IMAD.WIDE.U32 R2, R9, R28, RZ ;  /* 0x0000001c09027225 */ /* 0x001fc800078e00ff */
[----:B------:R-:W-:-:S04]  /*4e80*/  IMAD.WIDE.U32 R12, R11, R30, RZ ;  /* 0x0000001e0b0c7225 */ /* 0x000fc800078e00ff */
[----:B------:R-:W-:-:S04]  /*4e90*/  IMAD.WIDE.U32 R6, P0, R29, R8, R2 ;  /* 0x000000081d067225 */ /* 0x000fc80007800002 */
[----:B------:R-:W-:-:S04]  /*4ea0*/  IMAD.WIDE.U32 R2, R8, R28, RZ ;  /* 0x0000001c08027225 */ /* 0x000fc800078e00ff */
[----:B------:R-:W-:Y:S01]  /*4eb0*/  IMAD.X R21, RZ, RZ, RZ, P0 ;  /* 0x000000ffff157224 */ /* 0x000fe200000e06ff */
[----:B------:R-:W-:Y:S01]  /*4ec0*/  IADD3 R40, P0, RZ, R2, RZ ;  /* 0x00000002ff287210 */ /* 0x000fe20007f1e0ff */
[----:B------:R-:W-:Y:S01]  /*4ed0*/  IMAD.WIDE.U32 R14, P1, R10, R31, R12 ;  /* 0x0000001f0a0e7225 */ /* 0x000fe2000782000c */
[----:B------:R-:W-:Y:S02]  /*4ee0*/  IADD3 R44, P2, R3, R6, RZ ;  /* 0x00000006032c7210 */ /* 0x000fe40007f5e0ff */
[----:B------:R-:W-:Y:S01]  /*4ef0*/  ISETP.LT.U32.AND P3, PT, R40, R2, PT ;  /* 0x000000022800720c */ /* 0x000fe20003f61070 */
[----:B------:R-:W-:-:S04]  /*4f00*/  IMAD.WIDE.U32 R12, R10, R30, RZ ;  /* 0x0000001e0a0c7225 */ /* 0x000fc800078e00ff */
[----:B------:R-:W-:Y:S01]  /*4f10*/  IMAD.MOV.U32 R20, RZ, RZ, R7 ;  /* 0x000000ffff147224 */ /* 0x000fe200078e0007 */
[----:B------:R-:W-:Y:S01]  /*4f20*/  IADD3 R46, P4, R13, R14, RZ ;  /* 0x0000000e0d2e7210 */ /* 0x000fe20007f9e0ff */
[----:B------:R-:W-:Y:S01]  /*4f30*/  IMAD.X R33, R44, 0x1, R2, P0 ;  /* 0x000000012c217824 */ /* 0x000fe200000e0602 */
[----:B------:R-:W-:Y:S01]  /*4f40*/  IADD3 R0, P0, RZ, R12, RZ ;  /* 0x0000000cff007210 */ /* 0x000fe20007f1e0ff */
[----:B------:R-:W-:-:S03]  /*4f50*/  IMAD.WIDE.U32 R6, R9, R34, RZ ;  /* 0x0000002209067225 */ /* 0x000fc600078e00ff */
[----:B------:R-:W-:Y:S01]  /*4f60*/  ISETP.LT.U32.AND P5, PT, R0, R12, PT ;  /* 0x0000000c0000720c */ /* 0x000fe20003fa1070 */
[----:B------:R-:W-:Y:S01]  /*4f70*/  IMAD.WIDE.U32 R38, R11, R28, RZ ;  /* 0x0000001c0b267225 */ /* 0x000fe200078e00ff */
[----:B------:R-:W-:-:S03]  /*4f80*/  ISETP.LT.U32.AND.EX P3, PT, R33, R44, PT, P3 ;  /* 0x0000002c2100720c */ /* 0x000fc60003f61130 */
[----:B------:R-:W-:Y:S01]  /*4f90*/  IMAD.X R3, RZ, RZ, RZ, P1 ;  /* 0x000000ffff037224 */ /* 0x000fe200008e06ff */
[----:B------:R-:W-:Y:S01]  /*4fa0*/  SEL R49, RZ, 0x1, !P3 ;  /* 0x00000001ff317807 */ /* 0x000fe20005800000 */
[----:B------:R-:W-:Y:S02]  /*4fb0*/  IMAD.X R17, R46, 0x1, R12, P0 ;  /* 0x000000012e117824 */ /* 0x000fe400000e060c */
[----:B------:R-:W-:-:S03]  /*4fc0*/  IMAD.WIDE.U32 R18, R8, R34, RZ ;  /* 0x0000002208127225 */ /* 0x000fc600078e00ff */
[----:B------:R-:W-:Y:S01]  /*4fd0*/  ISETP.LT.U32.AND.EX P5, PT, R17, R46, PT, P5 ;  /* 0x0000002e1100720c */ /* 0x000fe20003fa1150 */
[----:B------:R-:W-:Y:S01]  /*4fe0*/  IMAD.WIDE.U32 R12, P1, R35, R8, R6 ;  /* 0x00000008230c7225 */ /* 0x000fe20007820006 */
[----:B------:R-:W-:-:S03]  /*4ff0*/  IADD3 R4, P6, RZ, R18, RZ ;  /* 0x00000012ff047210 */ /* 0x000fc60007fde0ff */
[----:B------:R-:W-:Y:S02]  /*5000*/  IMAD.MOV.U32 R2, RZ, RZ, R15 ;  /* 0x000000ffff027224 */ /* 0x000fe400078e000f */
[----:B------:R-:W-:-:S04]  /*5010*/  IMAD.WIDE.U32 R14, R10, R28, RZ ;  /* 0x0000001c0a0e7225 */ /* 0x000fc800078e00ff */
[----:B------:R-:W-:-:S04]  /*5020*/  IMAD.WIDE.U32 R38, P0, R10, R29, R38 ;  /* 0x0000001d0a267225 */ /* 0x000fc80007800026 */
[----:B------:R-:W-:Y:S01]  /*5030*/  IMAD.WIDE.U32.X R6, R29, R9, R20, P2 ;  /* 0x000000091d067225 */ /* 0x000fe200010e0414 */
[----:B------:R-:W-:-:S03]  /*5040*/  IADD3 R24, P2, R19, R12, RZ ;  /* 0x0000000c13187210 */ /* 0x000fc60007f5e0ff */
[----:B------:R-:W-:-:S04]  /*5050*/  IMAD.WIDE.U32 R36, R9, R30, RZ ;  /* 0x0000001e09247225 */ /* 0x000fc800078e00ff */
[----:B------:R-:W-:Y:S01]  /*5060*/  IMAD.WIDE.U32.X R2, R11, R31, R2, P4 ;  /* 0x0000001f0b027225 */ /* 0x000fe200020e0402 */
[----:B------:R-:W-:-:S03]  /*5070*/  IADD3 R26, P4, RZ, R14, RZ ;  /* 0x0000000eff1a7210 */ /* 0x000fc60007f9e0ff */
[----:B------:R-:W-:Y:S01]  /*5080*/  IMAD.X R43, RZ, RZ, RZ, P1 ;  /* 0x000000ffff2b7224 */ /* 0x000fe200008e06ff */
[----:B------:R-:W-:Y:S01]  /*5090*/  IADD3 R32, P1, R15, R38, RZ ;  /* 0x000000260f207210 */ /* 0x000fe20007f3e0ff */
[----:B------:R-:W-:Y:S02]  /*50a0*/  IMAD.X R27, R24, 0x1, R18, P6 ;  /* 0x00000001181b7824 */ /* 0x000fe400030e0612 */
[----:B------:R-:W-:-:S04]  /*50b0*/  IMAD.WIDE.U32 R36, P6, R31, R8, R36 ;  /* 0x000000081f247225 */ /* 0x000fc800078c0024 */
[----:B------:R-:W-:-:S04]  /*50c0*/  IMAD.WIDE.U32 R20, R8, R30, RZ ;  /* 0x0000001e08147225 */ /* 0x000fc800078e00ff */
[----:B------:R-:W-:Y:S02]  /*50d0*/  IMAD.MOV.U32 R42, RZ, RZ, R13 ;  /* 0x000000ffff2a7224 */ /* 0x000fe400078e000d */
[----:B------:R-:W-:Y:S01]  /*50e0*/  IMAD.X R15, RZ, RZ, RZ, P0 ;  /* 0x000000ffff0f7224 */ /* 0x000fe200000e06ff */
[----:B------:R-:W-:Y:S01]  /*50f0*/  ISETP.LT.U32.AND P0, PT, R4, R18, PT ;  /* 0x000000120400720c */ /* 0x000fe20003f01070 */
[----:B------:R-:W-:Y:S01]  /*5100*/  IMAD.X R25, R32, 0x1, R14, P4 ;  /* 0x0000000120197824 */ /* 0x000fe200020e060e */
[----:B------:R-:W-:Y:S01]  /*5110*/  ISETP.LT.U32.AND P4, PT, R26, R14, PT ;  /* 0x0000000e1a00720c */ /* 0x000fe20003f81070 */
[----:B------:R-:W-:Y:S01]  /*5120*/  IMAD.WIDE.U32.X R12, R35, R9, R42, P2 ;  /* 0x00000009230c7225 */ /* 0x000fe200010e042a */
[----:B------:R-:W-:Y:S02]  /*5130*/  IADD3 R41, P2, R21, R36, RZ ;  /* 0x0000002415297210 */ /* 0x000fe40007f5e0ff */
[----:B------:R-:W-:Y:S01]  /*5140*/  ISETP.LT.U32.AND.EX P0, PT, R27, R24, PT, P0 ;  /* 0x000000181b00720c */ /* 0x000fe20003f01100 */
[----:B------:R-:W-:Y:S01]  /*5150*/  IMAD.X R19, RZ, RZ, RZ, P6 ;  /* 0x000000ffff137224 */ /* 0x000fe200030e06ff */
[----:B------:R-:W-:Y:S01]  /*5160*/  ISETP.LT.U32.AND.EX P4, PT, R25, R32, PT, P4 ;  /* 0x000000201900720c */ /* 0x000fe20003f81140 */
[----:B------:R-:W-:Y:S01]  /*5170*/  IMAD.MOV.U32 R14, RZ, RZ, R39 ;  /* 0x000000ffff0e7224 */ /* 0x000fe200078e0027 */
[----:B------:R-:W-:Y:S01]  /*5180*/  IADD3 R39, P6, RZ, R20, RZ ;  /* 0x00000014ff277210 */ /* 0x000fe20007fde0ff */
[----:B------:R-:W-:-:S02]  /*5190*/  IMAD.MOV.U32 R18, RZ, RZ, R37 ;  /* 0x000000ffff127224 */ /* 0x000fc400078e0025 */
[----:B------:R-:W-:-:S04]  /*51a0*/  IMAD.WIDE.U32 R36, R11, R34, RZ ;  /* 0x000000220b247225 */ /* 0x000fc800078e00ff */
[----:B------:R-:W-:Y:S01]  /*51b0*/  IMAD.WIDE.U32.X R18, R31, R9, R18, P2 ;  /* 0x000000091f127225 */ /* 0x000fe200010e0412 */
[----:B------:R-:W-:-:S03]  /*51c0*/  ISETP.LT.U32.AND P2, PT, R39, R20, PT ;  /* 0x000000142700720c */ /* 0x000fc60003f41070 */
[----:B------:R-:W-:Y:S02]  /*51d0*/  IMAD.X R38, R41, 0x1, R20, P6 ;  /* 0x0000000129267824 */ /* 0x000fe400030e0614 */
[----:B------:R-:W-:-:S03]  /*51e0*/  IMAD.WIDE.U32 R36, P6, R10, R35, R36 ;  /* 0x000000230a247225 */ /* 0x000fc600078c0024 */
[----:B------:R-:W-:Y:S01]  /*51f0*/  ISETP.LT.U32.AND.EX P2, PT, R38, R41, PT, P2 ;  /* 0x000000292600720c */ /* 0x000fe20003f41120 */
[----:B------:R-:W-:-:S04]  /*5200*/  IMAD.WIDE.U32 R8, R10, R34, RZ ;  /* 0x000000220a087225 */ /* 0x000fc800078e00ff */
[----:B------:R-:W-:Y:S01]  /*5210*/  IMAD.WIDE.U32.X R20, R11, R29, R14, P1 ;  /* 0x0000001d0b147225 */ /* 0x000fe200008e040e */
[----:B------:R-:W-:Y:S02]  /*5220*/  IADD3 R49, P1, P3, -R49, R40, -R33 ;  /* 0x0000002831317210 */ /* 0x000fe40007b3e921 */
[----:B------:R-:W-:Y:S01]  /*5230*/  SEL R40, RZ, 0x1, !P5 ;  /* 0x00000001ff287807 */ /* 0x000fe20006800000 */
[----:B------:R-:W-:Y:S01]  /*5240*/  IMAD.X R15, RZ, RZ, RZ, P6 ;  /* 0x000000ffff0f7224 */ /* 0x000fe200030e06ff */
[----:B------:R-:W-:Y:S01]  /*5250*/  IADD3 R43, P5, RZ, R8, RZ ;  /* 0x00000008ff2b7210 */ /* 0x000fe20007fbe0ff */
[----:B------:R-:W-:Y:S01]  /*5260*/  IMAD.MOV.U32 R14, RZ, RZ, R37 ;  /* 0x000000ffff0e7224 */ /* 0x000fe200078e0025 */
[----:B------:R-:W-:Y:S02]  /*5270*/  IADD3 R9, P6, R9, R36, RZ ;  /* 0x0000002409097210 */ /* 0x000fe40007fde0ff */
[----:B------:R-:W-:Y:S02]  /*5280*/  IADD3.X R51, R52, -0x1, R33, P1, P3 ;  /* 0xffffffff34337810 */ /* 0x000fe40000fe6421 */
[----:B------:R-:W-:Y:S01]  /*5290*/  ISETP.LT.U32.AND P3, PT, R6, R49, PT ;  /* 0x000000310600720c */ /* 0x000fe20003f61070 */
[----:B------:R-:W-:Y:S01]  /*52a0*/  IMAD.X R33, R9, 0x1, R8, P5 ;  /* 0x0000000109217824 */ /* 0x000fe200028e0608 */
[----:B------:R-:W-:Y:S01]  /*52b0*/  ISETP.LT.U32.AND P1, PT, R43, R8, PT ;  /* 0x000000082b00720c */ /* 0x000fe20003f21070 */
[----:B------:R-:W-:Y:S01]  /*52c0*/  IMAD.WIDE.U32.X R10, R11, R35, R14, P6 ;  /* 0x000000230b0a7225 */ /* 0x000fe200030e040e */
[----:B------:R-:W-:-:S02]  /*52d0*/  IADD3 R37, P5, P6, -R40, R0, -R17 ;  /* 0x0000000028257210 */ /* 0x000fc40007ebe911 */
[----:B------:R-:W-:Y:S02]  /*52e0*/  ISETP.LT.U32.AND.EX P3, PT, R7, R51, PT, P3 ;  /* 0x000000330700720c */ /* 0x000fe40003f61130 */
[----:B------:R-:W-:Y:S02]  /*52f0*/  IADD3.X R45, R52, -0x1, R17, P5, P6 ;  /* 0xffffffff342d7810 */ /* 0x000fe40002fec411 */
[----:B------:R-:W-:Y:S02]  /*5300*/  SEL R17, RZ, 0x1, !P3 ;  /* 0x00000001ff117807 */ /* 0x000fe40005800000 */
[----:B------:R-:W-:Y:S02]  /*5310*/  SEL R15, RZ, 0x1, !P0 ;  /* 0x00000001ff0f7807 */ /* 0x000fe40004000000 */
[----:B------:R-:W-:Y:S02]  /*5320*/  SEL R47, RZ, 0xffffffff, !P3 ;  /* 0xffffffffff2f7807 */ /* 0x000fe40005800000 */
[----:B------:R-:W-:-:S02]  /*5330*/  ISETP.LT.U32.AND P5, PT, R2, R37, PT ;  /* 0x000000250200720c */ /* 0x000fc40003fa1070 */
[----:B------:R-:W-:Y:S02]  /*5340*/  IADD3 R8, P0, P3, R17, R6, -R49 ;  /* 0x0000000611087210 */ /* 0x000fe40007b1e831 */
[----:B------:R-:W-:Y:S02]  /*5350*/  ISETP.LT.U32.AND.EX P5, PT, R3, R45, PT, P5 ;  /* 0x0000002d0300720c */ /* 0x000fe40003fa1150 */
[----:B------:R-:W-:Y:S02]  /*5360*/  IADD3.X R6, R47, R7, ~R51, P0, P3 ;  /* 0x000000072f067210 */ /* 0x000fe400007e6c33 */
[--C-:B------:R-:W-:Y:S02]  /*5370*/  IADD3 R15, P0, P3, -R15, R4, -R27.reuse ;  /* 0x000000040f0f7210 */ /* 0x100fe40007b1e91b */
[----:B------:R-:W-:Y:S02]  /*5380*/  SEL R17, RZ, 0x1, !P5 ;  /* 0x00000001ff117807 */ /* 0x000fe40006800000 */
[----:B------:R-:W-:-:S02]  /*5390*/  IADD3.X R27, R52, -0x1, R27, P0, P3 ;  /* 0xffffffff341b7810 */ /* 0x000fc400007e641b */
[----:B------:R-:W-:Y:S02]  /*53a0*/  ISETP.LT.U32.AND P0, PT, R12, R15, PT ;  /* 0x0000000f0c00720c */ /* 0x000fe40003f01070 */
[----:B------:R-:W-:Y:S02]  /*53b0*/  ISETP.LT.U32.AND.EX P1, PT, R33, R9, PT, P1 ;  /* 0x000000092100720c */ /* 0x000fe40003f21110 */
[----:B------:R-:W-:Y:S02]  /*53c0*/  SEL R7, RZ, 0x1, !P4 ;  /* 0x00000001ff077807 */ /* 0x000fe40006000000 */
[----:B------:R-:W-:Y:S02]  /*53d0*/  SEL R0, RZ, 0x1, !P2 ;  /* 0x00000001ff007807 */ /* 0x000fe40005000000 */
[----:B------:R-:W-:Y:S02]  /*53e0*/  IADD3 R17, P2, P4, R17, R2, -R37 ;  /* 0x0000000211117210 */ /* 0x000fe40007c5e825 */
[----:B------:R-:W-:-:S02]  /*53f0*/  SEL R9, RZ, 0xffffffff, !P5 ;  /* 0xffffffffff097807 */ /* 0x000fc40006800000 */
[----:B------:R-:W-:Y:S02]  /*5400*/  ISETP.LT.U32.AND.EX P0, PT, R13, R27, PT, P0 ;  /* 0x0000001b0d00720c */ /* 0x000fe40003f01100 */
[----:B------:R-:W-:Y:S02]  /*5410*/  IADD3 R7, P3, P5, -R7, R26, -R25 ;  /* 0x0000001a07077210 */ /* 0x000fe40007d7e919 */
[----:B------:R-:W-:Y:S02]  /*5420*/  IADD3.X R9, R9, R3, ~R45, P2, P4 ;  /* 0x0000000309097210 */ /* 0x000fe400017e8c2d */
[----:B------:R-:W-:Y:S02]  /*5430*/  IADD3 R39, P2, P4, -R0, R39, -R38 ;  /* 0x0000002700277210 */ /* 0x000fe40007c5e926 */
[----:B------:R-:W-:Y:S02]  /*5440*/  SEL R41, RZ, 0x1, !P0 ;  /* 0x00000001ff297807 */ /* 0x000fe40004000000 */
[----:B------:R-:W-:-:S02]  /*5450*/  IADD3.X R37, R52, -0x1, R25, P3, P5 ;  /* 0xffffffff34257810 */ /* 0x000fc40001fea419 */
[----:B------:R-:W-:Y:S02]  /*5460*/  IADD3.X R25, R52, -0x1, R38, P2, P4 ;  /* 0xffffffff34197810 */ /* 0x000fe400017e8426 */
[----:B------:R-:W-:Y:S02]  /*5470*/  IADD3 R41, P6, P4, R41, R12, -R15 ;  /* 0x0000000c29297210 */ /* 0x000fe40007cde80f */
[----:B------:R-:W-:Y:S02]  /*5480*/  SEL R0, RZ, 0x1, !P1 ;  /* 0x00000001ff007807 */ /* 0x000fe40004800000 */
[----:B------:R-:W-:Y:S02]  /*5490*/  SEL R12, RZ, 0xffffffff, !P0 ;  /* 0xffffffffff0c7807 */ /* 0x000fe40004000000 */
[----:B------:R-:W-:Y:S02]  /*54a0*/  ISETP.LT.U32.AND P1, PT, R20, R7, PT ;  /* 0x000000071400720c */ /* 0x000fe40003f21070 */
[----:B------:R-:W-:-:S02]  /*54b0*/  IADD3 R43, P3, P5, -R0, R43, -R33 ;  /* 0x0000002b002b7210 */ /* 0x000fc40007d7e921 */
[----:B------:R-:W-:Y:S02]  /*54c0*/  IADD3.X R4, R12, R13, ~R27, P6, P4 ;  /* 0x0000000d0c047210 */ /* 0x000fe400037e8c1b */
[----:B------:R-:W-:Y:S01]  /*54d0*/  ISETP.LT.U32.AND.EX P1, PT, R21, R37, PT, P1 ;  /* 0x000000251500720c */ /* 0x000fe20003f21110 */
[----:B------:R-:W0:Y:S01]  /*54e0*/  LDS.128 R12, [R16+0x10] ;  /* 0x00001000100c7984 */ /* 0x000e220000000c00 */
[----:B------:R-:W-:Y:S02]  /*54f0*/  ISETP.LT.U32.AND P2, PT, R18, R39, PT ;  /* 0x000000271200720c */ /* 0x000fe40003f41070 */
[----:B------:R-:W-:Y:S02]  /*5500*/  IADD3.X R33, R52, -0x1, R33, P3, P5 ;  /* 0xffffffff34217810 */ /* 0x000fe40001fea421 */
        /* <DEDUP_REMOVED lines=8> */
[----:B------:R-:W-:Y:S01]  /*5590*/  IADD3 R0, P6, P4, R7, R18, -R39 ;  /* 0x0000001207007210 */ /* 0x000fe20007cde827 */
[----:B------:R-:W-:Y:S01]  /*55a0*/  IMAD.MOV.U32 R18, RZ, RZ, 0x1 ;  /* 0x00000001ff127424 */ /* 0x000fe200078e00ff */
[----:B------:R-:W-:Y:S02]  /*55b0*/  SEL R7, RZ, 0xffffffff, !P2 ;  /* 0xffffffffff077807 */ /* 0x000fe40005000000 */
[----:B------:R-:W-:Y:S02]  /*55c0*/  IADD3 R3, P1, P2, R3, R10, -R43 ;  /* 0x0000000a03037210 */ /* 0x000fe40007a3e82b */
[----:B------:R-:W-:Y:S02]  /*55d0*/  SEL R10, RZ, 0xffffffff, !P3 ;  /* 0xffffffffff0a7807 */ /* 0x000fe40005800000 */
[----:B------:R-:W-:Y:S02]  /*55e0*/  IADD3.X R27, R27, R21, ~R37, P5, P0 ;  /* 0x000000151b1b7210 */ /* 0x000fe40002fe0c25 */
[----:B------:R-:W-:-:S02]  /*55f0*/  IADD3 R21, P0, R2, R41, RZ ;  /* 0x0000002902157210 */ /* 0x000fc40007f1e0ff */
[----:B------:R-:W-:Y:S02]  /*5600*/  IADD3.X R10, R10, R11, ~R33, P1, P2 ;  /* 0x0000000b0a0a7210 */ /* 0x000fe40000fe4c21 */
[----:B------:R-:W-:Y:S01]  /*5610*/  ISETP.LT.U32.AND P1, PT, R21, R2, PT ;  /* 0x000000021500720c */ /* 0x000fe20003f21070 */
[----:B------:R-:W-:Y:S01]  /*5620*/  IMAD.X R2, R27, 0x1, R4, P0 ;  /* 0x000000011b027824 */ /* 0x000fe200000e0604 */
[----:B------:R-:W-:Y:S02]  /*5630*/  IADD3.X R19, R7, R19, ~R25, P6, P4 ;  /* 0x0000001307137210 */ /* 0x000fe400037e8c19 */
[----:B------:R-:W-:Y:S01]  /*5640*/  IADD3 R0, P2, R3, R0, RZ ;  /* 0x0000000003007210 */ /* 0x000fe20007f5e0ff */
[----:B0-----:R-:W-:Y:S01]  /*5650*/  IMAD.WIDE.U32 R24, R13, R30, RZ ;  /* 0x0000001e0d187225 */ /* 0x001fe200078e00ff */
[----:B------:R-:W-:Y:S02]  /*5660*/  ISETP.GT.U32.AND P3, PT, R21, RZ, PT ;  /* 0x000000ff1500720c */ /* 0x000fe40003f64070 */
[----:B------:R-:W-:Y:S01]  /*5670*/  ISETP.GT.U32.AND P4, PT, R0, RZ, PT ;  /* 0x000000ff0000720c */ /* 0x000fe20003f84070 */
[----:B------:R-:W-:Y:S01]  /*5680*/  IMAD.X R11, R10, 0x1, R19, P2 ;  /* 0x000000010a0b7824 */ /* 0x000fe200010e0613 */
[----:B------:R-:W-:Y:S01]  /*5690*/  ISETP.GT.U32.AND.EX P3, PT, R2, -0x1, PT, P3 ;  /* 0xffffffff0200780c */ /* 0x000fe20003f64130 */
[----:B------:R-:W-:Y:S01]  /*56a0*/  IMAD.WIDE.U32 R36, R12, R34, RZ ;  /* 0x000000220c247225 */ /* 0x000fe200078e00ff */
[----:B------:R-:W-:-:S02]  /*56b0*/  ISETP.GE.U32.AND P2, PT, R8, R17, PT ;  /* 0x000000110800720c */ /* 0x000fc40003f46070 */
[----:B------:R-:W-:Y:S01]  /*56c0*/  ISETP.LT.U32.OR.EX P1, PT, R2, R27, P3, P1 ;  /* 0x0000001b0200720c */ /* 0x000fe20001f21510 */
[----:B------:R-:W-:Y:S01]  /*56d0*/  IMAD.WIDE.U32 R26, R13, R28, RZ ;  /* 0x0000001c0d1a7225 */ /* 0x000fe200078e00ff */
[----:B------:R-:W-:Y:S02]  /*56e0*/  ISETP.LT.U32.AND P0, PT, R0, R3, PT ;  /* 0x000000030000720c */ /* 0x000fe40003f01070 */
[C---:B------:R-:W-:Y:S01]  /*56f0*/  ISETP.GT.U32.AND.EX P4, PT, R11.reuse, -0x1, PT, P4 ;  /* 0xffffffff0b00780c */ /* 0x040fe20003f84140 */
[----:B------:R-:W-:Y:S01]  /*5700*/  IMAD.WIDE.U32 R38, R12, R30, RZ ;  /* 0x0000001e0c267225 */ /* 0x000fe200078e00ff */
[----:B------:R-:W-:Y:S02]  /*5710*/  SEL R4, RZ, 0x1, !P1 ;  /* 0x00000001ff047807 */ /* 0x000fe40004800000 */
[----:B------:R-:W-:Y:S01]  /*5720*/  ISETP.GE.U32.AND.EX P2, PT, R6, R9, PT, P2 ;  /* 0x000000090600720c */ /* 0x000fe20003f46120 */
[----:B------:R-:W-:Y:S01]  /*5730*/  IMAD.WIDE.U32 R42, R12, R28, RZ ;  /* 0x0000001c0c2a7225 */ /* 0x000fe200078e00ff */
[----:B------:R-:W-:-:S02]  /*5740*/  ISETP.LT.U32.OR.EX P0, PT, R11, R10, P4, P0 ;  /* 0x0000000a0b00720c */ /* 0x000fc40002701500 */
[----:B------:R-:W-:Y:S01]  /*5750*/  IADD3 R4, P5, -R4, R21, RZ ;  /* 0x0000001504047210 */ /* 0x000fe20007fbe1ff */
[----:B------:R-:W-:Y:S01]  /*5760*/  IMAD.WIDE.U32 R20, R13, R34, RZ ;  /* 0x000000220d147225 */ /* 0x000fe200078e00ff */
[----:B------:R-:W-:Y:S02]  /*5770*/  SEL R3, RZ, 0x1, P2 ;  /* 0x00000001ff037807 */ /* 0x000fe40001000000 */
[----:B------:R-:W-:Y:S01]  /*5780*/  SEL R7, RZ, 0x1, !P0 ;  /* 0x00000001ff077807 */ /* 0x000fe20004000000 */
[----:B------:R-:W-:Y:S01]  /*5790*/  IMAD.WIDE.U32 R40, R15, R28, RZ ;  /* 0x0000001c0f287225 */ /* 0x000fe200078e00ff */
[----:B------:R-:W-:Y:S02]  /*57a0*/  IADD3 R8, P3, P4, R3, R8, -R17 ;  /* 0x0000000803087210 */ /* 0x000fe40007c7e811 */
[----:B------:R-:W-:Y:S01]  /*57b0*/  SEL R10, RZ, 0xffffffff, P2 ;  /* 0xffffffffff0a7807 */ /* 0x000fe20001000000 */
[----:B------:R-:W-:Y:S01]  /*57c0*/  IMAD.WIDE.U32 R20, P2, R12, R35, R20 ;  /* 0x000000230c147225 */ /* 0x000fe20007840014 */
[----:B------:R-:W-:-:S02]  /*57d0*/  IADD3 R7, P6, -R7, R0, RZ ;  /* 0x0000000007077210 */ /* 0x000fc40007fde1ff */
[----:B------:R-:W-:Y:S01]  /*57e0*/  SEL R3, RZ, 0xffffffff, !P1 ;  /* 0xffffffffff037807 */ /* 0x000fe20004800000 */
[----:B------:R-:W-:Y:S01]  /*57f0*/  IMAD.X R33, RZ, RZ, RZ, P2 ;  /* 0x000000ffff217224 */ /* 0x000fe200010e06ff */
[----:B------:R-:W-:Y:S01]  /*5800*/  SEL R0, RZ, 0xffffffff, !P0 ;  /* 0xffffffffff007807 */ /* 0x000fe20004000000 */
[----:B------:R-:W-:Y:S01]  /*5810*/  IMAD.MOV.U32 R32, RZ, RZ, R21 ;  /* 0x000000ffff207224 */ /* 0x000fe200078e0015 */
[----:B------:R-:W-:Y:S01]  /*5820*/  IADD3.X R10, R10, R6, ~R9, P3, P4 ;  /* 0x000000060a0a7210 */ /* 0x000fe20001fe8c09 */
[----:B------:R-:W-:Y:S01]  /*5830*/  IMAD.WIDE.U32 R24, P4, R12, R31, R24 ;  /* 0x0000001f0c187225 */ /* 0x000fe20007880018 */
[----:B------:R-:W-:Y:S02]  /*5840*/  IADD3 R44, P3, RZ, R36, RZ ;  /* 0x00000024ff2c7210 */ /* 0x000fe40007f7e0ff */
[----:B------:R-:W-:Y:S01]  /*5850*/  IADD3 R20, P2, R37, R20, RZ ;  /* 0x0000001425147210 */ /* 0x000fe20007f5e0ff */
[----:B------:R-:W-:Y:S02]  /*5860*/  IMAD.X R3, R2, 0x1, ~R3, P5 ;  /* 0x0000000102037824 */ /* 0x000fe400028e0e03 */
[----:B------:R-:W-:Y:S01]  /*5870*/  IMAD.X R6, R11, 0x1, ~R0, P6 ;  /* 0x000000010b067824 */ /* 0x000fe200030e0e00 */
[----:B------:R-:W-:Y:S01]  /*5880*/  IADD3 R0, P1, R18, 0x1, RZ ;  /* 0x0000000112007810 */ /* 0x000fe20007f3e0ff */
[----:B------:R-:W-:Y:S01]  /*5890*/  IMAD.WIDE.U32 R26, P5, R12, R29, R26 ;  /* 0x0000001d0c1a7225 */ /* 0x000fe200078a001a */
[----:B------:R-:W-:-:S02]  /*58a0*/  IADD3 R51, P6, RZ, R42, RZ ;  /* 0x0000002aff337210 */ /* 0x000fc40007fde0ff */
[----:B------:R-:W-:Y:S01]  /*58b0*/  ISETP.GT.U32.AND P0, PT, R0, RZ, PT ;  /* 0x000000ff0000720c */ /* 0x000fe20003f04070 */
[----:B------:R-:W-:Y:S01]  /*58c0*/  IMAD.X R37, RZ, RZ, RZ, P4 ;  /* 0x000000ffff257224 */ /* 0x000fe200020e06ff */
[----:B------:R-:W-:Y:S01]  /*58d0*/  IADD3 R12, P4, R39, R24, RZ ;  /* 0x00000018270c7210 */ /* 0x000fe20007f9e0ff */
[----:B------:R-:W-:Y:S01]  /*58e0*/  IMAD.X R39, RZ, RZ, RZ, P5 ;  /* 0x000000ffff277224 */ /* 0x000fe200028e06ff */
[----:B------:R-:W-:Y:S01]  /*58f0*/  IADD3.X R2, R52, -0x1, RZ, P1, !PT ;  /* 0xffffffff34027810 */ /* 0x000fe20000ffe4ff */
[----:B------:R-:W-:Y:S01]  /*5900*/  IMAD.X R45, R20, 0x1, R36, P3 ;  /* 0x00000001142d7824 */ /* 0x000fe200018e0624 */
[----:B------:R-:W-:Y:S01]  /*5910*/  IADD3 R11, P5, R43, R26, RZ ;  /* 0x0000001a2b0b7210 */ /* 0x000fe20007fbe0ff */
[----:B------:R-:W-:Y:S01]  /*5920*/  IMAD.WIDE.U32 R18, R14, R28, RZ ;  /* 0x0000001c0e127225 */ /* 0x000fe200078e00ff */
[----:B------:R-:W-:Y:S02]  /*5930*/  IADD3 R47, P1, RZ, R38, RZ ;  /* 0x00000026ff2f7210 */ /* 0x000fe40007f3e0ff */
[----:B------:R-:W-:Y:S01]  /*5940*/  ISETP.GT.U32.AND.EX P0, PT, R2, RZ, PT, P0 ;  /* 0x000000ff0200720c */ /* 0x000fe20003f04100 */
[----:B------:R-:W-:-:S03]  /*5950*/  IMAD.WIDE.U32 R40, P3, R29, R14, R40 ;  /* 0x0000000e1d287225 */ /* 0x000fc60007860028 */
[----:B------:R-:W-:Y:S01]  /*5960*/  SEL R55, RZ, 0x1, !P0 ;  /* 0x00000001ff377807 */ /* 0x000fe20004000000 */
[----:B------:R-:W-:Y:S01]  /*5970*/  IMAD.X R24, R11, 0x1, R42, P6 ;  /* 0x000000010b187824 */ /* 0x000fe200030e062a */
[----:B------:R-:W-:Y:S01]  /*5980*/  IADD3 R53, P6, RZ, R18, RZ ;  /* 0x00000012ff357210 */ /* 0x000fe20007fde0ff */
[----:B------:R-:W-:Y:S01]  /*5990*/  IMAD.X R43, RZ, RZ, RZ, P3 ;  /* 0x000000ffff2b7224 */ /* 0x000fe200018e06ff */
[----:B------:R-:W-:Y:S01]  /*59a0*/  IADD3 R19, P3, R19, R40, RZ ;  /* 0x0000002813137210 */ /* 0x000fe20007f7e0ff */
[----:B------:R-:W-:Y:S01]  /*59b0*/  IMAD.X R49, R12, 0x1, R38, P1 ;  /* 0x000000010c317824 */ /* 0x000fe200008e0626 */
[----:B------:R-:W-:Y:S01]  /*59c0*/  ISETP.LT.U32.AND P1, PT, R44, R36, PT ;  /* 0x000000242c00720c */ /* 0x000fe20003f21070 */
[----:B------:R-:W-:Y:S02]  /*59d0*/  IMAD.MOV.U32 R36, RZ, RZ, R25 ;  /* 0x000000ffff247224 */ /* 0x000fe400078e0019 */
[----:B------:R-:W-:Y:S01]  /*59e0*/  IMAD.X R26, R19, 0x1, R18, P6 ;  /* 0x00000001131a7824 */ /* 0x000fe200030e0612 */
[----:B------:R-:W-:Y:S01]  /*59f0*/  IADD3 R0, P6, R55, -R0, RZ ;  /* 0x8000000037007210 */ /* 0x000fe20007fde0ff */
[----:B------:R-:W-:Y:S01]  /*5a00*/  IMAD.WIDE.U32.X R32, R13, R35, R32, P2 ;  /* 0x000000230d207225 */ /* 0x000fe200010e0420 */
[----:B------:R-:W-:-:S02]  /*5a10*/  SEL R55, RZ, 0xffffffff, !P0 ;  /* 0xffffffffff377807 */ /* 0x000fc40004000000 */
[----:B------:R-:W-:Y:S01]  /*5a20*/  ISETP.LT.U32.AND.EX P1, PT, R45, R20, PT, P1 ;  /* 0x000000142d00720c */ /* 0x000fe20003f21110 */
[----:B------:R-:W-:Y:S01]  /*5a30*/  IMAD.WIDE.U32.X R36, R13, R31, R36, P4 ;  /* 0x0000001f0d247225 */ /* 0x000fe200020e0424 */
[----:B------:R-:W-:Y:S02]  /*5a40*/  ISETP.LT.U32.AND P0, PT, R47, R38, PT ;  /* 0x000000262f00720c */ /* 0x000fe40003f01070 */
[----:B------:R-:W-:Y:S01]  /*5a50*/  SEL R20, RZ, 0x1, !P1 ;  /* 0x00000001ff147807 */ /* 0x000fe20004800000 */
[----:B------:R-:W-:Y:S01]  /*5a60*/  IMAD.MOV.U32 R38, RZ, RZ, R27 ;  /* 0x000000ffff267224 */ /* 0x000fe200078e001b */
[----:B------:R-:W-:Y:S01]  /*5a70*/  ISETP.LT.U32.AND.EX P0, PT, R49, R12, PT, P0 ;  /* 0x0000000c3100720c */ /* 0x000fe20003f01100 */
[----:B------:R-:W-:Y:S01]  /*5a80*/  IMAD.X R2, R55, 0x1, ~R2, P6 ;  /* 0x0000000137027824 */ /* 0x000fe200030e0e02 */
[----:B------:R-:W-:Y:S01]  /*5a90*/  ISETP.LT.U32.AND P1, PT, R53, R18, PT ;  /* 0x000000123500720c */ /* 0x000fe20003f21070 */
[----:B------:R-:W-:Y:S01]  /*5aa0*/  IMAD.WIDE.U32.X R38, R13, R29, R38, P5 ;  /* 0x0000001d0d267225 */ /* 0x000fe200028e0426 */
[----:B------:R-:W-:-:S02]  /*5ab0*/  ISETP.LT.U32.AND P2, PT, R51, R42, PT ;  /* 0x0000002a3300720c */ /* 0x000fc40003f41070 */
[----:B------:R-:W-:Y:S01]  /*5ac0*/  IADD3 R13, P4, P5, -R20, R44, -R45 ;  /* 0x0000002c140d7210 */ /* 0x000fe20007d9e92d */
[----:B------:R-:W-:Y:S01]  /*5ad0*/  IMAD.MOV.U32 R42, RZ, RZ, R41 ;  /* 0x000000ffff2a7224 */ /* 0x000fe200078e0029 */
[----:B------:R-:W-:Y:S02]  /*5ae0*/  SEL R18, RZ, 0x1, !P0 ;  /* 0x00000001ff127807 */ /* 0x000fe40004000000 */
[----:B------:R-:W-:Y:S01]  /*5af0*/  ISETP.LT.U32.AND.EX P1, PT, R26, R19, PT, P1 ;  /* 0x000000131a00720c */ /* 0x000fe20003f21110 */
[----:B------:R-:W-:Y:S01]  /*5b00*/  IMAD.WIDE.U32.X R42, R29, R15, R42, P3 ;  /* 0x0000000f1d2a7225 */ /* 0x000fe200018e042a */
[----:B------:R-:W-:Y:S02]  /*5b10*/  ISETP.LT.U32.AND.EX P2, PT, R24, R11, PT, P2 ;  /* 0x0000000b1800720c */ /* 0x000fe40003f41120 */
[----:B------:R-:W-:Y:S02]  /*5b20*/  IADD3.X R45, R52, -0x1, R45, P4, P5 ;  /* 0xffffffff342d7810 */ /* 0x000fe400027ea42d */
[----:B------:R-:W-:-:S02]  /*5b30*/  IADD3 R47, P4, P5, -R18, R47, -R49 ;  /* 0x0000002f122f7210 */ /* 0x000fc40007d9e931 */
[----:B------:R-:W-:Y:S02]  /*5b40*/  SEL R11, RZ, 0x1, !P1 ;  /* 0x00000001ff0b7807 */ /* 0x000fe40004800000 */
[----:B------:R-:W-:Y:S02]  /*5b50*/  ISETP.LT.U32.AND P0, PT, R32, R13, PT ;  /* 0x0000000d2000720c */ /* 0x000fe40003f01070 */
[----:B------:R-:W-:Y:S02]  /*5b60*/  SEL R12, RZ, 0x1, !P2 ;  /* 0x00000001ff0c7807 */ /* 0x000fe40005000000 */
[----:B------:R-:W-:Y:S02]  /*5b70*/  IADD3.X R49, R52, -0x1, R49, P4, P5 ;  /* 0xffffffff34317810 */ /* 0x000fe400027ea431 */
[----:B------:R-:W-:Y:S02]  /*5b80*/  IADD3 R53, P4, P5, -R11, R53, -R26 ;  /* 0x000000350b357210 */ /* 0x000fe40007d9e91a */
[----:B------:R-:W-:-:S02]  /*5b90*/  ISETP.LT.U32.AND.EX P0, PT, R33, R45, PT, P0 ;  /* 0x0000002d2100720c */ /* 0x000fc40003f01100 */
[----:B------:R-:W-:Y:S02]  /*5ba0*/  IADD3 R51, P2, P6, -R12, R51, -R24 ;  /* 0x000000330c337210 */ /* 0x000fe40007e5e918 */
[----:B------:R-:W-:Y:S02]  /*5bb0*/  ISETP.LT.U32.AND P1, PT, R36, R47, PT ;  /* 0x0000002f2400720c */ /* 0x000fe40003f21070 */
[C---:B------:R-:W-:Y:S02]  /*5bc0*/  IADD3.X R11, R52.reuse, -0x1, R26, P4, P5 ;  /* 0xffffffff340b7810 */ /* 0x040fe400027ea41a */
[----:B------:R-:W-:Y:S02]  /*5bd0*/  SEL R21, RZ, 0x1, !P0 ;  /* 0x00000001ff157807 */ /* 0x000fe40004000000 */
[----:B------:R-:W-:Y:S02]  /*5be0*/  IADD3.X R27, R52, -0x1, R24, P2, P6 ;  /* 0xffffffff341b7810 */ /* 0x000fe400017ec418 */
[----:B------:R-:W-:-:S02]  /*5bf0*/  ISETP.LT.U32.AND P4, PT, R38, R51, PT ;  /* 0x000000332600720c */ /* 0x000fc40003f81070 */
[----:B------:R-:W-:Y:S02]  /*5c00*/  ISETP.LT.U32.AND.EX P1, PT, R37, R49, PT, P1 ;  /* 0x000000312500720c */ /* 0x000fe40003f21110 */
[----:B------:R-:W-:Y:S02]  /*5c10*/  SEL R41, RZ, 0xffffffff, !P0 ;  /* 0xffffffffff297807 */ /* 0x000fe40004000000 */
[----:B------:R-:W-:Y:S02]  /*5c20*/  IADD3 R21, P2, P3, R21, R32, -R13 ;  /* 0x0000002015157210 */ /* 0x000fe40007b5e80d */
[----:B------:R-:W-:Y:S02]  /*5c30*/  ISETP.LT.U32.AND.EX P0, PT, R39, R27, PT, P4 ;  /* 0x0000001b2700720c */ /* 0x000fe40003f01140 */
[----:B------:R-:W-:Y:S02]  /*5c40*/  ISETP.LT.U32.AND P5, PT, R42, R53, PT ;  /* 0x000000352a00720c */ /* 0x000fe40003fa1070 */
[----:B------:R-:W-:-:S02]  /*5c50*/  SEL R13, RZ, 0x1, !P1 ;  /* 0x00000001ff0d7807 */ /* 0x000fc40004800000 */
[----:B------:R-:W-:Y:S02]  /*5c60*/  IADD3.X R41, R41, R33, ~R45, P2, P3 ;  /* 0x0000002129297210 */ /* 0x000fe400017e6c2d */
[----:B------:R-:W-:Y:S02]  /*5c70*/  SEL R19, RZ, 0x1, !P0 ;  /* 0x00000001ff137807 */ /* 0x000fe40004000000 */
[----:B------:R-:W-:Y:S02]  /*5c80*/  ISETP.LT.U32.AND.EX P2, PT, R43, R11, PT, P5 ;  /* 0x0000000b2b00720c */ /* 0x000fe40003f41150 */
[----:B------:R-:W-:Y:S02]  /*5c90*/  IADD3 R20, P4, P5, R13, R36, -R47 ;  /* 0x000000240d147210 */ /* 0x000fe40007d9e82f */
[----:B------:R-:W-:Y:S02]  /*5ca0*/  SEL R36, RZ, 0xffffffff, !P1 ;  /* 0xffffffffff247807 */ /* 0x000fe40004800000 */
[----:B------:R-:W-:Y:S01]  /*5cb0*/  IADD3 R32, P3, P1, R19, R38, -R51 ;  /* 0x0000002613207210 */ /* 0x000fe2000797e833 */
[----:B------:R-:W-:Y:S01]  /*5cc0*/  IMAD.WIDE.U32 R18, R15, R34, RZ ;  /* 0x000000220f127225 */ /* 0x000fe200078e00ff */
[----:B------:R-:W-:-:S02]  /*5cd0*/  SEL R25, RZ, 0xffffffff, !P0 ;  /* 0xffffffffff197807 */ /* 0x000fc40004000000 */
[----:B------:R-:W-:Y:S02]  /*5ce0*/  SEL R13, RZ, 0x1, !P2 ;  /* 0x00000001ff0d7807 */ /* 0x000fe40005000000 */
[----:B------:R-:W-:Y:S02]  /*5cf0*/  IADD3.X R36, R36, R37, ~R49, P4, P5 ;  /* 0x0000002524247210 */ /* 0x000fe400027eac31 */
[----:B------:R-:W-:Y:S01]  /*5d00*/  IADD3.X R39, R25, R39, ~R27, P3, P1 ;  /* 0x0000002719277210 */ /* 0x000fe20001fe2c1b */
[----:B------:R-:W-:Y:S01]  /*5d10*/  IMAD.WIDE.U32 R26, R15, R30, RZ ;  /* 0x0000001e0f1a7225 */ /* 0x000fe200078e00ff */
[----:B------:R-:W-:Y:S02]  /*5d20*/  IADD3 R46, P0, P4, R13, R42, -R53 ;  /* 0x0000002a0d2e7210 */ /* 0x000fe40007c1e835 */
[----:B------:R-:W-:Y:S01]  /*5d30*/  SEL R42, RZ, 0xffffffff, !P2 ;  /* 0xffffffffff2a7807 */ /* 0x000fe20005000000 */
[----:B------:R-:W-:-:S03]  /*5d40*/  IMAD.WIDE.U32 R24, R14, R34, RZ ;  /* 0x000000220e187225 */ /* 0x000fc600078e00ff */
[----:B------:R-:W-:Y:S01]  /*5d50*/  IADD3.X R11, R42, R43, ~R11, P0, P4 ;  /* 0x0000002b2a0b7210 */ /* 0x000fe200007e8c0b */
        /* <DEDUP_REMOVED lines=9> */
[----:B------:R-:W-:Y:S01]  /*5df0*/  IADD3 R26, P3, R21, R17, RZ ;  /* 0x00000011151a7210 */ /* 0x000fe20007f7e0ff */
[----:B------:R-:W-:Y:S01]  /*5e00*/  IMAD.X R13, RZ, RZ, RZ, P0 ;  /* 0x000000ffff0d7224 */ /* 0x000fe200000e06ff */
[----:B------:R-:W-:Y:S01]  /*5e10*/  ISETP.LT.U32.AND P2, PT, R14, R24, PT ;  /* 0x000000180e00720c */ /* 0x000fe20003f41070 */
[----:B------:R-:W-:Y:S01]  /*5e20*/  IMAD.MOV.U32 R24, RZ, RZ, R19 ;  /* 0x000000ffff187224 */ /* 0x000fe200078e0013 */
[C---:B------:R-:W-:Y:S01]  /*5e30*/  ISETP.LT.U32.AND P0, PT, R26.reuse, R21, PT ;  /* 0x000000151a00720c */ /* 0x040fe20003f01070 */
[----:B------:R-:W-:Y:S01]  /*5e40*/  IMAD.X R40, R41, 0x1, R9, P3 ;  /* 0x0000000129287824 */ /* 0x000fe200018e0609 */
[----:B------:R-:W-:Y:S01]  /*5e50*/  ISETP.GT.U32.AND P3, PT, R26, RZ, PT ;  /* 0x000000ff1a00720c */ /* 0x000fe20003f64070 */
[----:B------:R-:W-:Y:S01]  /*5e60*/  IMAD.X R33, R18, 0x1, R12, P1 ;  /* 0x0000000112217824 */ /* 0x000fe200008e060c */
[----:B------:R-:W-:Y:S01]  /*5e70*/  ISETP.LT.U32.AND.EX P2, PT, R43, R38, PT, P2 ;  /* 0x000000262b00720c */ /* 0x000fe20003f41120 */
[----:B------:R-:W-:Y:S01]  /*5e80*/  IMAD.WIDE.U32.X R24, R35, R15, R24, P5 ;  /* 0x0000000f23187225 */ /* 0x000fe200028e0418 */
[----:B------:R-:W-:-:S02]  /*5e90*/  ISETP.GT.U32.AND.EX P3, PT, R40, -0x1, PT, P3 ;  /* 0xffffffff2800780c */ /* 0x000fc40003f64130 */
[----:B------:R-:W-:Y:S02]  /*5ea0*/  SEL R17, RZ, 0x1, !P2 ;  /* 0x00000001ff117807 */ /* 0x000fe40005000000 */
[----:B------:R-:W-:Y:S01]  /*5eb0*/  ISETP.LT.U32.AND P1, PT, R37, R12, PT ;  /* 0x0000000c2500720c */ /* 0x000fe20003f21070 */
[----:B------:R-:W-:Y:S01]  /*5ec0*/  IMAD.MOV.U32 R12, RZ, RZ, R27 ;  /* 0x000000ffff0c7224 */ /* 0x000fe200078e001b */
[----:B------:R-:W-:Y:S02]  /*5ed0*/  ISETP.LT.U32.OR.EX P0, PT, R40, R41, P3, P0 ;  /* 0x000000292800720c */ /* 0x000fe40001f01500 */
[----:B------:R-:W-:Y:S02]  /*5ee0*/  ISETP.GE.U32.AND P2, PT, R8, R21, PT ;  /* 0x000000150800720c */ /* 0x000fe40003f46070 */
[----:B------:R-:W-:Y:S01]  /*5ef0*/  IADD3 R17, P3, P6, -R17, R14, -R43 ;  /* 0x0000000e11117210 */ /* 0x000fe20007e7e92b */
[----:B------:R-:W-:Y:S01]  /*5f00*/  IMAD.WIDE.U32.X R14, R31, R15, R12, P4 ;  /* 0x0000000f1f0e7225 */ /* 0x000fe200020e040c */
[----:B------:R-:W-:-:S02]  /*5f10*/  SEL R9, RZ, 0x1, !P0 ;  /* 0x00000001ff097807 */ /* 0x000fc40004000000 */
[----:B------:R-:W-:Y:S02]  /*5f20*/  ISETP.GE.U32.AND.EX P2, PT, R10, R41, PT, P2 ;  /* 0x000000290a00720c */ /* 0x000fe40003f46120 */
[----:B------:R-:W-:Y:S02]  /*5f30*/  IADD3.X R27, R52, -0x1, R43, P3, P6 ;  /* 0xffffffff341b7810 */ /* 0x000fe40001fec42b */
[----:B------:R-:W-:Y:S02]  /*5f40*/  SEL R12, RZ, 0xffffffff, !P0 ;  /* 0xffffffffff0c7807 */ /* 0x000fe40004000000 */
[----:B------:R-:W-:Y:S02]  /*5f50*/  ISETP.LT.U32.AND P0, PT, R24, R17, PT ;  /* 0x000000111800720c */ /* 0x000fe40003f01070 */
[----:B------:R-:W-:Y:S02]  /*5f60*/  IADD3 R32, P3, R7, R32, RZ ;  /* 0x0000002007207210 */ /* 0x000fe40007f7e0ff */
[----:B------:R-:W-:-:S02]  /*5f70*/  IADD3 R9, P4, P5, R4, R26, -R9 ;  /* 0x0000001a04097210 */ /* 0x000fc40007d9e809 */
[----:B------:R-:W-:Y:S01]  /*5f80*/  SEL R13, RZ, 0x1, P2 ;  /* 0x00000001ff0d7807 */ /* 0x000fe20001000000 */
[----:B------:R-:W-:Y:S01]  /*5f90*/  IMAD.X R39, R6, 0x1, R39, P3 ;  /* 0x0000000106277824 */ /* 0x000fe200018e0627 */
[----:B------:R-:W-:Y:S02]  /*5fa0*/  ISETP.LT.U32.AND.EX P0, PT, R25, R27, PT, P0 ;  /* 0x0000001b1900720c */ /* 0x000fe40003f01100 */
[----:B------:R-:W-:Y:S02]  /*5fb0*/  IADD3.X R12, R3, R40, ~R12, P4, P5 ;  /* 0x00000028030c7210 */ /* 0x000fe400027eac0c */
[----:B------:R-:W-:Y:S02]  /*5fc0*/  IADD3 R21, P4, P5, R13, R8, -R21 ;  /* 0x000000080d157210 */ /* 0x000fe40007d9e815 */
[----:B------:R-:W-:Y:S02]  /*5fd0*/  ISETP.GT.U32.AND P6, PT, R32, RZ, PT ;  /* 0x000000ff2000720c */ /* 0x000fe40003fc4070 */
[----:B------:R-:W-:-:S02]  /*5fe0*/  SEL R8, RZ, 0xffffffff, P2 ;  /* 0xffffffffff087807 */ /* 0x000fc40001000000 */
[----:B------:R-:W-:Y:S02]  /*5ff0*/  ISETP.LT.U32.AND P3, PT, R32, R7, PT ;  /* 0x000000072000720c */ /* 0x000fe40003f61070 */
[----:B------:R-:W-:Y:S02]  /*6000*/  SEL R7, RZ, 0x1, !P0 ;  /* 0x00000001ff077807 */ /* 0x000fe40004000000 */
[----:B------:R-:W-:Y:S02]  /*6010*/  ISETP.GT.U32.AND.EX P2, PT, R39, -0x1, PT, P6 ;  /* 0xffffffff2700780c */ /* 0x000fe40003f44160 */
[----:B------:R-:W-:Y:S02]  /*6020*/  IADD3.X R41, R8, R10, ~R41, P4, P5 ;  /* 0x0000000a08297210 */ /* 0x000fe400027eac29 */
[----:B------:R-:W-:Y:S02]  /*6030*/  ISETP.LT.U32.AND.EX P1, PT, R33, R18, PT, P1 ;  /* 0x000000122100720c */ /* 0x000fe40003f21110 */
[----:B------:R-:W-:-:S02]  /*6040*/  IADD3 R50, P4, P5, R7, R24, -R17 ;  /* 0x0000001807327210 */ /* 0x000fc40007d9e811 */
[----:B------:R-:W0:Y:S01]  /*6050*/  LDS.128 R16, [R16+0x20] ;  /* 0x0000200010107984 */ /* 0x000e220000000c00 */
[----:B------:R-:W-:Y:S01]  /*6060*/  ISETP.LT.U32.OR.EX P2, PT, R39, R6, P2, P3 ;  /* 0x000000062700720c */ /* 0x000fe20001741530 */
[----:B------:R-:W-:Y:S01]  /*6070*/  IMAD.WIDE.U32 R6, R41, R0, RZ ;  /* 0x0000000029067225 */ /* 0x000fe200078e00ff */
[C---:B------:R-:W-:Y:S02]  /*6080*/  ISETP.GT.U32.AND P3, PT, R9.reuse, RZ, PT ;  /* 0x000000ff0900720c */ /* 0x040fe40003f64070 */
[----:B------:R-:W-:Y:S02]  /*6090*/  SEL R8, RZ, 0x1, !P1 ;  /* 0x00000001ff087807 */ /* 0x000fe40004800000 */
[----:B------:R-:W-:Y:S02]  /*60a0*/  ISETP.LT.U32.AND P6, PT, R9, R4, PT ;  /* 0x000000040900720c */ /* 0x000fe40003fc1070 */
[----:B------:R-:W-:Y:S02]  /*60b0*/  ISETP.GT.U32.AND.EX P1, PT, R12, -0x1, PT, P3 ;  /* 0xffffffff0c00780c */ /* 0x000fe40003f24130 */
[----:B------:R-:W-:-:S02]  /*60c0*/  SEL R13, RZ, 0xffffffff, !P0 ;  /* 0xffffffffff0d7807 */ /* 0x000fc40004000000 */
[----:B------:R-:W-:Y:S02]  /*60d0*/  ISETP.LT.U32.OR.EX P0, PT, R12, R3, P1, P6 ;  /* 0x000000030c00720c */ /* 0x000fe40000f01560 */
[----:B------:R-:W-:Y:S02]  /*60e0*/  SEL R4, RZ, 0x1, !P2 ;  /* 0x00000001ff047807 */ /* 0x000fe40005000000 */
[----:B------:R-:W-:Y:S01]  /*60f0*/  IADD3.X R13, R13, R25, ~R27, P4, P5 ;  /* 0x000000190d0d7210 */ /* 0x000fe200027eac1b */
[C---:B------:R-:W-:Y:S01]  /*6100*/  IMAD.WIDE.U32 R6, P5, R21.reuse, R2, R6 ;  /* 0x0000000215067225 */ /* 0x040fe200078a0006 */
[----:B------:R-:W-:Y:S02]  /*6110*/  IADD3 R3, P3, P6, -R8, R37, -R33 ;  /* 0x0000002508037210 */ /* 0x000fe40007e7e921 */
[----:B------:R-:W-:Y:S01]  /*6120*/  SEL R8, RZ, 0x1, !P0 ;  /* 0x00000001ff087807 */ /* 0x000fe20004000000 */
[----:B------:R-:W-:Y:S01]  /*6130*/  IMAD.WIDE.U32 R24, R21, R0, RZ ;  /* 0x0000000015187225 */ /* 0x000fe200078e00ff */
[----:B------:R-:W-:-:S02]  /*6140*/  IADD3 R27, P4, -R4, R32, RZ ;  /* 0x00000020041b7210 */ /* 0x000fc40007f9e1ff */
[----:B------:R-:W-:Y:S02]  /*6150*/  SEL R4, RZ, 0xffffffff, !P2 ;  /* 0xffffffffff047807 */ /* 0x000fe40005000000 */
[----:B------:R-:W-:Y:S02]  /*6160*/  SEL R43, RZ, 0xffffffff, !P0 ;  /* 0xffffffffff2b7807 */ /* 0x000fe40004000000 */
[----:B------:R-:W-:Y:S01]  /*6170*/  IADD3 R21, P1, -R8, R9, RZ ;  /* 0x0000000908157210 */ /* 0x000fe20007f3e1ff */
[----:B------:R-:W-:Y:S01]  /*6180*/  IMAD.X R9, RZ, RZ, RZ, P5 ;  /* 0x000000ffff097224 */ /* 0x000fe200028e06ff */
[----:B------:R-:W-:Y:S01]  /*6190*/  IADD3 R10, P2, RZ, R24, RZ ;  /* 0x00000018ff0a7210 */ /* 0x000fe20007f5e0ff */
[----:B------:R-:W-:Y:S01]  /*61a0*/  IMAD.X R39, R39, 0x1, ~R4, P4 ;  /* 0x0000000127277824 */ /* 0x000fe200020e0e04 */
[----:B------:R-:W-:Y:S01]  /*61b0*/  IADD3 R6, P0, R25, R6, RZ ;  /* 0x0000000619067210 */ /* 0x000fe20007f1e0ff */
[----:B------:R-:W-:Y:S01]  /*61c0*/  IMAD.X R43, R12, 0x1, ~R43, P1 ;  /* 0x000000010c2b7824 */ /* 0x000fe200008e0e2b */
[-C--:B------:R-:W-:Y:S01]  /*61d0*/  IADD3 R12, P4, R27, R20.reuse, RZ ;  /* 0x000000141b0c7210 */ /* 0x080fe20007f9e0ff */
[----:B------:R-:W-:Y:S01]  /*61e0*/  IMAD.MOV.U32 R8, RZ, RZ, R7 ;  /* 0x000000ffff087224 */ /* 0x000fe200078e0007 */
[----:B------:R-:W-:Y:S01]  /*61f0*/  IADD3.X R33, R52, -0x1, R33, P3, P6 ;  /* 0xffffffff34217810 */ /* 0x000fe20001fec421 */
[----:B------:R-:W-:Y:S01]  /*6200*/  IMAD.X R25, R6, 0x1, R24, P2 ;  /* 0x0000000106197824 */ /* 0x000fe200010e0618 */
[----:B------:R-:W-:Y:S01]  /*6210*/  ISETP.GE.U32.AND P2, PT, R21, R20, PT ;  /* 0x000000141500720c */ /* 0x000fe20003f46070 */
[----:B------:R-:W-:Y:S01]  /*6220*/  IMAD.WIDE.U32.X R8, R41, R2, R8, P0 ;  /* 0x0000000229087225 */ /* 0x000fe200000e0408 */
[----:B------:R-:W-:-:S02]  /*6230*/  ISETP.LT.U32.AND P5, PT, R14, R3, PT ;  /* 0x000000030e00720c */ /* 0x000fc40003fa1070 */
[----:B------:R-:W-:Y:S01]  /*6240*/  ISETP.GE.U32.AND.EX P2, PT, R43, R36, PT, P2 ;  /* 0x000000242b00720c */ /* 0x000fe20003f46120 */
[----:B------:R-:W-:Y:S01]  /*6250*/  IMAD.X R4, R39, 0x1, R36, P4 ;  /* 0x0000000127047824 */ /* 0x000fe200020e0624 */
[----:B------:R-:W-:Y:S01]  /*6260*/  ISETP.LT.U32.AND P1, PT, R10, R24, PT ;  /* 0x000000180a00720c */ /* 0x000fe20003f21070 */
[----:B0-----:R-:W-:Y:S01]  /*6270*/  IMAD.WIDE.U32 R44, R17, R30, RZ ;  /* 0x0000001e112c7225 */ /* 0x001fe200078e00ff */
[----:B------:R-:W-:Y:S02]  /*6280*/  ISETP.LT.U32.AND.EX P0, PT, R15, R33, PT, P5 ;  /* 0x000000210f00720c */ /* 0x000fe40003f01150 */
[----:B------:R-:W-:Y:S02]  /*6290*/  SEL R37, RZ, 0x1, P2 ;  /* 0x00000001ff257807 */ /* 0x000fe40001000000 */
[----:B------:R-:W-:Y:S02]  /*62a0*/  ISETP.LT.U32.AND.EX P4, PT, R25, R6, PT, P1 ;  /* 0x000000061900720c */ /* 0x000fe40003f81110 */
[----:B------:R-:W-:-:S02]  /*62b0*/  ISETP.GT.U32.AND P6, PT, R12, RZ, PT ;  /* 0x000000ff0c00720c */ /* 0x000fc40003fc4070 */
[----:B------:R-:W-:Y:S02]  /*62c0*/  SEL R48, RZ, 0x1, !P0 ;  /* 0x00000001ff307807 */ /* 0x000fe40004000000 */
[----:B------:R-:W-:Y:S02]  /*62d0*/  SEL R7, RZ, 0xffffffff, P2 ;  /* 0xffffffffff077807 */ /* 0x000fe40001000000 */
[----:B------:R-:W-:Y:S02]  /*62e0*/  IADD3 R37, P1, P5, R37, R21, -R20 ;  /* 0x0000001525257210 */ /* 0x000fe40007d3e814 */
[----:B------:R-:W-:Y:S02]  /*62f0*/  SEL R41, RZ, 0x1, !P4 ;  /* 0x00000001ff297807 */ /* 0x000fe40006000000 */
[----:B------:R-:W-:Y:S02]  /*6300*/  ISETP.LT.U32.AND P3, PT, R12, R27, PT ;  /* 0x0000001b0c00720c */ /* 0x000fe40003f61070 */
[----:B------:R-:W-:-:S02]  /*6310*/  ISETP.GT.U32.AND.EX P6, PT, R4, -0x1, PT, P6 ;  /* 0xffffffff0400780c */ /* 0x000fc40003fc4160 */
[----:B------:R-:W-:Y:S02]  /*6320*/  IADD3 R48, P2, P4, R48, R14, -R3 ;  /* 0x0000000e30307210 */ /* 0x000fe40007c5e803 */
[----:B------:R-:W-:Y:S01]  /*6330*/  IADD3.X R3, R7, R43, ~R36, P1, P5 ;  /* 0x0000002b07037210 */ /* 0x000fe20000feac24 */
[----:B------:R-:W-:Y:S01]  /*6340*/  IMAD.WIDE.U32 R6, R16, R30, RZ ;  /* 0x0000001e10067225 */ /* 0x000fe200078e00ff */
[--C-:B------:R-:W-:Y:S02]  /*6350*/  IADD3 R41, P1, P5, -R41, R10, -R25.reuse ;  /* 0x0000000a29297210 */ /* 0x100fe40007d3e919 */
[----:B------:R-:W-:Y:S01]  /*6360*/  ISETP.LT.U32.OR.EX P3, PT, R4, R39, P6, P3 ;  /* 0x000000270400720c */ /* 0x000fe20003761530 */
[----:B------:R-:W-:Y:S01]  /*6370*/  IMAD.WIDE.U32 R20, R3, R0, RZ ;  /* 0x0000000003147225 */ /* 0x000fe200078e00ff */
[----:B------:R-:W-:Y:S02]  /*6380*/  IADD3.X R43, R52, -0x1, R25, P1, P5 ;  /* 0xffffffff342b7810 */ /* 0x000fe40000fea419 */
[----:B------:R-:W-:Y:S01]  /*6390*/  ISETP.LT.U32.AND P6, PT, R8, R41, PT ;  /* 0x000000290800720c */ /* 0x000fe20003fc1070 */
[----:B------:R-:W-:Y:S01]  /*63a0*/  IMAD.WIDE.U32 R44, P1, R16, R31, R44 ;  /* 0x0000001f102c7225 */ /* 0x000fe2000782002c */
[----:B------:R-:W-:-:S02]  /*63b0*/  SEL R27, RZ, 0x1, !P3 ;  /* 0x00000001ff1b7807 */ /* 0x000fc40005800000 */
[----:B------:R-:W-:Y:S02]  /*63c0*/  SEL R14, RZ, 0xffffffff, !P0 ;  /* 0xffffffffff0e7807 */ /* 0x000fe40004000000 */
[----:B------:R-:W-:Y:S02]  /*63d0*/  ISETP.LT.U32.AND.EX P0, PT, R9, R43, PT, P6 ;  /* 0x0000002b0900720c */ /* 0x000fe40003f01160 */
[----:B------:R-:W-:Y:S02]  /*63e0*/  SEL R47, RZ, 0xffffffff, !P3 ;  /* 0xffffffffff2f7807 */ /* 0x000fe40005800000 */
[----:B------:R-:W-:Y:S02]  /*63f0*/  IADD3 R27, P5, -R27, R12, RZ ;  /* 0x0000000c1b1b7210 */ /* 0x000fe40007fbe1ff */
[----:B------:R-:W-:Y:S02]  /*6400*/  IADD3 R39, P6, RZ, R6, RZ ;  /* 0x00000006ff277210 */ /* 0x000fe40007fde0ff */
[----:B------:R-:W-:-:S02]  /*6410*/  IADD3 R10, P3, R7, R44, RZ ;  /* 0x0000002c070a7210 */ /* 0x000fc40007f7e0ff */
[----:B------:R-:W-:Y:S02]  /*6420*/  SEL R25, RZ, 0x1, !P0 ;  /* 0x00000001ff197807 */ /* 0x000fe40004000000 */
[----:B------:R-:W-:Y:S01]  /*6430*/  IADD3.X R7, R14, R15, ~R33, P2, P4 ;  /* 0x0000000f0e077210 */ /* 0x000fe200017e8c21 */
[----:B------:R-:W-:Y:S01]  /*6440*/  IMAD.X R33, R4, 0x1, ~R47, P5 ;  /* 0x0000000104217824 */ /* 0x000fe200028e0e2f */
[----:B------:R-:W-:Y:S01]  /*6450*/  IADD3 R15, P4, P5, R25, R8, -R41 ;  /* 0x00000008190f7210 */ /* 0x000fe20007d9e829 */
[----:B------:R-:W-:Y:S01]  /*6460*/  IMAD.X R53, R10, 0x1, R6, P6 ;  /* 0x000000010a357824 */ /* 0x000fe200030e0606 */
[----:B------:R-:W-:Y:S01]  /*6470*/  ISETP.LT.U32.AND P2, PT, R39, R6, PT ;  /* 0x000000062700720c */ /* 0x000fe20003f41070 */
[----:B------:R-:W-:Y:S01]  /*6480*/  IMAD.WIDE.U32 R20, P6, R37, R2, R20 ;  /* 0x0000000225147225 */ /* 0x000fe200078c0014 */
[----:B------:R-:W-:Y:S02]  /*6490*/  SEL R8, RZ, 0xffffffff, !P0 ;  /* 0xffffffffff087807 */ /* 0x000fe40004000000 */
[----:B------:R-:W-:Y:S01]  /*64a0*/  ISETP.LT.U32.AND.EX P0, PT, R53, R10, PT, P2 ;  /* 0x0000000a3500720c */ /* 0x000fe20003f01120 */
[----:B------:R-:W-:Y:S01]  /*64b0*/  IMAD.WIDE.U32 R36, R37, R0, RZ ;  /* 0x0000000025247225 */ /* 0x000fe200078e00ff */
[----:B------:R-:W-:-:S02]  /*64c0*/  IADD3.X R4, R8, R9, ~R43, P4, P5 ;  /* 0x0000000908047210 */ /* 0x000fc400027eac2b */
[----:B------:R-:W-:Y:S01]  /*64d0*/  SEL R12, RZ, 0x1, !P0 ;  /* 0x00000001ff0c7807 */ /* 0x000fe20004000000 */
[----:B------:R-:W-:Y:S01]  /*64e0*/  IMAD.WIDE.U32 R42, R19, R34, RZ ;  /* 0x00000022132a7225 */ /* 0x000fe200078e00ff */
[----:B------:R-:W-:Y:S02]  /*64f0*/  IADD3 R10, P2, RZ, R36, RZ ;  /* 0x00000024ff0a7210 */ /* 0x000fe40007f5e0ff */
[----:B------:R-:W-:Y:S01]  /*6500*/  IADD3 R6, P4, R37, R20, RZ ;  /* 0x0000001425067210 */ /* 0x000fe20007f9e0ff */
[----:B------:R-:W-:Y:S01]  /*6510*/  IMAD.X R25, RZ, RZ, RZ, P6 ;  /* 0x000000ffff197224 */ /* 0x000fe200030e06ff */
[----:B------:R-:W-:Y:S01]  /*6520*/  ISETP.LT.U32.AND P0, PT, R10, R36, PT ;  /* 0x000000240a00720c */ /* 0x000fe20003f01070 */
[----:B------:R-:W-:Y:S01]  /*6530*/  IMAD.MOV.U32 R24, RZ, RZ, R21 ;  /* 0x000000ffff187224 */ /* 0x000fe200078e0015 */
[----:B------:R-:W-:Y:S01]  /*6540*/  P2R R26, PR, RZ, 0x2 ;  /* 0x00000002ff1a7803 */ /* 0x000fe20000000000 */
[----:B------:R-:W-:Y:S02]  /*6550*/  IMAD.X R41, R6, 0x1, R36, P2 ;  /* 0x0000000106297824 */ /* 0x000fe400010e0624 */
[----:B------:R-:W-:Y:S01]  /*6560*/  IMAD.WIDE.U32.X R8, R3, R2, R24, P4 ;  /* 0x0000000203087225 */ /* 0x000fe200020e0418 */
[----:B------:R-:W-:-:S02]  /*6570*/  IADD3 R3, P2, P5, -R12, R39, -R53 ;  /* 0x000000270c037210 */ /* 0x000fc40007d5e935 */
[----:B------:R-:W-:Y:S01]  /*6580*/  ISETP.LT.U32.AND.EX P0, PT, R41, R6, PT, P0 ;  /* 0x000000062900720c */ /* 0x000fe20003f01100 */
[----:B------:R-:W-:Y:S01]  /*6590*/  IMAD.WIDE.U32 R24, R18, R34, RZ ;  /* 0x0000002212187225 */ /* 0x000fe200078e00ff */
[----:B------:R-:W-:Y:S02]  /*65a0*/  IADD3.X R53, R52, -0x1, R53, P2, P5 ;  /* 0xffffffff34357810 */ /* 0x000fe400017ea435 */
[----:B------:R-:W-:Y:S01]  /*65b0*/  SEL R39, RZ, 0x1, !P0 ;  /* 0x00000001ff277807 */ /* 0x000fe20004000000 */
[----:B------:R-:W-:Y:S01]  /*65c0*/  IMAD.WIDE.U32 R42, P4, R35, R18, R42 ;  /* 0x00000012232a7225 */ /* 0x000fe2000788002a */
[----:B------:R-:W-:-:S03]  /*65d0*/  IADD3 R6, P6, RZ, R24, RZ ;  /* 0x00000018ff067210 */ /* 0x000fc60007fde0ff */
[----:B------:R-:W-:Y:S01]  /*65e0*/  IMAD.WIDE.U32 R20, R33, R0, RZ ;  /* 0x0000000021147225 */ /* 0x000fe200078e00ff */
[----:B------:R-:W-:-:S03]  /*65f0*/  IADD3 R12, P5, R25, R42, RZ ;  /* 0x0000002a190c7210 */ /* 0x000fc60007fbe0ff */
[----:B------:R-:W-:-:S04]  /*6600*/  IMAD.WIDE.U32 R36, R27, R0, RZ ;  /* 0x000000001b247225 */ /* 0x000fc800078e00ff */
[----:B------:R-:W-:-:S04]  /*6610*/  IMAD.WIDE.U32 R20, P2, R27, R2, R20 ;  /* 0x000000021b147225 */ /* 0x000fc80007840014 */
[----:B------:R-:W-:Y:S01]  /*6620*/  IMAD.X R51, R12, 0x1, R24, P6 ;  /* 0x000000010c337824 */ /* 0x000fe200030e0618 */
[----:B------:R-:W-:Y:S01]  /*6630*/  IADD3 R39, P0, P6, -R39, R10, -R41 ;  /* 0x0000000a27277210 */ /* 0x000fe20007e1e929 */
[----:B------:R-:W-:Y:S01]  /*6640*/  IMAD.X R25, RZ, RZ, RZ, P2 ;  /* 0x000000ffff197224 */ /* 0x000fe200010e06ff */
[----:B------:R-:W-:Y:S01]  /*6650*/  ISETP.LT.U32.AND P2, PT, R6, R24, PT ;  /* 0x000000180600720c */ /* 0x000fe20003f41070 */
[----:B------:R-:W-:Y:S01]  /*6660*/  IMAD.MOV.U32 R24, RZ, RZ, R21 ;  /* 0x000000ffff187224 */ /* 0x000fe200078e0015 */
[----:B------:R-:W-:Y:S01]  /*6670*/  IADD3.X R27, R52, -0x1, R41, P0, P6 ;  /* 0xffffffff341b7810 */ /* 0x000fe200007ec429 */
[----:B------:R-:W-:Y:S01]  /*6680*/  IMAD.WIDE.U32 R40, R17, R34, RZ ;  /* 0x0000002211287225 */ /* 0x000fe200078e00ff */
[----:B------:R-:W-:Y:S02]  /*6690*/  ISETP.LT.U32.AND.EX P2, PT, R51, R12, PT, P2 ;  /* 0x0000000c3300720c */ /* 0x000fe40003f41120 */
[----:B------:R-:W-:Y:S02]  /*66a0*/  ISETP.LT.U32.AND P0, PT, R8, R39, PT ;  /* 0x000000270800720c */ /* 0x000fe40003f01070 */
[----:B------:R-:W-:-:S02]  /*66b0*/  IADD3 R10, P6, R37, R20, RZ ;  /* 0x00000014250a7210 */ /* 0x000fc40007fde0ff */
[----:B------:R-:W-:Y:S02]  /*66c0*/  SEL R12, RZ, 0x1, !P2 ;  /* 0x00000001ff0c7807 */ /* 0x000fe40005000000 */
[----:B------:R-:W-:Y:S01]  /*66d0*/  IADD3 R0, P2, RZ, R36, RZ ;  /* 0x00000024ff007210 */ /* 0x000fe20007f5e0ff */
[----:B------:R-:W-:Y:S01]  /*66e0*/  IMAD.WIDE.U32.X R24, R33, R2, R24, P6 ;  /* 0x0000000221187225 */ /* 0x000fe200030e0418 */
[----:B------:R-:W-:Y:S02]  /*66f0*/  ISETP.LT.U32.AND.EX P0, PT, R9, R27, PT, P0 ;  /* 0x0000001b0900720c */ /* 0x000fe40003f01100 */
[----:B------:R-:W-:Y:S01]  /*6700*/  ISETP.LT.U32.AND P6, PT, R0, R36, PT ;  /* 0x000000240000720c */ /* 0x000fe20003fc1070 */
[----:B------:R-:W-:Y:S01]  /*6710*/  IMAD.X R33, R10, 0x1, R36, P2 ;  /* 0x000000010a217824 */ /* 0x000fe200010e0624 */
[----:B------:R-:W-:Y:S01]  /*6720*/  SEL R37, RZ, 0x1, !P0 ;  /* 0x00000001ff257807 */ /* 0x000fe20004000000 */
[----:B------:R-:W-:Y:S01]  /*6730*/  IMAD.MOV.U32 R36, RZ, RZ, R43 ;  /* 0x000000ffff247224 */ /* 0x000fe200078e002b */
[----:B------:R-:W-:-:S02]  /*6740*/  SEL R21, RZ, 0xffffffff, !P0 ;  /* 0xffffffffff157807 */ /* 0x000fc40004000000 */
[----:B------:R-:W-:Y:S01]  /*6750*/  IADD3 R37, P0, P2, R37, R8, -R39 ;  /* 0x0000000825257210 */ /* 0x000fe20007a1e827 */
[----:B------:R-:W-:Y:S01]  /*6760*/  IMAD.WIDE.U32 R38, R17, R28, RZ ;  /* 0x0000001c11267225 */ /* 0x000fe200078e00ff */
[----:B------:R-:W-:Y:S02]  /*6770*/  ISETP.LT.U32.AND.EX P6, PT, R33, R10, PT, P6 ;  /* 0x0000000a2100720c */ /* 0x000fe40003fc1160 */
[----:B------:R-:W-:Y:S02]  /*6780*/  IADD3.X R2, R21, R9, ~R27, P0, P2 ;  /* 0x0000000915027210 */ /* 0x000fe400007e4c1b */
[--C-:B------:R-:W-:Y:S02]  /*6790*/  IADD3 R8, P0, P2, -R12, R6, -R51.reuse ;  /* 0x000000060c087210 */ /* 0x100fe40007a1e933 */
[----:B------:R-:W-:Y:S02]  /*67a0*/  SEL R27, RZ, 0x1, !P6 ;  /* 0x00000001ff1b7807 */ /* 0x000fe40007000000 */
[----:B------:R-:W-:-:S02]  /*67b0*/  IADD3.X R51, R52, -0x1, R51, P0, P2 ;  /* 0xffffffff34337810 */ /* 0x000fc400007e4433 */
[----:B------:R-:W-:-:S04]  /*67c0*/  IADD3 R27, P0, P2, -R27, R0, -R33 ;  /* 0x000000001b1b7210 */ /* 0x000fc80007a1e921 */
[----:B------:R-:W-:Y:S02]  /*67d0*/  IADD3.X R33, R52, -0x1, R33, P0, P2 ;  /* 0xffffffff34217810 */ /* 0x000fe400007e4421 */
[----:B------:R-:W-:Y:S02]  /*67e0*/  ISETP.LT.U32.AND P2, PT, R24, R27, PT ;  /* 0x0000001b1800720c */ /* 0x000fe40003f41070 */
[----:B------:R-:W-:Y:S02]  /*67f0*/  IADD3 R42, P0, RZ, UR4, RZ ;  /* 0x00000004ff2a7c10 */ /* 0x000fe4000ff1e0ff */
[----:B------:R-:W-:-:S03]  /*6800*/  ISETP.LT.U32.AND.EX P2, PT, R25, R33, PT, P2 ;  /* 0x000000211900720c */ /* 0x000fc60003f41120 */
[----:B------:R-:W-:Y:S01]  /*6810*/  IMAD.X R9, RZ, RZ, UR5, P0 ;  /* 0x00000005ff097e24 */ /* 0x000fe200080e06ff */
[----:B------:R-:W-:Y:S02]  /*6820*/  SEL R55, RZ, 0x1, !P2 ;  /* 0x00000001ff377807 */ /* 0x000fe40005000000 */
[----:B------:R-:W-:Y:S02]  /*6830*/  ISETP.GE.U32.AND P0, PT, R15, R42, PT ;  /* 0x0000002a0f00720c */ /* 0x000fe40003f06070 */
[----:B------:R-:W-:Y:S02]  /*6840*/  SEL R21, RZ, 0xffffffff, !P2 ;  /* 0xffffffffff157807 */ /* 0x000fe40005000000 */
[----:B------:R-:W-:Y:S02]  /*6850*/  IADD3 R55, P2, P6, R55, R24, -R27 ;  /* 0x0000001837377210 */ /* 0x000fe40007e5e81b */
[----:B------:R-:W-:Y:S02]  /*6860*/  ISETP.GE.U32.AND.EX P0, PT, R4, R9, PT, P0 ;  /* 0x000000090400720c */ /* 0x000fe40003f06100 */
[----:B------:R-:W-:Y:S01]  /*6870*/  IADD3.X R12, R21, R25, ~R33, P2, P6 ;  /* 0x00000019150c7210 */ /* 0x000fe200017ecc21 */
[----:B------:R-:W-:Y:S01]  /*6880*/  IMAD.WIDE.U32 R32, R19, R30, RZ ;  /* 0x0000001e13207225 */ /* 0x000fe200078e00ff */
[----:B------:R-:W-:-:S02]  /*6890*/  IADD3 R25, P2, R37, R42, RZ ;  /* 0x0000002a25197210 */ /* 0x000fc40007f5e0ff */
[----:B------:R-:W-:Y:S01]  /*68a0*/  SEL R27, RZ, 0x1, P0 ;  /* 0x00000001ff1b7807 */ /* 0x000fe20000000000 */
[----:B------:R-:W-:Y:S01]  /*68b0*/  IMAD.X R37, RZ, RZ, RZ, P4 ;  /* 0x000000ffff257224 */ /* 0x000fe200020e06ff */
[----:B------:R-:W-:Y:S01]  /*68c0*/  SEL R6, RZ, 0xffffffff, P0 ;  /* 0xffffffffff067807 */ /* 0x000fe20000000000 */
[----:B------:R-:W-:Y:S01]  /*68d0*/  IMAD.X R2, R2, 0x1, R9, P2 ;  /* 0x0000000102027824 */ /* 0x000fe200010e0609 */
[----:B------:R-:W-:Y:S01]  /*68e0*/  IADD3 R27, P2, P6, R27, R15, -R42 ;  /* 0x0000000f1b1b7210 */ /* 0x000fe20007e5e82a */
[----:B------:R-:W-:Y:S01]  /*68f0*/  IMAD.WIDE.U32.X R36, R35, R19, R36, P5 ;  /* 0x0000001323247225 */ /* 0x000fe200028e0424 */
[----:B------:R-:W-:Y:S02]  /*6900*/  ISETP.GT.U32.AND P0, PT, R25, RZ, PT ;  /* 0x000000ff1900720c */ /* 0x000fe40003f04070 */
[----:B------:R-:W-:Y:S02]  /*6910*/  IADD3.X R6, R6, R4, ~R9, P2, P6 ;  /* 0x0000000406067210 */ /* 0x000fe400017ecc09 */
[----:B------:R-:W-:-:S02]  /*6920*/  IADD3 R21, P6, R42, R42, RZ ;  /* 0x0000002a2a157210 */ /* 0x000fc40007fde0ff */
[-C--:B------:R-:W-:Y:S02]  /*6930*/  ISETP.LT.U32.AND P2, PT, R25, R42.reuse, PT ;  /* 0x0000002a1900720c */ /* 0x080fe40003f41070 */
        /* <DEDUP_REMOVED lines=9> */
[----:B------:R-:W-:Y:S02]  /*69d0*/  ISETP.GE.U32.AND P2, PT, R27, R42, PT ;  /* 0x0000002a1b00720c */ /* 0x000fe40003f46070 */
[----:B------:R-:W-:Y:S02]  /*69e0*/  IADD3 R10, P0, -R10, R25, RZ ;  /* 0x000000190a0a7210 */ /* 0x000fe40007f1e1ff */
[----:B------:R-:W-:-:S02]  /*69f0*/  SEL R15, RZ, 0x1, !P6 ;  /* 0x00000001ff0f7807 */ /* 0x000fc40007000000 */
[----:B------:R-:W-:Y:S01]  /*6a00*/  ISETP.GE.U32.AND.EX P2, PT, R6, R9, PT, P2 ;  /* 0x000000090600720c */ /* 0x000fe20003f46120 */
[----:B------:R-:W-:Y:S01]  /*6a10*/  IMAD.X R14, R2, 0x1, ~R14, P0 ;  /* 0x00000001020e7824 */ /* 0x000fe200000e0e0e */
[----:B------:R-:W-:Y:S02]  /*6a20*/  SEL R49, RZ, 0xffffffff, !P6 ;  /* 0xffffffffff317807 */ /* 0x000fe40007000000 */
[----:B------:R-:W-:Y:S02]  /*6a30*/  IADD3 R15, P0, P6, R10, R21, -R15 ;  /* 0x000000150a0f7210 */ /* 0x000fe40007e1e80f */
[----:B------:R-:W-:Y:S02]  /*6a40*/  SEL R21, RZ, 0x1, P2 ;  /* 0x00000001ff157807 */ /* 0x000fe40001000000 */
[----:B------:R-:W-:Y:S02]  /*6a50*/  IADD3.X R49, R14, R0, ~R49, P0, P6 ;  /* 0x000000000e317210 */ /* 0x000fe400007ecc31 */
[----:B------:R-:W-:Y:S01]  /*6a60*/  IADD3 R2, P0, P6, R21, R27, -R42 ;  /* 0x0000001b15027210 */ /* 0x000fe20007e1e82a */
[----:B------:R-:W-:Y:S01]  /*6a70*/  IMAD.WIDE.U32 R20, R16, R28, RZ ;  /* 0x0000001c10147225 */ /* 0x000fe200078e00ff */
[----:B------:R-:W-:-:S03]  /*6a80*/  SEL R4, RZ, 0xffffffff, P2 ;  /* 0xffffffffff047807 */ /* 0x000fc60001000000 */
[----:B------:R-:W-:Y:S01]  /*6a90*/  IMAD.WIDE.U32 R38, P2, R16, R29, R38 ;  /* 0x0000001d10267225 */ /* 0x000fe20007840026 */
[----:B------:R-:W-:Y:S02]  /*6aa0*/  IADD3.X R4, R4, R6, ~R9, P0, P6 ;  /* 0x0000000604047210 */ /* 0x000fe400007ecc09 */
[----:B------:R-:W-:Y:S02]  /*6ab0*/  IADD3 R25, P6, RZ, R20, RZ ;  /* 0x00000014ff197210 */ /* 0x000fe40007fde0ff */
[----:B------:R-:W-:-:S05]  /*6ac0*/  IADD3 R0, P0, R21, R38, RZ ;  /* 0x0000002615007210 */ /* 0x000fca0007f1e0ff */
[----:B------:R-:W-:Y:S01]  /*6ad0*/  IMAD.X R21, R0, 0x1, R20, P6 ;  /* 0x0000000100157824 */ /* 0x000fe200030e0614 */
[----:B------:R-:W-:-:S04]  /*6ae0*/  ISETP.LT.U32.AND P6, PT, R25, R20, PT ;  /* 0x000000141900720c */ /* 0x000fc80003fc1070 */
[----:B------:R-:W-:-:S04]  /*6af0*/  ISETP.LT.U32.AND.EX P6, PT, R21, R0, PT, P6 ;  /* 0x000000001500720c */ /* 0x000fc80003fc1160 */
[----:B------:R-:W-:-:S04]  /*6b00*/  SEL R38, RZ, 0x1, !P6 ;  /* 0x00000001ff267807 */ /* 0x000fc80007000000 */
[----:B------:R-:W-:Y:S01]  /*6b10*/  IADD3 R38, P1, P6, -R38, R25, -R21 ;  /* 0x0000001926267210 */ /* 0x000fe20007e3e915 */
[----:B------:R-:W-:-:S03]  /*6b20*/  IMAD.WIDE.U32 R24, R16, R34, RZ ;  /* 0x0000002210187225 */ /* 0x000fc600078e00ff */
[----:B------:R-:W-:Y:S01]  /*6b30*/  IADD3.X R6, R52, -0x1, R21, P1, P6 ;  /* 0xffffffff34067810 */ /* 0x000fe20000fec415 */
[----:B------:R-:W-:Y:S01]  /*6b40*/  IMAD.WIDE.U32 R20, R18, R30, RZ ;  /* 0x0000001e12147225 */ /* 0x000fe200078e00ff */
[----:B------:R-:W-:-:S03]  /*6b50*/  ISETP.NE.AND P1, PT, R26, RZ, PT ;  /* 0x000000ff1a00720c */ /* 0x000fc60003f25270 */
[----:B------:R-:W-:-:S04]  /*6b60*/  IMAD.WIDE.U32 R32, P6, R31, R18, R32 ;  /* 0x000000121f207225 */ /* 0x000fc800078c0020 */
[----:B------:R-:W-:Y:S01]  /*6b70*/  IMAD.X R27, RZ, RZ, RZ, P1 ;  /* 0x000000ffff1b7224 */ /* 0x000fe200008e06ff */
[----:B------:R-:W-:Y:S01]  /*6b80*/  IADD3 R0, P4, R21, R32, RZ ;  /* 0x0000002015007210 */ /* 0x000fe20007f9e0ff */
[----:B------:R-:W-:Y:S01]  /*6b90*/  IMAD.X R21, RZ, RZ, RZ, P2 ;  /* 0x000000ffff157224 */ /* 0x000fe200010e06ff */
[----:B------:R-:W-:Y:S01]  /*6ba0*/  IADD3 R30, P1, RZ, R20, RZ ;  /* 0x00000014ff1e7210 */ /* 0x000fe20007f3e0ff */
[----:B------:R-:W-:-:S04]  /*6bb0*/  IMAD.WIDE.U32 R40, P2, R16, R35, R40 ;  /* 0x0000002310287225 */ /* 0x000fc80007840028 */
[----:B------:R-:W-:Y:S02]  /*6bc0*/  IMAD.MOV.U32 R26, RZ, RZ, R45 ;  /* 0x000000ffff1a7224 */ /* 0x000fe400078e002d */
[----:B------:R-:W-:Y:S01]  /*6bd0*/  IMAD.X R45, RZ, RZ, RZ, P2 ;  /* 0x000000ffff2d7224 */ /* 0x000fe200010e06ff */
[----:B------:R-:W-:Y:S01]  /*6be0*/  IADD3 R25, P2, R25, R40, RZ ;  /* 0x0000002819197210 */ /* 0x000fe20007f5e0ff */
[----:B------:R-:W-:Y:S02]  /*6bf0*/  IMAD.MOV.U32 R44, RZ, RZ, R41 ;  /* 0x000000ffff2c7224 */ /* 0x000fe400078e0029 */
[----:B------:R-:W-:-:S04]  /*6c00*/  IMAD.WIDE.U32 R40, R19, R28, RZ ;  /* 0x0000001c13287225 */ /* 0x000fc800078e00ff */
[----:B------:R-:W-:Y:S01]  /*6c10*/  IMAD.X R47, R0, 0x1, R20, P1 ;  /* 0x00000001002f7824 */ /* 0x000fe200008e0614 */
[----:B------:R-:W-:Y:S01]  /*6c20*/  ISETP.LT.U32.AND P1, PT, R30, R20, PT ;  /* 0x000000141e00720c */ /* 0x000fe20003f21070 */
[----:B------:R-:W-:Y:S01]  /*6c30*/  IMAD.MOV.U32 R20, RZ, RZ, R39 ;  /* 0x000000ffff147224 */ /* 0x000fe200078e0027 */
[----:B------:R-:W-:Y:S01]  /*6c40*/  IADD3 R39, P5, RZ, R24, RZ ;  /* 0x00000018ff277210 */ /* 0x000fe20007fbe0ff */
[----:B------:R-:W-:Y:S01]  /*6c50*/  IMAD.WIDE.U32.X R44, R17, R35, R44, P2 ;  /* 0x00000023112c7225 */ /* 0x000fe200010e042c */
[----:B------:R-:W-:Y:S02]  /*6c60*/  ISETP.LT.U32.AND.EX P1, PT, R47, R0, PT, P1 ;  /* 0x000000002f00720c */ /* 0x000fe40003f21110 */
[----:B------:R-:W-:Y:S01]  /*6c70*/  ISETP.LT.U32.AND P2, PT, R39, R24, PT ;  /* 0x000000182700720c */ /* 0x000fe20003f41070 */
[----:B------:R-:W-:-:S04]  /*6c80*/  IMAD.WIDE.U32.X R26, R17, R31, R26, P3 ;  /* 0x0000001f111a7225 */ /* 0x000fc800018e041a */
[----:B------:R-:W-:Y:S01]  /*6c90*/  IMAD.WIDE.U32 R34, R18, R28, RZ ;  /* 0x0000001c12227225 */ /* 0x000fe200078e00ff */
[----:B------:R-:W-:Y:S02]  /*6ca0*/  SEL R28, RZ, 0x1, !P1 ;  /* 0x00000001ff1c7807 */ /* 0x000fe40004800000 */
[----:B------:R-:W-:Y:S01]  /*6cb0*/  ISETP.GT.U32.AND P1, PT, R15, RZ, PT ;  /* 0x000000ff0f00720c */ /* 0x000fe20003f24070 */
[----:B------:R-:W-:-:S03]  /*6cc0*/  IMAD.WIDE.U32 R40, P3, R29, R18, R40 ;  /* 0x000000121d287225 */ /* 0x000fc60007860028 */
[----:B------:R-:W-:Y:S01]  /*6cd0*/  ISETP.GT.U32.AND.EX P1, PT, R49, -0x1, PT, P1 ;  /* 0xffffffff3100780c */ /* 0x000fe20003f24110 */
[----:B------:R-:W-:Y:S01]  /*6ce0*/  IMAD.X R24, R25, 0x1, R24, P5 ;  /* 0x0000000119187824 */ /* 0x000fe200028e0618 */
[----:B------:R-:W-:Y:S01]  /*6cf0*/  IADD3 R16, P5, R35, R40, RZ ;  /* 0x0000002823107210 */ /* 0x000fe20007fbe0ff */
[----:B------:R-:W-:Y:S01]  /*6d00*/  IMAD.X R35, RZ, RZ, RZ, P3 ;  /* 0x000000ffff237224 */ /* 0x000fe200018e06ff */
[----:B------:R-:W-:Y:S01]  /*6d10*/  IADD3 R32, P3, R55, R42, RZ ;  /* 0x0000002a37207210 */ /* 0x000fe20007f7e0ff */
[----:B------:R-:W-:Y:S01]  /*6d20*/  IMAD.WIDE.U32.X R20, R17, R29, R20, P0 ;  /* 0x0000001d11147225 */ /* 0x000fe200000e0414 */
[----:B------:R-:W-:-:S03]  /*6d30*/  IADD3 R18, P0, RZ, R34, RZ ;  /* 0x00000022ff127210 */ /* 0x000fc60007f1e0ff */
[----:B------:R-:W-:Y:S01]  /*6d40*/  IMAD.X R12, R12, 0x1, R9, P3 ;  /* 0x000000010c0c7824 */ /* 0x000fe200018e0609 */
[C---:B------:R-:W-:Y:S01]  /*6d50*/  ISETP.GT.U32.AND P3, PT, R32.reuse, RZ, PT ;  /* 0x000000ff2000720c */ /* 0x040fe20003f64070 */
[----:B------:R-:W-:Y:S01]  /*6d60*/  IMAD.X R17, RZ, RZ, RZ, P6 ;  /* 0x000000ffff117224 */ /* 0x000fe200030e06ff */
[----:B------:R-:W-:Y:S01]  /*6d70*/  ISETP.LT.U32.AND P6, PT, R32, R42, PT ;  /* 0x0000002a2000720c */ /* 0x000fe20003fc1070 */
[----:B------:R-:W-:Y:S01]  /*6d80*/  IMAD.X R43, R16, 0x1, R34, P0 ;  /* 0x00000001102b7824 */ /* 0x000fe200000e0622 */
[----:B------:R-:W-:Y:S02]  /*6d90*/  ISETP.GT.U32.AND.EX P3, PT, R12, -0x1, PT, P3 ;  /* 0xffffffff0c00780c */ /* 0x000fe40003f64130 */
[----:B------:R-:W-:Y:S01]  /*6da0*/  ISETP.LT.U32.AND P0, PT, R18, R34, PT ;  /* 0x000000221200720c */ /* 0x000fe20003f01070 */
[----:B------:R-:W-:Y:S01]  /*6db0*/  IMAD.MOV.U32 R34, RZ, RZ, R41 ;  /* 0x000000ffff227224 */ /* 0x000fe200078e0029 */
[----:B------:R-:W-:Y:S02]  /*6dc0*/  ISETP.LT.U32.OR.EX P6, PT, R12, R9, P3, P6 ;  /* 0x000000090c00720c */ /* 0x000fe40001fc1560 */
[----:B------:R-:W-:-:S02]  /*6dd0*/  ISETP.LT.U32.AND P3, PT, R15, R10, PT ;  /* 0x0000000a0f00720c */ /* 0x000fc40003f61070 */
[----:B------:R-:W-:Y:S02]  /*6de0*/  SEL R55, RZ, 0x1, !P6 ;  /* 0x00000001ff377807 */ /* 0x000fe40007000000 */
[----:B------:R-:W-:Y:S02]  /*6df0*/  ISETP.LT.U32.OR.EX P1, PT, R49, R14, P1, P3 ;  /* 0x0000000e3100720c */ /* 0x000fe40000f21530 */
[----:B------:R-:W-:Y:S02]  /*6e00*/  IADD3 R55, P3, -R55, R32, RZ ;  /* 0x0000002037377210 */ /* 0x000fe40007f7e1ff */
[----:B------:R-:W-:Y:S02]  /*6e10*/  SEL R14, RZ, 0xffffffff, !P6 ;  /* 0xffffffffff0e7807 */ /* 0x000fe40007000000 */
[----:B------:R-:W-:Y:S02]  /*6e20*/  SEL R10, RZ, 0x1, !P1 ;  /* 0x00000001ff0a7807 */ /* 0x000fe40004800000 */
[----:B------:R-:W-:Y:S01]  /*6e30*/  IADD3 R0, P6, R55, R42, RZ ;  /* 0x0000002a37007210 */ /* 0x000fe20007fde0ff */
[----:B------:R-:W-:Y:S01]  /*6e40*/  IMAD.X R14, R12, 0x1, ~R14, P3 ;  /* 0x000000010c0e7824 */ /* 0x000fe200018e0e0e */
[----:B------:R-:W-:-:S02]  /*6e50*/  IADD3 R15, P3, -R10, R15, RZ ;  /* 0x0000000f0a0f7210 */ /* 0x000fc40007f7e1ff */
[----:B------:R-:W-:Y:S01]  /*6e60*/  SEL R12, RZ, 0xffffffff, !P1 ;  /* 0xffffffffff0c7807 */ /* 0x000fe20004800000 */
[----:B------:R-:W-:Y:S01]  /*6e70*/  IMAD.X R10, R14, 0x1, R9, P6 ;  /* 0x000000010e0a7824 */ /* 0x000fe200030e0609 */
[----:B------:R-:W-:Y:S02]  /*6e80*/  ISETP.GT.U32.AND P1, PT, R0, RZ, PT ;  /* 0x000000ff0000720c */ /* 0x000fe40003f24070 */
[----:B------:R-:W-:Y:S01]  /*6e90*/  ISETP.LT.U32.AND.EX P6, PT, R24, R25, PT, P2 ;  /* 0x000000191800720c */ /* 0x000fe20003fc1120 */
[----:B------:R-:W-:Y:S01]  /*6ea0*/  IMAD.X R12, R49, 0x1, ~R12, P3 ;  /* 0x00000001310c7824 */ /* 0x000fe200018e0e0c */
[----:B------:R-:W-:Y:S02]  /*6eb0*/  ISETP.LT.U32.AND P2, PT, R0, R55, PT ;  /* 0x000000370000720c */ /* 0x000fe40003f41070 */
[----:B------:R-:W-:Y:S02]  /*6ec0*/  ISETP.GT.U32.AND.EX P1, PT, R10, -0x1, PT, P1 ;  /* 0xffffffff0a00780c */ /* 0x000fe40003f24110 */
[----:B------:R-:W-:-:S02]  /*6ed0*/  SEL R32, RZ, 0x1, !P6 ;  /* 0x00000001ff207807 */ /* 0x000fc40007000000 */
[----:B------:R-:W-:Y:S02]  /*6ee0*/  IADD3 R25, P6, P3, -R28, R30, -R47 ;  /* 0x0000001e1c197210 */ /* 0x000fe40007bde92f */
[----:B------:R-:W-:Y:S01]  /*6ef0*/  ISETP.LT.U32.AND.EX P0, PT, R43, R16, PT, P0 ;  /* 0x000000102b00720c */ /* 0x000fe20003f01100 */
[----:B------:R-:W-:Y:S01]  /*6f00*/  IMAD.MOV.U32 R16, RZ, RZ, R33 ;  /* 0x000000ffff107224 */ /* 0x000fe200078e0021 */
[----:B------:R-:W-:Y:S02]  /*6f10*/  ISETP.LT.U32.OR.EX P1, PT, R10, R14, P1, P2 ;  /* 0x0000000e0a00720c */ /* 0x000fe40000f21520 */
[----:B------:R-:W-:Y:S01]  /*6f20*/  IADD3.X R47, R52, -0x1, R47, P6, P3 ;  /* 0xffffffff342f7810 */ /* 0x000fe200037e642f */
[----:B------:R-:W-:Y:S01]  /*6f30*/  IMAD.WIDE.U32.X R16, R31, R19, R16, P4 ;  /* 0x000000131f107225 */ /* 0x000fe200020e0410 */
[----:B------:R-:W-:Y:S02]  /*6f40*/  ISETP.LT.U32.AND P2, PT, R26, R3, PT ;  /* 0x000000031a00720c */ /* 0x000fe40003f41070 */
[----:B------:R-:W-:-:S02]  /*6f50*/  IADD3 R39, P3, P6, -R32, R39, -R24 ;  /* 0x0000002720277210 */ /* 0x000fc40007e7e918 */
[----:B------:R-:W-:Y:S02]  /*6f60*/  SEL R33, RZ, 0x1, !P0 ;  /* 0x00000001ff217807 */ /* 0x000fe40004000000 */
[----:B------:R-:W-:Y:S02]  /*6f70*/  ISETP.LT.U32.AND.EX P2, PT, R27, R53, PT, P2 ;  /* 0x000000351b00720c */ /* 0x000fe40003f41120 */
[----:B------:R-:W-:Y:S02]  /*6f80*/  IADD3.X R31, R52, -0x1, R24, P3, P6 ;  /* 0xffffffff341f7810 */ /* 0x000fe40001fec418 */
[----:B------:R-:W-:Y:S01]  /*6f90*/  IADD3 R33, P3, P4, -R33, R18, -R43 ;  /* 0x0000001221217210 */ /* 0x000fe20007c7e92b */
[----:B------:R-:W-:Y:S01]  /*6fa0*/  IMAD.WIDE.U32.X R18, R29, R19, R34, P5 ;  /* 0x000000131d127225 */ /* 0x000fe200028e0422 */
[----:B------:R-:W-:Y:S02]  /*6fb0*/  ISETP.LT.U32.AND P0, PT, R36, R8, PT ;  /* 0x000000082400720c */ /* 0x000fe40003f01070 */
[----:B------:R-:W-:-:S02]  /*6fc0*/  SEL R29, RZ, 0x1, !P2 ;  /* 0x00000001ff1d7807 */ /* 0x000fc40005000000 */
[----:B------:R-:W-:Y:S02]  /*6fd0*/  IADD3.X R43, R52, -0x1, R43, P3, P4 ;  /* 0xffffffff342b7810 */ /* 0x000fe40001fe842b */
[----:B------:R-:W-:Y:S02]  /*6fe0*/  ISETP.LT.U32.AND.EX P0, PT, R37, R51, PT, P0 ;  /* 0x000000332500720c */ /* 0x000fe40003f01100 */
[----:B------:R-:W-:Y:S02]  /*6ff0*/  ISETP.LT.U32.AND P3, PT, R20, R38, PT ;  /* 0x000000261400720c */ /* 0x000fe40003f61070 */
[----:B------:R-:W-:Y:S02]  /*7000*/  IADD3 R29, P4, P5, R29, R26, -R3 ;  /* 0x0000001a1d1d7210 */ /* 0x000fe40007d9e803 */
[----:B------:R-:W-:Y:S02]  /*7010*/  SEL R26, RZ, 0xffffffff, !P2 ;  /* 0xffffffffff1a7807 */ /* 0x000fe40005000000 */
[----:B------:R-:W-:-:S02]  /*7020*/  SEL R3, RZ, 0x1, !P0 ;  /* 0x00000001ff037807 */ /* 0x000fc40004000000 */
[----:B------:R-:W-:Y:S02]  /*7030*/  ISETP.LT.U32.AND.EX P3, PT, R21, R6, PT, P3 ;  /* 0x000000061500720c */ /* 0x000fe40003f61130 */
[----:B------:R-:W-:Y:S02]  /*7040*/  ISETP.LT.U32.AND P2, PT, R16, R25, PT ;  /* 0x000000191000720c */ /* 0x000fe40003f41070 */
[----:B------:R-:W-:Y:S02]  /*7050*/  IADD3.X R26, R26, R27, ~R53, P4, P5 ;  /* 0x0000001b1a1a7210 */ /* 0x000fe400027eac35 */
[----:B------:R-:W-:Y:S02]  /*7060*/  IADD3 R8, P4, P5, R3, R36, -R8 ;  /* 0x0000002403087210 */ /* 0x000fe40007d9e808 */
[----:B------:R-:W-:Y:S02]  /*7070*/  SEL R3, RZ, 0x1, !P3 ;  /* 0x00000001ff037807 */ /* 0x000fe40005800000 */
[----:B------:R-:W-:-:S02]  /*7080*/  ISETP.LT.U32.AND.EX P2, PT, R17, R47, PT, P2 ;  /* 0x0000002f1100720c */ /* 0x000fc40003f41120 */
[----:B------:R-:W-:Y:S02]  /*7090*/  SEL R36, RZ, 0xffffffff, !P0 ;  /* 0xffffffffff247807 */ /* 0x000fe40004000000 */
[----:B------:R-:W-:Y:S02]  /*70a0*/  SEL R27, RZ, 0xffffffff, !P3 ;  /* 0xffffffffff1b7807 */ /* 0x000fe40005800000 */
[----:B------:R-:W-:Y:S02]  /*70b0*/  IADD3 R38, P3, P6, R3, R20, -R38 ;  /* 0x0000001403267210 */ /* 0x000fe40007e7e826 */
[----:B------:R-:W-:Y:S02]  /*70c0*/  SEL R3, RZ, 0x1, !P2 ;  /* 0x00000001ff037807 */ /* 0x000fe40005000000 */
[----:B------:R-:W-:Y:S02]  /*70d0*/  ISETP.LT.U32.AND P0, PT, R44, R39, PT ;  /* 0x000000272c00720c */ /* 0x000fe40003f01070 */
[----:B------:R-:W-:-:S02]  /*70e0*/  IADD3.X R36, R36, R37, ~R51, P4, P5 ;  /* 0x0000002524247210 */ /* 0x000fc400027eac33 */
[----:B------:R-:W-:Y:S02]  /*70f0*/  ISETP.LT.U32.AND P5, PT, R18, R33, PT ;  /* 0x000000211200720c */ /* 0x000fe40003fa1070 */
[----:B------:R-:W-:Y:S02]  /*7100*/  IADD3.X R20, R27, R21, ~R6, P3, P6 ;  /* 0x000000151b147210 */ /* 0x000fe40001fecc06 */
[----:B------:R-:W-:Y:S02]  /*7110*/  IADD3 R25, P4, P3, R3, R16, -R25 ;  /* 0x0000001003197210 */ /* 0x000fe40007b9e819 */
[----:B------:R-:W-:Y:S02]  /*7120*/  ISETP.LT.U32.AND.EX P0, PT, R45, R31, PT, P0 ;  /* 0x0000001f2d00720c */ /* 0x000fe40003f01100 */
[----:B------:R-:W-:Y:S02]  /*7130*/  SEL R3, RZ, 0x1, !P1 ;  /* 0x00000001ff037807 */ /* 0x000fe40004800000 */
[----:B------:R-:W-:-:S02]  /*7140*/  SEL R16, RZ, 0xffffffff, !P2 ;  /* 0xffffffffff107807 */ /* 0x000fc40005000000 */
[----:B------:R-:W-:Y:S02]  /*7150*/  ISETP.LT.U32.AND.EX P2, PT, R19, R43, PT, P5 ;  /* 0x0000002b1300720c */ /* 0x000fe40003f41150 */
[----:B------:R-:W-:Y:S02]  /*7160*/  SEL R6, RZ, 0x1, !P0 ;  /* 0x00000001ff067807 */ /* 0x000fe40004000000 */
[----:B------:R-:W-:Y:S02]  /*7170*/  IADD3 R3, P5, -R3, R0, RZ ;  /* 0x0000000003037210 */ /* 0x000fe40007fbe1ff */
[----:B------:R-:W-:Y:S02]  /*7180*/  SEL R0, RZ, 0x1, !P2 ;  /* 0x00000001ff007807 */ /* 0x000fe40005000000 */
[----:B------:R-:W-:Y:S02]  /*7190*/  IADD3.X R16, R16, R17, ~R47, P4, P3 ;  /* 0x0000001110107210 */ /* 0x000fe400027e6c2f */
[----:B------:R-:W-:-:S02]  /*71a0*/  IADD3 R39, P3, P4, R6, R44, -R39 ;  /* 0x0000002c06277210 */ /* 0x000fc40007c7e827 */
[----:B------:R-:W-:Y:S02]  /*71b0*/  SEL R44, RZ, 0xffffffff, !P0 ;  /* 0xffffffffff2c7807 */ /* 0x000fe40004000000 */
[----:B------:R-:W-:Y:S02]  /*71c0*/  SEL R17, RZ, 0xffffffff, !P1 ;  /* 0xffffffffff117807 */ /* 0x000fe40004800000 */
[----:B------:R-:W-:Y:S02]  /*71d0*/  IADD3 R33, P0, P1, R0, R18, -R33 ;  /* 0x0000001200217210 */ /* 0x000fe4000791e821 */
[----:B------:R-:W-:Y:S01]  /*71e0*/  SEL R18, RZ, 0xffffffff, !P2 ;  /* 0xffffffffff127807 */ /* 0x000fe20005000000 */
[----:B------:R-:W-:Y:S01]  /*71f0*/  IMAD.X R10, R10, 0x1, ~R17, P5 ;  /* 0x000000010a0a7824 */ /* 0x000fe200028e0e11 */
[----:B------:R-:W-:Y:S02]  /*7200*/  IADD3 R21, P2, R38, R50, RZ ;  /* 0x0000003226157210 */ /* 0x000fe40007f5e0ff */
[----:B------:R-:W-:-:S02]  /*7210*/  IADD3.X R44, R44, R45, ~R31, P3, P4 ;  /* 0x0000002d2c2c7210 */ /* 0x000fc40001fe8c1f */
[----:B------:R-:W-:Y:S01]  /*7220*/  IADD3 R17, P4, R39, R48, RZ ;  /* 0x0000003027117210 */ /* 0x000fe20007f9e0ff */
[----:B------:R-:W-:Y:S01]  /*7230*/  IMAD.X R27, R20, 0x1, R13, P2 ;  /* 0x00000001141b7824 */ /* 0x000fe200010e060d */
[----:B------:R-:W-:Y:S02]  /*7240*/  IADD3.X R19, R18, R19, ~R43, P0, P1 ;  /* 0x0000001312137210 */ /* 0x000fe400007e2c2b */
[C---:B------:R-:W-:Y:S01]  /*7250*/  ISETP.GT.U32.AND P3, PT, R21.reuse, RZ, PT ;  /* 0x000000ff1500720c */ /* 0x040fe20003f64070 */
[----:B------:R-:W-:Y:S01]  /*7260*/  IMAD.X R7, R44, 0x1, R7, P4 ;  /* 0x000000012c077824 */ /* 0x000fe200020e0607 */
[-C--:B------:R-:W-:Y:S02]  /*7270*/  ISETP.GE.U32.AND P1, PT, R46, R29.reuse, PT ;  /* 0x0000001d2e00720c */ /* 0x080fe40003f26070 */
[----:B------:R-:W-:Y:S02]  /*7280*/  IADD3 R6, P5, R8, R29, RZ ;  /* 0x0000001d08067210 */ /* 0x000fe40007fbe0ff */
[----:B------:R-:W-:-:S02]  /*7290*/  ISETP.LT.U32.AND P0, PT, R21, R38, PT ;  /* 0x000000261500720c */ /* 0x000fc40003f01070 */
[----:B------:R-:W-:Y:S01]  /*72a0*/  ISETP.GT.U32.AND P4, PT, R17, RZ, PT ;  /* 0x000000ff1100720c */ /* 0x000fe20003f84070 */
[----:B------:R-:W-:Y:S01]  /*72b0*/  IMAD.X R13, R36, 0x1, R26, P5 ;  /* 0x00000001240d7824 */ /* 0x000fe200028e061a */
[----:B------:R-:W-:Y:S02]  /*72c0*/  ISETP.GT.U32.AND.EX P3, PT, R27, -0x1, PT, P3 ;  /* 0xffffffff1b00780c */ /* 0x000fe40003f64130 */
[----:B------:R-:W-:Y:S02]  /*72d0*/  ISETP.GE.U32.AND.EX P1, PT, R11, R26, PT, P1 ;  /* 0x0000001a0b00720c */ /* 0x000fe40003f26110 */
[----:B------:R-:W-:Y:S02]  /*72e0*/  ISETP.LT.U32.AND P2, PT, R17, R39, PT ;  /* 0x000000271100720c */ /* 0x000fe40003f41070 */
[----:B------:R-:W-:Y:S02]  /*72f0*/  ISETP.GT.U32.AND.EX P4, PT, R7, -0x1, PT, P4 ;  /* 0xffffffff0700780c */ /* 0x000fe40003f84140 */
[----:B------:R-:W-:-:S02]  /*7300*/  ISETP.LT.U32.OR.EX P0, PT, R27, R20, P3, P0 ;  /* 0x000000141b00720c */ /* 0x000fc40001f01500 */
[----:B------:R-:W-:Y:S02]  /*7310*/  SEL R0, RZ, 0x1, P1 ;  /* 0x00000001ff007807 */ /* 0x000fe40000800000 */
[----:B------:R-:W-:Y:S02]  /*7320*/  ISETP.GT.U32.AND P3, PT, R6, RZ, PT ;  /* 0x000000ff0600720c */ /* 0x000fe40003f64070 */
[----:B------:R-:W-:Y:S02]  /*7330*/  ISETP.LT.U32.OR.EX P2, PT, R7, R44, P4, P2 ;  /* 0x0000002c0700720c */ /* 0x000fe40002741520 */
[----:B------:R-:W-:Y:S02]  /*7340*/  IADD3 R29, P4, P6, R0, R46, -R29 ;  /* 0x0000002e001d7210 */ /* 0x000fe40007e9e81d */
[----:B------:R-:W-:Y:S02]  /*7350*/  SEL R31, RZ, 0xffffffff, P1 ;  /* 0xffffffffff1f7807 */ /* 0x000fe40000800000 */
[----:B------:R-:W-:-:S02]  /*7360*/  ISETP.LT.U32.AND P5, PT, R6, R8, PT ;  /* 0x000000080600720c */ /* 0x000fc40003fa1070 */
[----:B------:R-:W-:Y:S02]  /*7370*/  ISETP.GT.U32.AND.EX P3, PT, R13, -0x1, PT, P3 ;  /* 0xffffffff0d00780c */ /* 0x000fe40003f64130 */
[----:B------:R-:W-:Y:S02]  /*7380*/  SEL R20, RZ, 0x1, !P0 ;  /* 0x00000001ff147807 */ /* 0x000fe40004000000 */
[----:B------:R-:W-:Y:S02]  /*7390*/  IADD3.X R31, R31, R11, ~R26, P4, P6 ;  /* 0x0000000b1f1f7210 */ /* 0x000fe400027ecc1a */
[----:B------:R-:W-:Y:S02]  /*73a0*/  ISETP.GE.U32.AND P1, PT, R29, R8, PT ;  /* 0x000000081d00720c */ /* 0x000fe40003f26070 */
[----:B------:R-:W-:Y:S02]  /*73b0*/  ISETP.LT.U32.OR.EX P3, PT, R13, R36, P3, P5 ;  /* 0x000000240d00720c */ /* 0x000fe40001f61550 */
[----:B------:R-:W-:-:S02]  /*73c0*/  IADD3 R20, P4, -R20, R21, RZ ;  /* 0x0000001514147210 */ /* 0x000fc40007f9e1ff */
[----:B------:R-:W-:Y:S02]  /*73d0*/  SEL R0, RZ, 0x1, !P2 ;  /* 0x00000001ff007807 */ /* 0x000fe40005000000 */
[----:B------:R-:W-:Y:S02]  /*73e0*/  SEL R14, RZ, 0xffffffff, !P0 ;  /* 0xffffffffff0e7807 */ /* 0x000fe40004000000 */
[----:B------:R-:W-:Y:S02]  /*73f0*/  ISETP.GE.U32.AND.EX P1, PT, R31, R36, PT, P1 ;  /* 0x000000241f00720c */ /* 0x000fe40003f26110 */
[----:B------:R-:W-:Y:S02]  /*7400*/  SEL R11, RZ, 0x1, !P3 ;  /* 0x00000001ff0b7807 */ /* 0x000fe40005800000 */
[----:B------:R-:W-:Y:S01]  /*7410*/  IADD3 R0, P0, -R0, R17, RZ ;  /* 0x0000001100007210 */ /* 0x000fe20007f1e1ff */
[----:B------:R-:W-:Y:S01]  /*7420*/  IMAD.X R17, R27, 0x1, ~R14, P4 ;  /* 0x000000011b117824 */ /* 0x000fe200020e0e0e */
[----:B------:R-:W-:-:S02]  /*7430*/  SEL R21, RZ, 0x1, P1 ;  /* 0x00000001ff157807 */ /* 0x000fc40000800000 */
[----:B------:R-:W-:Y:S02]  /*7440*/  IADD3 R11, P4, P5, R20, R6, -R11 ;  /* 0x00000006140b7210 */ /* 0x000fe40007d9e80b */
[----:B------:R-:W-:Y:S02]  /*7450*/  SEL R18, RZ, 0xffffffff, !P3 ;  /* 0xffffffffff127807 */ /* 0x000fe40005800000 */
[----:B------:R-:W-:Y:S02]  /*7460*/  SEL R14, RZ, 0xffffffff, !P2 ;  /* 0xffffffffff0e7807 */ /* 0x000fe40005000000 */
[----:B------:R-:W-:Y:S02]  /*7470*/  IADD3 R21, P2, P3, R21, R29, -R8 ;  /* 0x0000001d15157210 */ /* 0x000fe40007b5e808 */
[----:B------:R-:W-:Y:S01]  /*7480*/  IADD3.X R18, R17, R13, ~R18, P4, P5 ;  /* 0x0000000d11127210 */ /* 0x000fe200027eac12 */
[----:B------:R-:W-:Y:S01]  /*7490*/  IMAD.X R14, R7, 0x1, ~R14, P0 ;  /* 0x00000001070e7824 */ /* 0x000fe200000e0e0e */
[----:B------:R-:W-:-:S02]  /*74a0*/  IADD3 R8, P4, R0, R33, RZ ;  /* 0x0000002100087210 */ /* 0x000fc40007f9e0ff */
[----:B------:R-:W-:Y:S02]  /*74b0*/  SEL R27, RZ, 0xffffffff, P1 ;  /* 0xffffffffff1b7807 */ /* 0x000fe40000800000 */
[----:B------:R-:W-:Y:S01]  /*74c0*/  ISETP.GE.U32.AND P1, PT, R15, R42, PT ;  /* 0x0000002a0f00720c */ /* 0x000fe20003f26070 */
[----:B------:R-:W-:Y:S01]  /*74d0*/  IMAD.X R13, R14, 0x1, R19, P4 ;  /* 0x000000010e0d7824 */ /* 0x000fe200020e0613 */
[----:B------:R-:W-:Y:S02]  /*74e0*/  IADD3.X R27, R27, R31, ~R36, P2, P3 ;  /* 0x0000001f1b1b7210 */ /* 0x000fe400017e6c24 */
[----:B------:R-:W-:Y:S02]  /*74f0*/  ISETP.GT.U32.AND P4, PT, R8, RZ, PT ;  /* 0x000000ff0800720c */ /* 0x000fe40003f84070 */
[----:B------:R-:W-:Y:S02]  /*7500*/  ISETP.GT.U32.AND P3, PT, R11, RZ, PT ;  /* 0x000000ff0b00720c */ /* 0x000fe40003f64070 */
[----:B------:R-:W-:-:S02]  /*7510*/  ISETP.GE.U32.AND.EX P1, PT, R12, R9, PT, P1 ;  /* 0x000000090c00720c */ /* 0x000fc40003f26110 */
[----:B------:R-:W-:Y:S02]  /*7520*/  ISETP.LT.U32.AND P2, PT, R8, R0, PT ;  /* 0x000000000800720c */ /* 0x000fe40003f41070 */
[----:B------:R-:W-:Y:S02]  /*7530*/  ISETP.GT.U32.AND.EX P4, PT, R13, -0x1, PT, P4 ;  /* 0xffffffff0d00780c */ /* 0x000fe40003f84140 */
[----:B------:R-:W-:Y:S02]  /*7540*/  ISETP.LT.U32.AND P0, PT, R11, R20, PT ;  /* 0x000000140b00720c */ /* 0x000fe40003f01070 */
[----:B------:R-:W-:Y:S02]  /*7550*/  ISETP.GT.U32.AND.EX P3, PT, R18, -0x1, PT, P3 ;  /* 0xffffffff1200780c */ /* 0x000fe40003f64130 */
[----:B------:R-:W-:Y:S02]  /*7560*/  SEL R0, RZ, 0x1, P1 ;  /* 0x00000001ff007807 */ /* 0x000fe40000800000 */
[----:B------:R-:W-:-:S02]  /*7570*/  IADD3 R6, P5, R3, R42, RZ ;  /* 0x0000002a03067210 */ /* 0x000fc40007fbe0ff */
[----:B------:R-:W-:Y:S02]  /*7580*/  ISETP.LT.U32.OR.EX P4, PT, R13, R14, P4, P2 ;  /* 0x0000000e0d00720c */ /* 0x000fe40002781520 */
[----:B------:R-:W-:Y:S02]  /*7590*/  ISETP.LT.U32.OR.EX P0, PT, R18, R17, P3, P0 ;  /* 0x000000111200720c */ /* 0x000fe40001f01500 */
[----:B------:R-:W-:Y:S02]  /*75a0*/  IADD3 R42, P3, P6, R0, R15, -R42 ;  /* 0x0000000f002a7210 */ /* 0x000fe40007e7e82a */
[----:B------:R-:W-:Y:S02]  /*75b0*/  ISETP.LT.U32.AND P2, PT, R6, R3, PT ;  /* 0x000000030600720c */ /* 0x000fe40003f41070 */
[----:B------:R-:W-:Y:S02]  /*75c0*/  SEL R0, RZ, 0xffffffff, P1 ;  /* 0xffffffffff007807 */ /* 0x000fe40000800000 */
[----:B------:R-:W-:-:S02]  /*75d0*/  SEL R3, RZ, 0x1, !P4 ;  /* 0x00000001ff037807 */ /* 0x000fc40006000000 */
[--C-:B------:R-:W-:Y:S02]  /*75e0*/  IADD3.X R12, R0, R12, ~R9.reuse, P3, P6 ;  /* 0x0000000c000c7210 */ /* 0x100fe40001fecc09 */
[----:B------:R-:W-:Y:S02]  /*75f0*/  SEL R14, RZ, 0x1, !P0 ;  /* 0x00000001ff0e7807 */ /* 0x000fe40004000000 */
[----:B------:R-:W-:Y:S01]  /*7600*/  IADD3 R0, P3, -R3, R8, RZ ;  /* 0x0000000803007210 */ /* 0x000fe20007f7e1ff */
[----:B------:R-:W-:Y:S01]  /*7610*/  IMAD.X R3, R10, 0x1, R9, P5 ;  /* 0x000000010a037824 */ /* 0x000fe200028e0609 */
[----:B------:R-:W-:Y:S02]  /*7620*/  SEL R8, RZ, 0xffffffff, !P4 ;  /* 0xffffffffff087807 */ /* 0x000fe40006000000 */
[----:B------:R-:W-:Y:S02]  /*7630*/  IADD3 R14, P6, -R14, R11, RZ ;  /* 0x0000000b0e0e7210 */ /* 0x000fe40007fde1ff */
[----:B------:R-:W-:Y:S01]  /*7640*/  IADD3 R11, P4, R0, R25, RZ ;  /* 0x00000019000b7210 */ /* 0x000fe20007f9e0ff */
[----:B------:R-:W-:Y:S01]  /*7650*/  IMAD.X R8, R13, 0x1, ~R8, P3 ;  /* 0x000000010d087824 */ /* 0x000fe200018e0e08 */
[----:B------:R-:W-:-:S02]  /*7660*/  SEL R17, RZ, 0xffffffff, !P0 ;  /* 0xffffffffff117807 */ /* 0x000fc40004000000 */
[----:B------:R-:W-:Y:S01]  /*7670*/  IADD3 R7, P1, R22, R21, RZ ;  /* 0x0000001516077210 */ /* 0x000fe20007f3e0ff */
[----:B------:R-:W-:Y:S01]  /*7680*/  IMAD.X R13, R8, 0x1, R16, P4 ;  /* 0x00000001080d7824 */ /* 0x000fe200020e0610 */
[----:B------:R-:W-:Y:S01]  /*7690*/  ISETP.GT.U32.AND P4, PT, R11, RZ, PT ;  /* 0x000000ff0b00720c */ /* 0x000fe20003f84070 */
[----:B------:R-:W-:Y:S01]  /*76a0*/  IMAD.X R17, R18, 0x1, ~R17, P6 ;  /* 0x0000000112117824 */ /* 0x000fe200030e0e11 */
[----:B------:R-:W-:Y:S01]  /*76b0*/  ISETP.GE.U32.AND P0, PT, R14, R25, PT ;  /* 0x000000190e00720c */ /* 0x000fe20003f06070 */
[----:B------:R-:W-:Y:S01]  /*76c0*/  IMAD.X R22, R23, 0x1, R27, P1 ;  /* 0x0000000117167824 */ /* 0x000fe200008e061b */
[----:B------:R-:W-:Y:S02]  /*76d0*/  ISETP.LT.U32.AND P3, PT, R11, R0, PT ;  /* 0x000000000b00720c */ /* 0x000fe40003f61070 */
[----:B------:R-:W-:Y:S02]  /*76e0*/  ISETP.GT.U32.AND P6, PT, R6, RZ, PT ;  /* 0x000000ff0600720c */ /* 0x000fe40003fc4070 */
[----:B------:R-:W-:-:S02]  /*76f0*/  ISETP.GT.U32.AND.EX P4, PT, R13, -0x1, PT, P4 ;  /* 0xffffffff0d00780c */ /* 0x000fc40003f84140 */
[----:B------:R-:W-:Y:S02]  /*7700*/  ISETP.GT.U32.AND P5, PT, R7, RZ, PT ;  /* 0x000000ff0700720c */ /* 0x000fe40003fa4070 */
[----:B------:R-:W-:Y:S02]  /*7710*/  ISETP.GE.U32.AND.EX P0, PT, R17, R16, PT, P0 ;  /* 0x000000101100720c */ /* 0x000fe40003f06100 */
[----:B------:R-:W-:Y:S02]  /*7720*/  ISETP.GT.U32.AND.EX P6, PT, R3, -0x1, PT, P6 ;  /* 0xffffffff0300780c */ /* 0x000fe40003fc4160 */
[----:B------:R-:W-:Y:S02]  /*7730*/  ISETP.LT.U32.OR.EX P3, PT, R13, R8, P4, P3 ;  /* 0x000000080d00720c */ /* 0x000fe40002761530 */
[----:B------:R-:W-:Y:S02]  /*7740*/  ISETP.LT.U32.AND P1, PT, R7, R21, PT ;  /* 0x000000150700720c */ /* 0x000fe40003f21070 */
[----:B------:R-:W-:-:S02]  /*7750*/  ISETP.GT.U32.AND.EX P5, PT, R22, -0x1, PT, P5 ;  /* 0xffffffff1600780c */ /* 0x000fc40003fa4150 */
[----:B------:R-:W-:Y:S02]  /*7760*/  SEL R0, RZ, 0x1, P0 ;  /* 0x00000001ff007807 */ /* 0x000fe40000000000 */
[----:B------:R-:W-:Y:S02]  /*7770*/  ISETP.LT.U32.OR.EX P2, PT, R3, R10, P6, P2 ;  /* 0x0000000a0300720c */ /* 0x000fe40003741520 */
[----:B------:R-:W-:Y:S02]  /*7780*/  SEL R8, RZ, 0x1, !P3 ;  /* 0x00000001ff087807 */ /* 0x000fe40005800000 */
[----:B------:R-:W-:Y:S02]  /*7790*/  ISETP.LT.U32.OR.EX P1, PT, R22, R27, P5, P1 ;  /* 0x0000001b1600720c */ /* 0x000fe40002f21510 */
[----:B------:R-:W-:Y:S02]  /*77a0*/  IADD3 R25, P5, P4, R0, R14, -R25 ;  /* 0x0000000e00197210 */ /* 0x000fe40007cbe819 */
[----:B------:R-:W-:-:S02]  /*77b0*/  SEL R15, RZ, 0xffffffff, P0 ;  /* 0xffffffffff0f7807 */ /* 0x000fc40000000000 */
[----:B------:R-:W-:Y:S02]  /*77c0*/  SEL R0, RZ, 0x1, !P2 ;  /* 0x00000001ff007807 */ /* 0x000fe40005000000 */
[----:B------:R-:W-:Y:S02]  /*77d0*/  IADD3 R8, P0, -R8, R11, RZ ;  /* 0x0000000b08087210 */ /* 0x000fe40007f1e1ff */
[----:B------:R-:W-:Y:S02]  /*77e0*/  SEL R10, RZ, 0xffffffff, !P3 ;  /* 0xffffffffff0a7807 */ /* 0x000fe40005800000 */
[----:B------:R-:W-:Y:S02]  /*77f0*/  IADD3 R0, P3, -R0, R6, RZ ;  /* 0x0000000600007210 */ /* 0x000fe40007f7e1ff */
[----:B------:R-:W-:Y:S01]  /*7800*/  IADD3.X R16, R15, R17, ~R16, P5, P4 ;  /* 0x000000110f107210 */ /* 0x000fe20002fe8c10 */
[----:B------:R-:W-:Y:S01]  /*7810*/  IMAD.X R6, R13, 0x1, ~R10, P0 ;  /* 0x000000010d067824 */ /* 0x000fe200000e0e0a */
[----:B------:R-:W-:-:S02]  /*7820*/  SEL R9, RZ, 0x1, !P1 ;  /* 0x00000001ff097807 */ /* 0x000fc40004800000 */
[----:B------:R-:W-:Y:S02]  /*7830*/  ISETP.GT.U32.AND P0, PT, R25, RZ, PT ;  /* 0x000000ff1900720c */ /* 0x000fe40003f04070 */
[----:B------:R-:W-:Y:S02]  /*7840*/  SEL R15, RZ, 0xffffffff, !P1 ;  /* 0xffffffffff0f7807 */ /* 0x000fe40004800000 */
[----:B------:R-:W-:Y:S02]  /*7850*/  ISETP.GT.U32.AND P1, PT, R8, RZ, PT ;  /* 0x000000ff0800720c */ /* 0x000fe40003f24070 */
[----:B------:R-:W-:Y:S02]  /*7860*/  SEL R10, RZ, 0xffffffff, !P2 ;  /* 0xffffffffff0a7807 */ /* 0x000fe40005000000 */
[----:B------:R-:W-:Y:S02]  /*7870*/  ISETP.GT.U32.AND.EX P2, PT, R16, -0x1, PT, P0 ;  /* 0xffffffff1000780c */ /* 0x000fe40003f44100 */
[----:B------:R-:W-:Y:S01]  /*7880*/  ISETP.GT.U32.AND.EX P0, PT, R6, -0x1, PT, P1 ;  /* 0xffffffff0600780c */ /* 0x000fe20003f04110 */
[----:B------:R-:W-:Y:S01]  /*7890*/  IMAD.X R10, R3, 0x1, ~R10, P3 ;  /* 0x00000001030a7824 */ /* 0x000fe200018e0e0a */
[----:B------:R-:W-:Y:S01]  /*78a0*/  IADD3 R9, P4, P5, R2, R7, -R9 ;  /* 0x0000000702097210 */ /* 0x000fe20007d9e809 */
[----:B------:R-:W-:Y:S01]  /*78b0*/  IMAD R3, R5, 0x3, RZ ;  /* 0x0000000305037824 */ /* 0x000fe200078e02ff */
[----:B------:R-:W-:-:S02]  /*78c0*/  SEL R13, RZ, 0x1, !P0 ;  /* 0x00000001ff0d7807 */ /* 0x000fc40004000000 */
[----:B------:R-:W-:Y:S01]  /*78d0*/  IADD3.X R15, R4, R22, ~R15, P4, P5 ;  /* 0x00000016040f7210 */ /* 0x000fe200027eac0f */
[----:B------:R-:W-:Y:S01]  /*78e0*/  VIADD R5, R3, 0x1 ;  /* 0x0000000103057836 */ /* 0x000fe20000000000 */
[----:B------:R-:W-:Y:S02]  /*78f0*/  SEL R11, RZ, 0x1, !P2 ;  /* 0x00000001ff0b7807 */ /* 0x000fe40005000000 */
[----:B------:R-:W-:Y:S02]  /*7900*/  SEL R19, RZ, 0xffffffff, !P2 ;  /* 0xffffffffff137807 */ /* 0x000fe40005000000 */
[----:B------:R-:W-:Y:S02]  /*7910*/  IADD3 R13, P2, P5, R0, R8, -R13 ;  /* 0x00000008000d7210 */ /* 0x000fe40007d5e80d */
[----:B------:R-:W-:Y:S02]  /*7920*/  SEL R17, RZ, 0xffffffff, !P0 ;  /* 0xffffffffff117807 */ /* 0x000fe40004000000 */
[----:B------:R-:W-:-:S02]  /*7930*/  IADD3 R11, P4, P3, R42, R25, -R11 ;  /* 0x000000192a0b7210 */ /* 0x000fc40007b9e80b */
[----:B------:R-:W-:Y:S02]  /*7940*/  ISETP.GT.U32.AND P6, PT, R9, RZ, PT ;  /* 0x000000ff0900720c */ /* 0x000fe40003fc4070 */
[----:B------:R-:W-:Y:S02]  /*7950*/  IADD3.X R17, R10, R6, ~R17, P2, P5 ;  /* 0x000000060a117210 */ /* 0x000fe400017eac11 */
[----:B------:R-:W0:Y:S01]  /*7960*/  LDC.64 R6, c[0x0][0x218] ;  /* 0x00008600ff067b82 */ /* 0x000e220000000a00 */
[----:B------:R-:W-:Y:S02]  /*7970*/  IADD3.X R19, R12, R16, ~R19, P4, P3 ;  /* 0x000000100c137210 */ /* 0x000fe400027e6c13 */
[----:B------:R-:W-:Y:S02]  /*7980*/  ISETP.GT.U32.AND P2, PT, R11, RZ, PT ;  /* 0x000000ff0b00720c */ /* 0x000fe40003f44070 */
[----:B------:R-:W-:Y:S02]  /*7990*/  ISETP.LT.U32.AND P1, PT, R9, R2, PT ;  /* 0x000000020900720c */ /* 0x000fe40003f21070 */
[----:B------:R-:W-:-:S02]  /*79a0*/  ISETP.GT.U32.AND.EX P6, PT, R15, -0x1, PT, P6 ;  /* 0xffffffff0f00780c */ /* 0x000fc40003fc4160 */
[----:B------:R-:W-:Y:S02]  /*79b0*/  ISETP.GT.U32.AND P3, PT, R13, RZ, PT ;  /* 0x000000ff0d00720c */ /* 0x000fe40003f64070 */
[----:B------:R-:W-:Y:S02]  /*79c0*/  ISETP.LT.U32.AND P4, PT, R11, R42, PT ;  /* 0x0000002a0b00720c */ /* 0x000fe40003f81070 */
[----:B------:R-:W-:Y:S02]  /*79d0*/  ISETP.GT.U32.AND.EX P2, PT, R19, -0x1, PT, P2 ;  /* 0xffffffff1300780c */ /* 0x000fe40003f44120 */
[----:B------:R-:W-:Y:S02]  /*79e0*/  ISETP.LT.U32.OR.EX P1, PT, R15, R4, P6, P1 ;  /* 0x000000040f00720c */ /* 0x000fe40003721510 */
[----:B------:R-:W-:Y:S02]  /*79f0*/  ISETP.LT.U32.AND P0, PT, R13, R0, PT ;  /* 0x000000000d00720c */ /* 0x000fe40003f01070 */
[----:B------:R-:W-:-:S02]  /*7a00*/  ISETP.GT.U32.AND.EX P3, PT, R17, -0x1, PT, P3 ;  /* 0xffffffff1100780c */ /* 0x000fc40003f64130 */
[----:B------:R-:W-:Y:S02]  /*7a10*/  ISETP.LT.U32.OR.EX P2, PT, R19, R12, P2, P4 ;  /* 0x0000000c1300720c */ /* 0x000fe40001741540 */
[----:B------:R-:W-:Y:S01]  /*7a20*/  SEL R8, RZ, 0x1, !P1 ;  /* 0x00000001ff087807 */ /* 0x000fe20004800000 */
[----:B0-----:R-:W-:Y:S01]  /*7a30*/  IMAD.WIDE.U32 R4, R5, 0x8, R6 ;  /* 0x0000000805047825 */ /* 0x001fe200078e0006 */
[----:B------:R-:W-:Y:S02]  /*7a40*/  ISETP.LT.U32.OR.EX P0, PT, R17, R10, P3, P0 ;  /* 0x0000000a1100720c */ /* 0x000fe40001f01500 */
[----:B------:R-:W-:Y:S02]  /*7a50*/  SEL R10, RZ, 0x1, !P2 ;  /* 0x00000001ff0a7807 */ /* 0x000fe40005000000 */
[----:B------:R-:W-:Y:S02]  /*7a60*/  IADD3 R8, P3, -R8, R9, RZ ;  /* 0x0000000908087210 */ /* 0x000fe40007f7e1ff */
[----:B------:R-:W-:-:S02]  /*7a70*/  SEL R0, RZ, 0xffffffff, !P1 ;  /* 0xffffffffff007807 */ /* 0x000fc40004800000 */
[----:B------:R-:W-:Y:S02]  /*7a80*/  SEL R12, RZ, 0x1, !P0 ;  /* 0x00000001ff0c7807 */ /* 0x000fe40004000000 */
        /* <DEDUP_REMOVED lines=14> */
.L_x_907:
        /* <DEDUP_REMOVED lines=9> */
.L_x_982:


//--------------------- .text.log_derivative_scan --------------------------
	.section	.text.log_derivative_scan,"ax",@progbits
	.align	128
        .global         log_derivative_scan
        .type           log_derivative_scan,@function
        .size           log_derivative_scan,(.L_x_983 - log_derivative_scan)
        .other          log_derivative_scan,@"STO_CUDA_ENTRY STV_DEFAULT"
log_derivative_scan:
.text.log_derivative_scan:
[----:B------:R-:W-:Y:S01]  /*0000*/  LDC R1, c[0x0][0x28] ;  /* 0x00000a00ff017b82 */ /* 0x000fe20000000800 */
[----:B------:R-:W0:Y:S07]  /*0010*/  S2R R0, SR_TID.X ;  /* 0x0000000000007919 */ /* 0x000e2e0000002100 */
[----:B------:R-:W0:Y:S02]  /*0020*/  S2UR UR4, SR_CTAID.X ;  /* 0x00000000000479c3 */ /* 0x000e240000002500 */
[----:B0-----:R-:W-:-:S13]  /*0030*/  LOP3.LUT P0, RZ, R0, UR4, RZ, 0xfc, !PT ;  /* 0x0000000400ff7c12 */ /* 0x001fda000f80fcff */
[----:B------:R-:W-:Y:S05]  /*0040*/  @P0 EXIT ;  /* 0x000000000000094d */ /* 0x000fea0003800000 */
[----:B------:R-:W-:Y:S02]  /*0050*/  ULDC UR4, c[0x0][0x230] ;  /* 0x00008c0000047ab9 */ /* 0x000fe40000000800 */
[----:B------:R-:W-:-:S13]  /*0060*/  ISETP.NE.AND P0, PT, RZ, UR4, PT ;  /* 0x00000004ff007c0c */ /* 0x000fda000bf05270 */
[----:B------:R-:W-:Y:S05]  /*0070*/  @!P0 EXIT ;  /* 0x000000000000894d */ /* 0x000fea0003800000 */
[----:B------:R-:W0:Y:S01]  /*0080*/  LDC.64 R2, c[0x0][0x228] ;  /* 0x00008a00ff027b82 */ /* 0x000e220000000a00 */
[----:B------:R-:W-:Y:S02]  /*0090*/  ULDC.64 UR4, c[0x0][0x208] ;  /* 0x0000820000047ab9 */ /* 0x000fe40000000a00 */
[----:B0-----:R-:W2:Y:S04]  /*00a0*/  LDG.E.64.CONSTANT R14, desc[UR4][R2.64] ;  /* 0x00000004020e7981 */ /* 0x001ea8000c1e9b00 */
[----:B------:R-:W3:Y:S04]  /*00b0*/  LDG.E.64.CONSTANT R4, desc[UR4][R2.64+0x8] ;  /* 0x0000080402047981 */ /* 0x000ee8000c1e9b00 */
[----:B------:R-:W4:Y:S01]  /*00c0*/  LDG.E.64.CONSTANT R6, desc[UR4][R2.64+0x10] ;  /* 0x0000100402067981 */ /* 0x000f22000c1e9b00 */
[----:B------:R-:W-:Y:S01]  /*00d0*/  UMOV UR6, URZ ;  /* 0x0000003f00067c82 */ /* 0x000fe20008000000 */
[----:B------:R-:W-:Y:S01]  /*00e0*/  UMOV UR57, URZ ;  /* 0x0000003f00397c82 */ /* 0x000fe20008000000 */
[----:B------:R-:W-:Y:S01]  /*00f0*/  IMAD.U32 R17, RZ, RZ, UR6 ;  /* 0x00000006ff117e24 */ /* 0x000fe2000f8e00ff */
[----:B------:R-:W-:Y:S01]  /*0100*/  UMOV UR56, URZ ;  /* 0x0000003f00387c82 */ /* 0x000fe20008000000 */
[----:B--2---:R-:W-:-:S02]  /*0110*/  R2UR UR4, R14 ;  /* 0x000000000e0472ca */ /* 0x004fc400000e0000 */
[----:B------:R-:W-:Y:S02]  /*0120*/  R2UR UR5, R15 ;  /* 0x000000000f0572ca */ /* 0x000fe400000e0000 */
[----:B---3--:R-:W-:Y:S02]  /*0130*/  R2UR UR60, R4 ;  /* 0x00000000043c72ca */ /* 0x008fe400000e0000 */
[----:B------:R-:W-:Y:S02]  /*0140*/  R2UR UR61, R5 ;  /* 0x00000000053d72ca */ /* 0x000fe400000e0000 */
[----:B----4-:R-:W-:Y:S02]  /*0150*/  R2UR UR58, R6 ;  /* 0x00000000063a72ca */ /* 0x010fe400000e0000 */
[----:B------:R-:W-:-:S03]  /*0160*/  R2UR UR59, R7 ;  /* 0x00000000073b72ca */ /* 0x000fc600000e0000 */
[----:B------:R-:W-:Y:S01]  /*0170*/  IMAD.U32 R2, RZ, RZ, UR4 ;  /* 0x00000004ff027e24 */ /* 0x000fe2000f8e00ff */
[----:B------:R-:W-:Y:S01]  /*0180*/  UMOV UR4, URZ ;  /* 0x0000003f00047c82 */ /* 0x000fe20008000000 */
[----:B------:R-:W-:Y:S01]  /*0190*/  IMAD.U32 R3, RZ, RZ, UR5 ;  /* 0x00000005ff037e24 */ /* 0x000fe2000f8e00ff */
[----:B------:R-:W-:Y:S01]  /*01a0*/  UMOV UR5, URZ ;  /* 0x0000003f00057c82 */ /* 0x000fe20008000000 */
[----:B------:R-:W-:Y:S02]  /*01b0*/  IMAD.U32 R0, RZ, RZ, UR4 ;  /* 0x00000004ff007e24 */ /* 0x000fe4000f8e00ff */
[----:B------:R-:W-:Y:S02]  /*01c0*/  IMAD.U32 R16, RZ, RZ, UR4 ;  /* 0x00000004ff107e24 */ /* 0x000fe4000f8e00ff */
[----:B------:R-:W-:Y:S02]  /*01d0*/  IMAD.U32 R18, RZ, RZ, UR4 ;  /* 0x00000004ff127e24 */ /* 0x000fe4000f8e00ff */
[----:B------:R-:W-:-:S07]  /*01e0*/  IMAD.U32 R19, RZ, RZ, UR5 ;  /* 0x00000005ff137e24 */ /* 0x000fce000f8e00ff */
.L_x_926:
[----:B------:R-:W-:Y:S01]  /*01f0*/  UIMAD UR4, UR56, 0x3, URZ ;  /* 0x00000003380478a4 */ /* 0x000fe2000f8e023f */
[----:B------:R-:W-:Y:S01]  /*0200*/  ULDC.64 UR6, c[0x0][0x210] ;  /* 0x0000840000067ab9 */ /* 0x000fe20000000a00 */
[----:B------:R-:W-:Y:S02]  /*0210*/  ULDC.64 UR12, c[0x0][0x208] ;  /* 0x00008200000c7ab9 */ /* 0x000fe40000000a00 */
[----:B------:R-:W-:Y:S02]  /*0220*/  UIMAD.WIDE.U32 UR10, UR4, 0x8, UR6 ;  /* 0x00000008040a78a5 */ /* 0x000fe4000f8e0006 */
[----:B------:R-:W-:Y:S02]  /*0230*/  UIADD3 UR5, UR4, 0x1, URZ ;  /* 0x0000000104057890 */ /* 0x000fe4000fffe03f */
[----:B------:R-:W-:Y:S02]  /*0240*/  UIADD3 UR8, UR4, 0x2, URZ ;  /* 0x0000000204087890 */ /* 0x000fe4000fffe03f */
[----:B------:R-:W-:Y:S01]  /*0250*/  UIMAD.WIDE.U32 UR4, UR5, 0x8, UR6 ;  /* 0x00000008050478a5 */ /* 0x000fe2000f8e0006 */
[----:B0-----:R-:W-:Y:S01]  /*0260*/  IMAD.U32 R4, RZ, RZ, UR10 ;  /* 0x0000000aff047e24 */ /* 0x001fe2000f8e00ff */
[----:B------:R-:W-:Y:S01]  /*0270*/  UIMAD.WIDE.U32 UR6, UR8, 0x8, UR6 ;  /* 0x00000008080678a5 */ /* 0x000fe2000f8e0006 */
[----:B------:R-:W-:-:S03]  /*0280*/  IMAD.U32 R5, RZ, RZ, UR11 ;  /* 0x0000000bff057e24 */ /* 0x000fc6000f8e00ff */
[----:B------:R-:W-:Y:S02]  /*0290*/  IMAD.U32 R6, RZ, RZ, UR4 ;  /* 0x00000004ff067e24 */ /* 0x000fe4000f8e00ff */
[----:B------:R-:W-:Y:S01]  /*02a0*/  IMAD.U32 R7, RZ, RZ, UR5 ;  /* 0x00000005ff077e24 */ /* 0x000fe2000f8e00ff */
[----:B------:R-:W2:Y:S01]  /*02b0*/  LDG.E.64.CONSTANT R4, desc[UR12][R4.64] ;  /* 0x0000000c04047981 */ /* 0x000ea2000c1e9b00 */
[----:B------:R-:W-:Y:S01]  /*02c0*/  IMAD.U32 R8, RZ, RZ, UR6 ;  /* 0x00000006ff087e24 */ /* 0x000fe2000f8e00ff */
[----:B------:R-:W-:Y:S01]  /*02d0*/  ULDC.64 UR4, c[0x0][0x218] ;  /* 0x0000860000047ab9 */ /* 0x000fe20000000a00 */
[----:B------:R-:W-:Y:S02]  /*02e0*/  IMAD.U32 R9, RZ, RZ, UR7 ;  /* 0x00000007ff097e24 */ /* 0x000fe4000f8e00ff */
[----:B------:R-:W3:Y:S04]  /*02f0*/  LDG.E.64.CONSTANT R6, desc[UR12][R6.64] ;  /* 0x0000000c06067981 */ /* 0x000ee8000c1e9b00 */
[----:B------:R-:W4:Y:S01]  /*0300*/  LDG.E.64.CONSTANT R8, desc[UR12][R8.64] ;  /* 0x0000000c08087981 */ /* 0x000f22000c1e9b00 */
[----:B------:R-:W-:-:S06]  /*0310*/  UIMAD.WIDE.U32 UR4, UR56, 0x8, UR4 ;  /* 0x00000008380478a5 */ /* 0x000fcc000f8e0004 */
[----:B------:R-:W-:Y:S02]  /*0320*/  IMAD.U32 R2, RZ, RZ, UR4 ;  /* 0x00000004ff027e24 */ /* 0x000fe4000f8e00ff */
[----:B------:R-:W-:-:S06]  /*0330*/  IMAD.U32 R3, RZ, RZ, UR5 ;  /* 0x00000005ff037e24 */ /* 0x000fcc000f8e00ff */
[----:B------:R-:W5:Y:S01]  /*0340*/  LDG.E.64.CONSTANT R2, desc[UR12][R2.64] ;  /* 0x0000000c02027981 */ /* 0x000f62000c1e9b00 */
[----:B------:R-:W-:Y:S02]  /*0350*/  R2UR UR12, R14 ;  /* 0x000000000e0c72ca */ /* 0x000fe400000e0000 */
[----:B------:R-:W-:Y:S02]  /*0360*/  R2UR UR13, R15 ;  /* 0x000000000f0d72ca */ /* 0x000fe400000e0000 */
[----:B--2---:R-:W-:Y:S02]  /*0370*/  R2UR UR4, R4 ;  /* 0x00000000040472ca */ /* 0x004fe400000e0000 */
[----:B------:R-:W-:Y:S02]  /*0380*/  R2UR UR5, R5 ;  /* 0x00000000050572ca */ /* 0x000fe400000e0000 */
[----:B---3--:R-:W-:Y:S02]  /*0390*/  R2UR UR6, R6 ;  /* 0x00000000060672ca */ /* 0x008fe400000e0000 */
[----:B------:R-:W-:-:S02]  /*03a0*/  R2UR UR7, R7 ;  /* 0x00000000070772ca */ /* 0x000fc400000e0000 */
[----:B----4-:R-:W-:Y:S02]  /*03b0*/  R2UR UR8, R8 ;  /* 0x00000000080872ca */ /* 0x010fe400000e0000 */
[----:B------:R-:W-:-:S03]  /*03c0*/  R2UR UR9, R9 ;  /* 0x00000000090972ca */ /* 0x000fc600000e0000 */
[----:B------:R-:W-:-:S04]  /*03d0*/  UISETP.GE.U32.AND UP0, UPT, UR12, UR4, UPT ;  /* 0x000000040c00728c */ /* 0x000fc8000bf06070 */
[----:B------:R-:W-:Y:S02]  /*03e0*/  UISETP.GE.U32.AND.EX UP0, UPT, UR13, UR5, UPT, UP0 ;  /* 0x000000050d00728c */ /* 0x000fe4000bf06100 */
[----:B------:R-:W-:Y:S02]  /*03f0*/  UISETP.GE.U32.AND UP1, UPT, UR60, UR6, UPT ;  /* 0x000000063c00728c */ /* 0x000fe4000bf26070 */
[----:B------:R-:W-:Y:S02]  /*0400*/  USEL UR38, URZ, 0x1, UP0 ;  /* 0x000000013f267887 */ /* 0x000fe40008000000 */
[----:B------:R-:W-:Y:S01]  /*0410*/  UISETP.GE.U32.AND UP2, UPT, UR58, UR8, UPT ;  /* 0x000000083a00728c */ /* 0x000fe2000bf46070 */
[----:B-----5:R-:W-:Y:S01]  /*0420*/  R2UR UR54, R2 ;  /* 0x00000000023672ca */ /* 0x020fe200000e0000 */
[----:B------:R-:W-:Y:S01]  /*0430*/  USEL UR23, URZ, 0xffffffff, UP0 ;  /* 0xffffffff3f177887 */ /* 0x000fe20008000000 */
[----:B------:R-:W-:Y:S01]  /*0440*/  R2UR UR55, R3 ;  /* 0x00000000033772ca */ /* 0x000fe200000e0000 */
[----:B------:R-:W-:-:S02]  /*0450*/  UISETP.GE.U32.AND.EX UP0, UPT, UR61, UR7, UPT, UP1 ;  /* 0x000000073d00728c */ /* 0x000fc4000bf06110 */
[----:B------:R-:W-:Y:S02]  /*0460*/  UISETP.GE.U32.AND.EX UP1, UPT, UR59, UR9, UPT, UP2 ;  /* 0x000000093b00728c */ /* 0x000fe4000bf26120 */
[----:B------:R-:W-:Y:S02]  /*0470*/  USEL UR24, URZ, 0x1, UP0 ;  /* 0x000000013f187887 */ /* 0x000fe40008000000 */
[----:B------:R-:W-:Y:S02]  /*0480*/  UIADD3 UR38, UP2, UP3, UR38, UR12, -UR4 ;  /* 0x0000000c26267290 */ /* 0x000fe4000fb5e804 */
[----:B------:R-:W-:Y:S02]  /*0490*/  USEL UR27, URZ, 0xffffffff, UP0 ;  /* 0xffffffff3f1b7887 */ /* 0x000fe40008000000 */
[----:B------:R-:W-:Y:S02]  /*04a0*/  USEL UR22, URZ, 0x1, UP1 ;  /* 0x000000013f167887 */ /* 0x000fe40008800000 */
[----:B------:R-:W-:-:S02]  /*04b0*/  USEL UR39, URZ, 0xffffffff, UP1 ;  /* 0xffffffff3f277887 */ /* 0x000fc40008800000 */
[----:B------:R-:W-:Y:S02]  /*04c0*/  UIADD3 UR24, UP0, UP1, UR24, UR60, -UR6 ;  /* 0x0000003c18187290 */ /* 0x000fe4000f91e806 */
[----:B------:R-:W-:Y:S02]  /*04d0*/  UIADD3.X UR23, UR23, UR13, ~UR5, UP2, UP3 ;  /* 0x0000000d17177290 */ /* 0x000fe400097e6c05 */
[----:B------:R-:W-:Y:S02]  /*04e0*/  UIADD3 UR22, UP2, UP3, UR22, UR58, -UR8 ;  /* 0x0000003a16167290 */ /* 0x000fe4000fb5e808 */
[----:B------:R-:W-:Y:S02]  /*04f0*/  UIADD3.X UR27, UR27, UR61, ~UR7, UP0, UP1 ;  /* 0x0000003d1b1b7290 */ /* 0x000fe400087e2c07 */
[----:B------:R-:W-:Y:S02]  /*0500*/  UIADD3.X UR39, UR39, UR59, ~UR9, UP2, UP3 ;  /* 0x0000003b27277290 */ /* 0x000fe400097e6c09 */
[----:B------:R-:W-:-:S02]  /*0510*/  ULOP3.LUT UP0, URZ, UR22, UR24, UR38, 0xfe, !UPT ;  /* 0x00000018163f7292 */ /* 0x000fc4000f80fe26 */
[----:B------:R-:W-:Y:S01]  /*0520*/  ULOP3.LUT UR4, UR27, UR23, URZ, 0xfc, !UPT ;  /* 0x000000171b047292 */ /* 0x000fe2000f8efc3f */
[----:B------:R-:W-:Y:S01]  /*0530*/  UMOV UR5, URZ ;  /* 0x0000003f00057c82 */ /* 0x000fe20008000000 */
[----:B------:R-:W-:Y:S02]  /*0540*/  UMOV UR7, URZ ;  /* 0x0000003f00077c82 */ /* 0x000fe40008000000 */
[----:B------:R-:W-:Y:S01]  /*0550*/  ULOP3.LUT UP0, URZ, UR4, UR39, URZ, 0xfc, UP0 ;  /* 0x00000027043f7292 */ /* 0x000fe2000800fc3f */
[----:B------:R-:W-:Y:S01]  /*0560*/  UMOV UR8, URZ ;  /* 0x0000003f00087c82 */ /* 0x000fe20008000000 */
[----:B------:R-:W-:Y:S01]  /*0570*/  UMOV UR6, URZ ;  /* 0x0000003f00067c82 */ /* 0x000fe20008000000 */
[----:B------:R-:W-:Y:S01]  /*0580*/  UMOV UR9, URZ ;  /* 0x0000003f00097c82 */ /* 0x000fe20008000000 */
[----:B------:R-:W-:Y:S02]  /*0590*/  UMOV UR4, URZ ;  /* 0x0000003f00047c82 */ /* 0x000fe40008000000 */
[----:B------:R-:W-:-:S13]  /*05a0*/  PLOP3.LUT P0, PT, PT, PT, UP0, 0x80, 0x0 ;  /* 0x000000000000781c */ /* 0x000fda0003f0f008 */
[----:B------:R-:W-:Y:S05]  /*05b0*/  @!P0 BRA `(.L_x_908) ;  /* 0x000000bc00608947 */ /* 0x000fea0003800000 */
[----:B------:R-:W-:-:S04]  /*05c0*/  ULOP3.LUT UP0, URZ, UR22, UR24, URZ, 0xfc, !UPT ;  /* 0x00000018163f7292 */ /* 0x000fc8000f80fc3f */
[----:B------:R-:W-:-:S06]  /*05d0*/  ULOP3.LUT UP0, URZ, UR39, UR27, URZ, 0xfc, UP0 ;  /* 0x0000001b273f7292 */ /* 0x000fcc000800fc3f */
[----:B------:R-:W-:-:S13]  /*05e0*/  PLOP3.LUT P0, PT, PT, PT, UP0, 0x80, 0x0 ;  /* 0x000000000000781c */ /* 0x000fda0003f0f008 */
[----:B------:R-:W-:Y:S05]  /*05f0*/  @!P0 BRA `(.L_x_909) ;  /* 0x00000058002c8947 */ /* 0x000fea0003800000 */
[----:B------:R-:W-:Y:S01]  /*0600*/  UMOV UR4, 0x1 ;  /* 0x0000000100047882 */ /* 0x000fe20000000000 */
[----:B------:R-:W-:Y:S01]  /*0610*/  UMOV UR6, 0xffffffff ;  /* 0xffffffff00067882 */ /* 0x000fe20000000000 */
[----:B------:R-:W-:Y:S01]  /*0620*/  UIADD3 UR4, UP0, UR4, 0x1, URZ ;  /* 0x0000000104047890 */ /* 0x000fe2000ff1e03f */
[----:B------:R-:W-:Y:S01]  /*0630*/  IMAD.MOV.U32 R4, RZ, RZ, RZ ;  /* 0x000000ffff047224 */ /* 0x000fe200078e00ff */
[----:B------:R-:W-:Y:S01]  /*0640*/  UMOV UR8, URZ ;  /* 0x0000003f00087c82 */ /* 0x000fe20008000000 */
[----:B------:R-:W-:Y:S01]  /*0650*/  IMAD.MOV.U32 R2, RZ, RZ, -0x1 ;  /* 0xffffffffff027424 */ /* 0x000fe200078e00ff */
[----:B------:R-:W-:Y:S01]  /*0660*/  UIADD3.X UR6, UR6, -0x1, URZ, UP0, !UPT ;  /* 0xffffffff06067890 */ /* 0x000fe200087fe43f */
[----:B------:R-:W-:Y:S01]  /*0670*/  IMAD.MOV.U32 R3, RZ, RZ, -0x4 ;  /* 0xfffffffcff037424 */ /* 0x000fe200078e00ff */
[----:B------:R-:W-:Y:S01]  /*0680*/  UISETP.GT.U32.AND UP0, UPT, UR4, URZ, UPT ;  /* 0x0000003f0400728c */ /* 0x000fe2000bf04070 */
[----:B------:R-:W-:-:S03]  /*0690*/  UMOV UR9, URZ ;  /* 0x0000003f00097c82 */ /* 0x000fc60008000000 */
[----:B------:R-:W-:-:S04]  /*06a0*/  UISETP.GT.U32.AND.EX UP0, UPT, UR6, URZ, UPT, UP0 ;  /* 0x0000003f0600728c */ /* 0x000fc8000bf04100 */
[----:B------:R-:W-:Y:S02]  /*06b0*/  USEL UR5, URZ, 0x1, !UP0 ;  /* 0x000000013f057887 */ /* 0x000fe4000c000000 */
[----:B------:R-:W-:Y:S02]  /*06c0*/  USEL UR7, URZ, 0xffffffff, !UP0 ;  /* 0xffffffff3f077887 */ /* 0x000fe4000c000000 */
[----:B------:R-:W-:-:S03]  /*06d0*/  UIADD3 UR5, UP0, UR5, -UR4, URZ ;  /* 0x8000000405057290 */ /* 0x000fc6000ff1e03f */
[----:B------:R-:W-:Y:S01]  /*06e0*/  UMOV UR4, URZ ;  /* 0x0000003f00047c82 */ /* 0x000fe20008000000 */
[----:B------:R-:W-:-:S03]  /*06f0*/  UIADD3.X UR7, UR7, ~UR6, URZ, UP0, !UPT ;  /* 0x8000000607077290 */ /* 0x000fc600087fe43f */
[----:B------:R-:W-:-:S09]  /*0700*/  UMOV UR6, URZ ;  /* 0x0000003f00067c82 */ /* 0x000fd20008000000 */
.L_x_911:
[----:B------:R-:W-:Y:S01]  /*0710*/  UIMAD.WIDE.U32 UR16, UR39, UR24, URZ ;  /* 0x00000018271072a5 */ /* 0x000fe2000f8e003f */
[----:B------:R-:W-:Y:S01]  /*0720*/  LOP3.LUT R5, R2, 0x1, RZ, 0xc0, !PT ;  /* 0x0000000102057812 */ /* 0x000fe200078ec0ff */
[----:B------:R-:W-:Y:S02]  /*0730*/  UIMAD.WIDE.U32 UR20, UR22, UR24, URZ ;  /* 0x00000018161472a5 */ /* 0x000fe4000f8e003f */
[----:B------:R-:W-:Y:S01]  /*0740*/  UIMAD.WIDE.U32 UR16, UP1, UR27, UR22, UR16 ;  /* 0x000000161b1072a5 */ /* 0x000fe2000f820010 */
[----:B------:R-:W-:Y:S01]  /*0750*/  ISETP.NE.U32.AND P0, PT, R5, 0x1, PT ;  /* 0x000000010500780c */ /* 0x000fe20003f05070 */
[----:B------:R-:W-:Y:S02]  /*0760*/  UIMAD.WIDE.U32 UR40, UR23, UR24, URZ ;  /* 0x00000018172872a5 */ /* 0x000fe4000f8e003f */
[----:B------:R-:W-:Y:S01]  /*0770*/  UIADD3.X UR29, URZ, URZ, URZ, UP1, !UPT ;  /* 0x0000003f3f1d7290 */ /* 0x000fe20008ffe43f */
[----:B------:R-:W-:Y:S01]  /*0780*/  ISETP.NE.U32.AND.EX P0, PT, RZ, RZ, PT, P0 ;  /* 0x000000ffff00720c */ /* 0x000fe20003f05100 */
[----:B------:R-:W-:-:S02]  /*0790*/  UIADD3 UR45, UP1, UR21, UR16, URZ ;  /* 0x00000010152d7290 */ /* 0x000fc4000ff3e03f */
[----:B------:R-:W-:Y:S02]  /*07a0*/  UIADD3 UR11, UP6, URZ, UR20, URZ ;  /* 0x000000143f0b7290 */ /* 0x000fe4000ffde03f */
[----:B------:R-:W-:Y:S01]  /*07b0*/  UIMAD.WIDE.U32 UR12, UR38, UR24, URZ ;  /* 0x00000018260c72a5 */ /* 0x000fe2000f8e003f */
[----:B------:R-:W-:Y:S01]  /*07c0*/  UMOV UR28, UR17 ;  /* 0x00000011001c7c82 */ /* 0x000fe20008000000 */
[----:B------:R-:W-:Y:S02]  /*07d0*/  UIMAD.WIDE.U32 UR40, UP2, UR38, UR27, UR40 ;  /* 0x0000001b262872a5 */ /* 0x000fe4000f840028 */
[----:B------:R-:W-:Y:S02]  /*07e0*/  UIMAD.WIDE.U32 UR18, UR39, UR22, URZ ;  /* 0x00000016271272a5 */ /* 0x000fe4000f8e003f */
[----:B------:R-:W-:Y:S02]  /*07f0*/  UIMAD.WIDE.U32.X UR28, UR27, UR39, UR28, UP1 ;  /* 0x000000271b1c72a5 */ /* 0x000fe400088e041c */
[----:B------:R-:W-:-:S02]  /*0800*/  UISETP.LT.U32.AND UP1, UPT, UR11, UR20, UPT ;  /* 0x000000140b00728c */ /* 0x000fc4000bf21070 */
[----:B------:R-:W-:Y:S02]  /*0810*/  UIADD3 UR10, UP0, URZ, UR12, URZ ;  /* 0x0000000c3f0a7290 */ /* 0x000fe4000ff1e03f */
[----:B------:R-:W-:Y:S02]  /*0820*/  UIADD3.X UR20, UR20, UR45, URZ, UP6, !UPT ;  /* 0x0000002d14147290 */ /* 0x000fe4000b7fe43f */
[----:B------:R-:W-:Y:S02]  /*0830*/  UIADD3 UR25, UP6, UR13, UR40, URZ ;  /* 0x000000280d197290 */ /* 0x000fe4000ffde03f */
[----:B------:R-:W-:Y:S02]  /*0840*/  UIMAD.WIDE.U32 UR42, UR22, UR22, URZ ;  /* 0x00000016162a72a5 */ /* 0x000fe4000f8e003f */
[----:B------:R-:W-:Y:S02]  /*0850*/  UIMAD.WIDE.U32 UR18, UP4, UR22, UR39, UR18 ;  /* 0x00000027161272a5 */ /* 0x000fe4000f880012 */
[----:B------:R-:W-:-:S02]  /*0860*/  UIMAD.WIDE.U32 UR36, UR23, UR22, URZ ;  /* 0x00000016172472a5 */ /* 0x000fc4000f8e003f */
[----:B------:R-:W-:Y:S02]  /*0870*/  UIADD3.X UR17, URZ, URZ, URZ, UP2, !UPT ;  /* 0x0000003f3f117290 */ /* 0x000fe400097fe43f */
[----:B------:R-:W-:Y:S02]  /*0880*/  UISETP.LT.U32.AND UP2, UPT, UR10, UR12, UPT ;  /* 0x0000000c0a00728c */ /* 0x000fe4000bf41070 */
[----:B------:R-:W-:Y:S02]  /*0890*/  UIADD3.X UR12, UR12, UR25, URZ, UP0, !UPT ;  /* 0x000000190c0c7290 */ /* 0x000fe400087fe43f */
[----:B------:R-:W-:Y:S02]  /*08a0*/  UIADD3 UR46, UP5, URZ, UR42, URZ ;  /* 0x0000002a3f2e7290 */ /* 0x000fe4000ffbe03f */
[----:B------:R-:W-:Y:S02]  /*08b0*/  UIADD3 UR26, UP0, UR43, UR18, URZ ;  /* 0x000000122b1a7290 */ /* 0x000fe4000ff1e03f */
[----:B------:R-:W-:-:S02]  /*08c0*/  UIMAD.WIDE.U32 UR36, UP3, UR38, UR39, UR36 ;  /* 0x00000027262472a5 */ /* 0x000fc4000f860024 */
[----:B------:R-:W-:Y:S02]  /*08d0*/  UIMAD.WIDE.U32 UR30, UR38, UR22, URZ ;  /* 0x00000016261e72a5 */ /* 0x000fe4000f8e003f */
[----:B------:R-:W-:Y:S02]  /*08e0*/  UIADD3.X UR43, URZ, URZ, URZ, UP4, !UPT ;  /* 0x0000003f3f2b7290 */ /* 0x000fe4000a7fe43f */
[----:B------:R-:W-:Y:S02]  /*08f0*/  UIMAD.WIDE.U32 UR14, UR23, UR38, URZ ;  /* 0x00000026170e72a5 */ /* 0x000fe4000f8e003f */
[----:B------:R-:W-:Y:S02]  /*0900*/  UISETP.LT.U32.AND UP4, UPT, UR46, UR42, UPT ;  /* 0x0000002a2e00728c */ /* 0x000fe4000bf81070 */
[----:B------:R-:W-:Y:S01]  /*0910*/  UIADD3.X UR13, UR42, UR26, URZ, UP5, !UPT ;  /* 0x0000001a2a0d7290 */ /* 0x000fe2000affe43f */
[----:B------:R-:W-:Y:S01]  /*0920*/  UMOV UR16, UR41 ;  /* 0x0000002900107c82 */ /* 0x000fe20008000000 */
[----:B------:R-:W-:Y:S01]  /*0930*/  UIADD3.X UR41, URZ, URZ, URZ, UP3, !UPT ;  /* 0x0000003f3f297290 */ /* 0x000fe20009ffe43f */
[----:B------:R-:W-:Y:S01]  /*0940*/  UMOV UR42, UR19 ;  /* 0x00000013002a7c82 */ /* 0x000fe20008000000 */
[----:B------:R-:W-:-:S02]  /*0950*/  UIADD3 UR44, UP3, UR31, UR36, URZ ;  /* 0x000000241f2c7290 */ /* 0x000fc4000ff7e03f */
[----:B------:R-:W-:Y:S02]  /*0960*/  UIADD3 UR21, UP5, URZ, UR30, URZ ;  /* 0x0000001e3f157290 */ /* 0x000fe4000ffbe03f */
[----:B------:R-:W-:Y:S02]  /*0970*/  UIMAD.WIDE.U32.X UR18, UR39, UR39, UR42, UP0 ;  /* 0x00000027271272a5 */ /* 0x000fe400080e042a */
[----:B------:R-:W-:Y:S02]  /*0980*/  UIMAD.WIDE.U32 UR34, UR38, UR38, URZ ;  /* 0x00000026262272a5 */ /* 0x000fe4000f8e003f */
[----:B------:R-:W-:Y:S01]  /*0990*/  UIMAD.WIDE.U32 UR42, UP0, UR38, UR23, UR14 ;  /* 0x00000017262a72a5 */ /* 0x000fe2000f80000e */
[----:B------:R-:W-:Y:S01]  /*09a0*/  UMOV UR40, UR37 ;  /* 0x0000002500287c82 */ /* 0x000fe20008000000 */
[----:B------:R-:W-:Y:S02]  /*09b0*/  UIMAD.WIDE.U32.X UR16, UR23, UR27, UR16, UP6 ;  /* 0x0000001b171072a5 */ /* 0x000fe4000b0e0410 */
[----:B------:R-:W-:-:S02]  /*09c0*/  UIMAD.WIDE.U32.X UR14, UR23, UR39, UR40, UP3 ;  /* 0x00000027170e72a5 */ /* 0x000fc400098e0428 */
[----:B------:R-:W-:Y:S02]  /*09d0*/  UIADD3.X UR40, UR30, UR44, URZ, UP5, !UPT ;  /* 0x0000002c1e287290 */ /* 0x000fe4000affe43f */
[----:B------:R-:W-:Y:S02]  /*09e0*/  UIADD3 UR47, UP6, URZ, UR34, URZ ;  /* 0x000000223f2f7290 */ /* 0x000fe4000ffde03f */
[----:B------:R-:W-:Y:S02]  /*09f0*/  UIADD3 UR41, UP5, UR35, UR42, URZ ;  /* 0x0000002a23297290 */ /* 0x000fe4000ffbe03f */
[----:B------:R-:W-:Y:S02]  /*0a00*/  UIMAD.WIDE.U32 UR32, UR27, UR24, URZ ;  /* 0x000000181b2072a5 */ /* 0x000fe4000f8e003f */
[----:B------:R-:W-:Y:S02]  /*0a10*/  UIADD3.X UR31, URZ, URZ, URZ, UP0, !UPT ;  /* 0x0000003f3f1f7290 */ /* 0x000fe400087fe43f */
[----:B------:R-:W-:-:S02]  /*0a20*/  UISETP.LT.U32.AND UP0, UPT, UR47, UR34, UPT ;  /* 0x000000222f00728c */ /* 0x000fc4000bf01070 */
[----:B------:R-:W-:Y:S02]  /*0a30*/  UIADD3.X UR42, UR34, UR41, URZ, UP6, !UPT ;  /* 0x00000029222a7290 */ /* 0x000fe4000b7fe43f */
[----:B------:R-:W-:Y:S02]  /*0a40*/  UIMAD.WIDE.U32 UR34, UP6, UR24, UR27, UR32 ;  /* 0x0000001b182272a5 */ /* 0x000fe4000f8c0020 */
[----:B------:R-:W-:Y:S02]  /*0a50*/  UISETP.LT.U32.AND UP3, UPT, UR21, UR30, UPT ;  /* 0x0000001e1500728c */ /* 0x000fe4000bf61070 */
[----:B------:R-:W-:Y:S01]  /*0a60*/  UIMAD.WIDE.U32 UR36, UR24, UR24, URZ ;  /* 0x00000018182472a5 */ /* 0x000fe2000f8e003f */
[----:B------:R-:W-:Y:S01]  /*0a70*/  UMOV UR30, UR43 ;  /* 0x0000002b001e7c82 */ /* 0x000fe20008000000 */
[----:B------:R-:W-:Y:S02]  /*0a80*/  UISETP.LT.U32.AND.EX UP2, UPT, UR12, UR25, UPT, UP2 ;  /* 0x000000190c00728c */ /* 0x000fe4000bf41120 */
[----:B------:R-:W-:-:S02]  /*0a90*/  UIMAD.WIDE.U32.X UR30, UR23, UR23, UR30, UP5 ;  /* 0x00000017171e72a5 */ /* 0x000fc4000a8e041e */
[----:B------:R-:W-:Y:S02]  /*0aa0*/  UIADD3.X UR33, URZ, URZ, URZ, UP6, !UPT ;  /* 0x0000003f3f217290 */ /* 0x000fe4000b7fe43f */
[----:B------:R-:W-:Y:S02]  /*0ab0*/  UISETP.LT.U32.AND.EX UP4, UPT, UR13, UR26, UPT, UP4 ;  /* 0x0000001a0d00728c */ /* 0x000fe4000bf81140 */
[----:B------:R-:W-:Y:S02]  /*0ac0*/  UIADD3 UR25, UP5, UR37, UR34, URZ ;  /* 0x0000002225197290 */ /* 0x000fe4000ffbe03f */
[----:B------:R-:W-:Y:S01]  /*0ad0*/  UIADD3 UR26, UP6, URZ, UR36, URZ ;  /* 0x000000243f1a7290 */ /* 0x000fe2000ffde03f */
[----:B------:R-:W-:Y:S01]  /*0ae0*/  UMOV UR32, UR35 ;  /* 0x0000002300207c82 */ /* 0x000fe20008000000 */
[----:B------:R-:W-:Y:S02]  /*0af0*/  UISETP.LT.U32.AND.EX UP1, UPT, UR20, UR45, UPT, UP1 ;  /* 0x0000002d1400728c */ /* 0x000fe4000bf21110 */
[----:B------:R-:W-:-:S02]  /*0b00*/  UIMAD.WIDE.U32.X UR32, UR27, UR27, UR32, UP5 ;  /* 0x0000001b1b2072a5 */ /* 0x000fc4000a8e0420 */
[----:B------:R-:W-:Y:S02]  /*0b10*/  UISETP.LT.U32.AND UP5, UPT, UR26, UR36, UPT ;  /* 0x000000241a00728c */ /* 0x000fe4000bfa1070 */
[----:B------:R-:W-:Y:S02]  /*0b20*/  UIADD3.X UR36, UR36, UR25, URZ, UP6, !UPT ;  /* 0x0000001924247290 */ /* 0x000fe4000b7fe43f */
[----:B------:R-:W-:Y:S02]  /*0b30*/  UISETP.LT.U32.AND.EX UP3, UPT, UR40, UR44, UPT, UP3 ;  /* 0x0000002c2800728c */ /* 0x000fe4000bf61130 */
[----:B------:R-:W-:Y:S02]  /*0b40*/  UISETP.LT.U32.AND.EX UP5, UPT, UR36, UR25, UPT, UP5 ;  /* 0x000000192400728c */ /* 0x000fe4000bfa1150 */
[----:B------:R-:W-:Y:S02]  /*0b50*/  USEL UR37, URZ, 0x1, !UP1 ;  /* 0x000000013f257887 */ /* 0x000fe4000c800000 */
[----:B------:R-:W-:-:S02]  /*0b60*/  USEL UR25, URZ, 0x1, !UP2 ;  /* 0x000000013f197887 */ /* 0x000fc4000d000000 */
[----:B------:R-:W-:Y:S02]  /*0b70*/  UISETP.LT.U32.AND.EX UP0, UPT, UR42, UR41, UPT, UP0 ;  /* 0x000000292a00728c */ /* 0x000fe4000bf01100 */
[----:B------:R-:W-:Y:S02]  /*0b80*/  USEL UR35, URZ, 0x1, !UP4 ;  /* 0x000000013f237887 */ /* 0x000fe4000e000000 */
[----:B------:R-:W-:Y:S02]  /*0b90*/  UIADD3 UR11, UP1, UP2, -UR37, UR11, -UR20 ;  /* 0x0000000b250b7290 */ /* 0x000fe4000fa3e914 */
[----:B------:R-:W-:Y:S02]  /*0ba0*/  USEL UR41, URZ, 0x1, !UP3 ;  /* 0x000000013f297887 */ /* 0x000fe4000d800000 */
[----:B------:R-:W-:Y:S01]  /*0bb0*/  UIADD3 UR10, UP3, UP4, -UR25, UR10, -UR12 ;  /* 0x0000000a190a7290 */ /* 0x000fe2000fc7e90c */
[----:B------:R-:W-:Y:S01]  /*0bc0*/  UMOV UR34, 0xffffffff ;  /* 0xffffffff00227882 */ /* 0x000fe20000000000 */
[----:B------:R-:W-:-:S02]  /*0bd0*/  USEL UR37, URZ, 0x1, !UP0 ;  /* 0x000000013f257887 */ /* 0x000fc4000c000000 */
[----:B------:R-:W-:Y:S02]  /*0be0*/  USEL UR25, URZ, 0x1, !UP5 ;  /* 0x000000013f197887 */ /* 0x000fe4000e800000 */
[----:B------:R-:W-:Y:S02]  /*0bf0*/  UIADD3 UR46, UP0, UP5, -UR35, UR46, -UR13 ;  /* 0x0000002e232e7290 */ /* 0x000fe4000fd1e90d */
[----:B------:R-:W-:Y:S02]  /*0c00*/  UIADD3.X UR35, UR34, -0x1, UR20, UP1, UP2 ;  /* 0xffffffff22237890 */ /* 0x000fe40008fe4414 */
[----:B------:R-:W-:Y:S02]  /*0c10*/  UIADD3.X UR20, UR34, -0x1, UR12, UP3, UP4 ;  /* 0xffffffff22147890 */ /* 0x000fe40009fe840c */
[----:B------:R-:W-:Y:S02]  /*0c20*/  UIADD3 UR21, UP1, UP2, -UR41, UR21, -UR40 ;  /* 0x0000001529157290 */ /* 0x000fe4000fa3e928 */
[----:B------:R-:W-:-:S02]  /*0c30*/  UIADD3 UR47, UP3, UP4, -UR37, UR47, -UR42 ;  /* 0x0000002f252f7290 */ /* 0x000fc4000fc7e92a */
[----:B------:R-:W-:Y:S02]  /*0c40*/  UIADD3.X UR37, UR34, -0x1, UR13, UP0, UP5 ;  /* 0xffffffff22257890 */ /* 0x000fe400087ea40d */
[----:B------:R-:W-:Y:S02]  /*0c50*/  UISETP.LT.U32.AND UP0, UPT, UR28, UR11, UPT ;  /* 0x0000000b1c00728c */ /* 0x000fe4000bf01070 */
[----:B------:R-:W-:Y:S02]  /*0c60*/  UIADD3.X UR40, UR34, -0x1, UR40, UP1, UP2 ;  /* 0xffffffff22287890 */ /* 0x000fe40008fe4428 */
[----:B------:R-:W-:Y:S02]  /*0c70*/  UIADD3 UR25, UP5, UP6, -UR25, UR26, -UR36 ;  /* 0x0000001a19197290 */ /* 0x000fe4000febe924 */
[----:B------:R-:W-:Y:S02]  /*0c80*/  UISETP.LT.U32.AND UP1, UPT, UR16, UR10, UPT ;  /* 0x0000000a1000728c */ /* 0x000fe4000bf21070 */
[----:B------:R-:W-:-:S02]  /*0c90*/  UISETP.LT.U32.AND.EX UP0, UPT, UR29, UR35, UPT, UP0 ;  /* 0x000000231d00728c */ /* 0x000fc4000bf01100 */
[----:B------:R-:W-:Y:S02]  /*0ca0*/  UISETP.LT.U32.AND UP2, UPT, UR18, UR46, UPT ;  /* 0x0000002e1200728c */ /* 0x000fe4000bf41070 */
[----:B------:R-:W-:Y:S02]  /*0cb0*/  UIADD3.X UR42, UR34, -0x1, UR42, UP3, UP4 ;  /* 0xffffffff222a7890 */ /* 0x000fe40009fe842a */
[----:B------:R-:W-:Y:S02]  /*0cc0*/  UIADD3.X UR34, UR34, -0x1, UR36, UP5, UP6 ;  /* 0xffffffff22227890 */ /* 0x000fe4000afec424 */
[----:B------:R-:W-:Y:S02]  /*0cd0*/  UISETP.LT.U32.AND.EX UP1, UPT, UR17, UR20, UPT, UP1 ;  /* 0x000000141100728c */ /* 0x000fe4000bf21110 */
[----:B------:R-:W-:Y:S02]  /*0ce0*/  USEL UR36, URZ, 0x1, !UP0 ;  /* 0x000000013f247887 */ /* 0x000fe4000c000000 */
[----:B------:R-:W-:-:S02]  /*0cf0*/  UISETP.LT.U32.AND UP4, UPT, UR14, UR21, UPT ;  /* 0x000000150e00728c */ /* 0x000fc4000bf81070 */
[----:B------:R-:W-:Y:S02]  /*0d00*/  UISETP.LT.U32.AND.EX UP2, UPT, UR19, UR37, UPT, UP2 ;  /* 0x000000251300728c */ /* 0x000fe4000bf41120 */
[----:B------:R-:W-:Y:S02]  /*0d10*/  UISETP.LT.U32.AND UP3, UPT, UR30, UR47, UPT ;  /* 0x0000002f1e00728c */ /* 0x000fe4000bf61070 */
[----:B------:R-:W-:Y:S02]  /*0d20*/  UISETP.LT.U32.AND UP5, UPT, UR32, UR25, UPT ;  /* 0x000000192000728c */ /* 0x000fe4000bfa1070 */
[----:B------:R-:W-:Y:S02]  /*0d30*/  USEL UR12, URZ, 0xffffffff, !UP0 ;  /* 0xffffffff3f0c7887 */ /* 0x000fe4000c000000 */
[----:B------:R-:W-:Y:S02]  /*0d40*/  USEL UR13, URZ, 0x1, !UP1 ;  /* 0x000000013f0d7887 */ /* 0x000fe4000c800000 */
[----:B------:R-:W-:-:S02]  /*0d50*/  USEL UR26, URZ, 0xffffffff, !UP1 ;  /* 0xffffffff3f1a7887 */ /* 0x000fc4000c800000 */
[----:B------:R-:W-:Y:S02]  /*0d60*/  UIADD3 UR11, UP0, UP1, UR36, UR28, -UR11 ;  /* 0x0000001c240b7290 */ /* 0x000fe4000f91e80b */
[----:B------:R-:W-:Y:S02]  /*0d70*/  UISETP.LT.U32.AND.EX UP4, UPT, UR15, UR40, UPT, UP4 ;  /* 0x000000280f00728c */ /* 0x000fe4000bf81140 */
[----:B------:R-:W-:Y:S02]  /*0d80*/  USEL UR36, URZ, 0x1, !UP2 ;  /* 0x000000013f247887 */ /* 0x000fe4000d000000 */
[----:B------:R-:W-:Y:S02]  /*0d90*/  UISETP.LT.U32.AND.EX UP3, UPT, UR31, UR42, UPT, UP3 ;  /* 0x0000002a1f00728c */ /* 0x000fe4000bf61130 */
[----:B------:R-:W-:Y:S02]  /*0da0*/  UISETP.LT.U32.AND.EX UP5, UPT, UR33, UR34, UPT, UP5 ;  /* 0x000000222100728c */ /* 0x000fe4000bfa1150 */
[----:B------:R-:W-:-:S02]  /*0db0*/  UIADD3.X UR12, UR12, UR29, ~UR35, UP0, UP1 ;  /* 0x0000001d0c0c7290 */ /* 0x000fc400087e2c23 */
[----:B------:R-:W-:Y:S02]  /*0dc0*/  USEL UR41, URZ, 0x1, !UP4 ;  /* 0x000000013f297887 */ /* 0x000fe4000e000000 */
[----:B------:R-:W-:Y:S02]  /*0dd0*/  USEL UR29, URZ, 0xffffffff, !UP4 ;  /* 0xffffffff3f1d7887 */ /* 0x000fe4000e000000 */
[----:B------:R-:W-:Y:S02]  /*0de0*/  UIADD3 UR10, UP1, UP0, UR13, UR16, -UR10 ;  /* 0x000000100d0a7290 */ /* 0x000fe4000f83e80a */
[----:B------:R-:W-:Y:S02]  /*0df0*/  USEL UR28, URZ, 0xffffffff, !UP2 ;  /* 0xffffffff3f1c7887 */ /* 0x000fe4000d000000 */
[----:B------:R-:W-:Y:S02]  /*0e00*/  UIADD3 UR13, UP4, UP6, UR36, UR18, -UR46 ;  /* 0x00000012240d7290 */ /* 0x000fe4000fe9e82e */
[----:B------:R-:W-:-:S02]  /*0e10*/  USEL UR35, URZ, 0x1, !UP3 ;  /* 0x000000013f237887 */ /* 0x000fc4000d800000 */
[----:B------:R-:W-:Y:S02]  /*0e20*/  USEL UR18, URZ, 0x1, !UP5 ;  /* 0x000000013f127887 */ /* 0x000fe4000e800000 */
[----:B------:R-:W-:Y:S02]  /*0e30*/  USEL UR16, URZ, 0xffffffff, !UP3 ;  /* 0xffffffff3f107887 */ /* 0x000fe4000d800000 */
[----:B------:R-:W-:Y:S02]  /*0e40*/  UIADD3 UR21, UP2, UP3, UR41, UR14, -UR21 ;  /* 0x0000000e29157290 */ /* 0x000fe4000fb5e815 */
[----:B------:R-:W-:Y:S02]  /*0e50*/  USEL UR36, URZ, 0xffffffff, !UP5 ;  /* 0xffffffff3f247887 */ /* 0x000fe4000e800000 */
[----:B------:R-:W-:Y:S02]  /*0e60*/  UIADD3.X UR26, UR26, UR17, ~UR20, UP1, UP0 ;  /* 0x000000111a1a7290 */ /* 0x000fe40008fe0c14 */
[----:B------:R-:W-:-:S02]  /*0e70*/  UIADD3.X UR14, UR28, UR19, ~UR37, UP4, UP6 ;  /* 0x000000131c0e7290 */ /* 0x000fc4000a7ecc25 */
[----:B------:R-:W-:Y:S02]  /*0e80*/  UIADD3 UR35, UP0, UP1, UR35, UR30, -UR47 ;  /* 0x0000001e23237290 */ /* 0x000fe4000f91e82f */
[----:B------:R-:W-:Y:S02]  /*0e90*/  UIADD3 UR25, UP5, UP4, UR18, UR32, -UR25 ;  /* 0x0000002012197290 */ /* 0x000fe4000fcbe819 */
[----:B------:R-:W-:Y:S02]  /*0ea0*/  UIADD3.X UR29, UR29, UR15, ~UR40, UP2, UP3 ;  /* 0x0000000f1d1d7290 */ /* 0x000fe400097e6c28 */
[----:B------:R-:W-:Y:S02]  /*0eb0*/  UIADD3.X UR42, UR16, UR31, ~UR42, UP0, UP1 ;  /* 0x0000001f102a7290 */ /* 0x000fe400087e2c2a */
[----:B------:R-:W-:Y:S02]  /*0ec0*/  UIADD3 UR17, UP2, UR10, UR10, URZ ;  /* 0x0000000a0a117290 */ /* 0x000fe4000ff5e03f */
[----:B------:R-:W-:-:S02]  /*0ed0*/  UIADD3.X UR36, UR36, UR33, ~UR34, UP5, UP4 ;  /* 0x0000002124247290 */ /* 0x000fc4000afe8c22 */
[----:B------:R-:W-:Y:S02]  /*0ee0*/  UISETP.GE.U32.AND UP1, UPT, UR35, UR11, UPT ;  /* 0x0000000b2300728c */ /* 0x000fe4000bf26070 */
[----:B------:R-:W-:Y:S02]  /*0ef0*/  UIADD3 UR28, UP4, UR25, UR21, URZ ;  /* 0x00000015191c7290 */ /* 0x000fe4000ff9e03f */
[----:B------:R-:W-:Y:S02]  /*0f00*/  UIADD3 UR18, UP0, UR11, UR11, URZ ;  /* 0x0000000b0b127290 */ /* 0x000fe4000ff1e03f */
[----:B------:R-:W-:Y:S02]  /*0f10*/  UIADD3.X UR19, UR26, UR26, URZ, UP2, !UPT ;  /* 0x0000001a1a137290 */ /* 0x000fe400097fe43f */
[----:B------:R-:W-:Y:S02]  /*0f20*/  UISETP.GT.U32.AND UP2, UPT, UR17, URZ, UPT ;  /* 0x0000003f1100728c */ /* 0x000fe4000bf44070 */
[----:B------:R-:W-:-:S02]  /*0f30*/  UISETP.GE.U32.AND.EX UP1, UPT, UR42, UR12, UPT, UP1 ;  /* 0x0000000c2a00728c */ /* 0x000fc4000bf26110 */
[----:B------:R-:W-:Y:S02]  /*0f40*/  UIADD3.X UR41, UR36, UR29, URZ, UP4, !UPT ;  /* 0x0000001d24297290 */ /* 0x000fe4000a7fe43f */
[----:B------:R-:W-:Y:S02]  /*0f50*/  UISETP.GT.U32.AND UP4, UPT, UR28, URZ, UPT ;  /* 0x0000003f1c00728c */ /* 0x000fe4000bf84070 */
[----:B------:R-:W-:Y:S02]  /*0f60*/  UIADD3.X UR20, UR12, UR12, URZ, UP0, !UPT ;  /* 0x0000000c0c147290 */ /* 0x000fe400087fe43f */
[----:B------:R-:W-:Y:S02]  /*0f70*/  UISETP.GT.U32.AND UP5, UPT, UR18, URZ, UPT ;  /* 0x0000003f1200728c */ /* 0x000fe4000bfa4070 */
[----:B------:R-:W-:Y:S02]  /*0f80*/  UISETP.LT.U32.AND UP3, UPT, UR17, UR10, UPT ;  /* 0x0000000a1100728c */ /* 0x000fe4000bf61070 */
[----:B------:R-:W-:-:S02]  /*0f90*/  USEL UR15, URZ, 0x1, UP1 ;  /* 0x000000013f0f7887 */ /* 0x000fc40008800000 */
[----:B------:R-:W-:Y:S02]  /*0fa0*/  USEL UR16, URZ, 0xffffffff, UP1 ;  /* 0xffffffff3f107887 */ /* 0x000fe40008800000 */
[----:B------:R-:W-:Y:S02]  /*0fb0*/  UISETP.GT.U32.AND.EX UP2, UPT, UR19, -0x1, UPT, UP2 ;  /* 0xffffffff1300788c */ /* 0x000fe4000bf44120 */
[----:B------:R-:W-:Y:S02]  /*0fc0*/  UISETP.LT.U32.AND UP1, UPT, UR28, UR25, UPT ;  /* 0x000000191c00728c */ /* 0x000fe4000bf21070 */
[----:B------:R-:W-:Y:S02]  /*0fd0*/  UISETP.GT.U32.AND.EX UP4, UPT, UR41, -0x1, UPT, UP4 ;  /* 0xffffffff2900788c */ /* 0x000fe4000bf84140 */
[----:B------:R-:W-:Y:S02]  /*0fe0*/  UISETP.LT.U32.AND UP0, UPT, UR18, UR11, UPT ;  /* 0x0000000b1200728c */ /* 0x000fe4000bf01070 */
[----:B------:R-:W-:-:S02]  /*0ff0*/  UISETP.GT.U32.AND.EX UP5, UPT, UR20, -0x1, UPT, UP5 ;  /* 0xffffffff1400788c */ /* 0x000fc4000bfa4150 */
[----:B------:R-:W-:Y:S02]  /*1000*/  UISETP.LT.U32.OR.EX UP2, UPT, UR19, UR26, UP2, UP3 ;  /* 0x0000001a1300728c */ /* 0x000fe40009741530 */
[----:B------:R-:W-:Y:S02]  /*1010*/  UISETP.LT.U32.OR.EX UP1, UPT, UR41, UR36, UP4, UP1 ;  /* 0x000000242900728c */ /* 0x000fe4000a721510 */
[----:B------:R-:W-:Y:S02]  /*1020*/  UISETP.LT.U32.OR.EX UP0, UPT, UR20, UR12, UP5, UP0 ;  /* 0x0000000c1400728c */ /* 0x000fe4000af01500 */
[----:B------:R-:W-:Y:S02]  /*1030*/  UIADD3 UR15, UP3, UP5, UR15, UR35, -UR11 ;  /* 0x000000230f0f7290 */ /* 0x000fe4000fd7e80b */
[----:B------:R-:W-:Y:S02]  /*1040*/  USEL UR31, URZ, 0x1, !UP2 ;  /* 0x000000013f1f7887 */ /* 0x000fe4000d000000 */
[----:B------:R-:W-:-:S02]  /*1050*/  USEL UR25, URZ, 0x1, !UP1 ;  /* 0x000000013f197887 */ /* 0x000fc4000c800000 */
[----:B------:R-:W-:Y:S02]  /*1060*/  USEL UR26, URZ, 0xffffffff, !UP1 ;  /* 0xffffffff3f1a7887 */ /* 0x000fe4000c800000 */
[----:B------:R-:W-:Y:S02]  /*1070*/  USEL UR32, URZ, 0xffffffff, !UP2 ;  /* 0xffffffff3f207887 */ /* 0x000fe4000d000000 */
[----:B------:R-:W-:Y:S02]  /*1080*/  UIADD3.X UR16, UR16, UR42, ~UR12, UP3, UP5 ;  /* 0x0000002a10107290 */ /* 0x000fe40009feac0c */
[----:B------:R-:W-:Y:S02]  /*1090*/  UIADD3 UR31, UP1, -UR31, UR17, URZ ;  /* 0x000000111f1f7290 */ /* 0x000fe4000ff3e13f */
[----:B------:R-:W-:Y:S02]  /*10a0*/  USEL UR30, URZ, 0x1, !UP0 ;  /* 0x000000013f1e7887 */ /* 0x000fe4000c000000 */
[----:B------:R-:W-:-:S02]  /*10b0*/  USEL UR10, URZ, 0xffffffff, !UP0 ;  /* 0xffffffff3f0a7887 */ /* 0x000fc4000c000000 */
[----:B------:R-:W-:Y:S02]  /*10c0*/  UIADD3 UR25, UP3, -UR25, UR28, URZ ;  /* 0x0000001c19197290 */ /* 0x000fe4000ff7e13f */
[----:B------:R-:W-:Y:S02]  /*10d0*/  UISETP.GE.U32.AND UP0, UPT, UR15, UR11, UPT ;  /* 0x0000000b0f00728c */ /* 0x000fe4000bf06070 */
[----:B------:R-:W-:Y:S02]  /*10e0*/  UIADD3.X UR17, ~UR32, UR19, URZ, UP1, !UPT ;  /* 0x0000001320117290 */ /* 0x000fe40008ffe53f */
[----:B------:R-:W-:Y:S02]  /*10f0*/  UIADD3 UR18, UP1, UP2, UR31, UR18, -UR30 ;  /* 0x000000121f127290 */ /* 0x000fe4000fa3e81e */
[----:B------:R-:W-:Y:S02]  /*1100*/  UIADD3.X UR41, ~UR26, UR41, URZ, UP3, !UPT ;  /* 0x000000291a297290 */ /* 0x000fe40009ffe53f */
[----:B------:R-:W-:-:S02]  /*1110*/  UISETP.GE.U32.AND.EX UP0, UPT, UR16, UR12, UPT, UP0 ;  /* 0x0000000c1000728c */ /* 0x000fc4000bf06100 */
[----:B------:R-:W-:Y:S02]  /*1120*/  UIADD3 UR19, UP3, UR25, UR21, URZ ;  /* 0x0000001519137290 */ /* 0x000fe4000ff7e03f */
[----:B------:R-:W-:Y:S02]  /*1130*/  UIADD3.X UR20, UR17, UR20, ~UR10, UP1, UP2 ;  /* 0x0000001411147290 */ /* 0x000fe40008fe4c0a */
[----:B------:R-:W-:Y:S02]  /*1140*/  USEL UR46, URZ, 0x1, UP0 ;  /* 0x000000013f2e7887 */ /* 0x000fe40008000000 */
[----:B------:R-:W-:Y:S02]  /*1150*/  USEL UR45, URZ, 0xffffffff, UP0 ;  /* 0xffffffff3f2d7887 */ /* 0x000fe40008000000 */
[----:B------:R-:W-:Y:S02]  /*1160*/  UIADD3.X UR10, UR41, UR29, URZ, UP3, !UPT ;  /* 0x0000001d290a7290 */ /* 0x000fe40009ffe43f */
[----:B------:R-:W-:-:S02]  /*1170*/  UISETP.GT.U32.AND UP0, UPT, UR18, URZ, UPT ;  /* 0x0000003f1200728c */ /* 0x000fc4000bf04070 */
[----:B------:R-:W-:Y:S02]  /*1180*/  UISETP.LT.U32.AND UP1, UPT, UR18, UR31, UPT ;  /* 0x0000001f1200728c */ /* 0x000fe4000bf21070 */
[----:B------:R-:W-:Y:S02]  /*1190*/  UISETP.GT.U32.AND UP2, UPT, UR19, URZ, UPT ;  /* 0x0000003f1300728c */ /* 0x000fe4000bf44070 */
[----:B------:R-:W-:Y:S01]  /*11a0*/  UISETP.LT.U32.AND UP3, UPT, UR19, UR25, UPT ;  /* 0x000000191300728c */ /* 0x000fe2000bf61070 */
[----:B------:R-:W-:Y:S10]  /*11b0*/  @P0 BRA `(.L_x_910) ;  /* 0x0000001000040947 */ /* 0x000ff40003800000 */
[----:B------:R-:W-:Y:S02]  /*11c0*/  UIMAD.WIDE.U32 UR32, UR4, UR24, URZ ;  /* 0x00000018042072a5 */ /* 0x000fe4000f8e003f */
[----:B------:R-:W-:Y:S02]  /*11d0*/  UIMAD.WIDE.U32 UR28, UR9, UR24, URZ ;  /* 0x00000018091c72a5 */ /* 0x000fe4000f8e003f */
[----:B------:R-:W-:Y:S02]  /*11e0*/  UIMAD.WIDE.U32 UR32, UP4, UR27, UR9, UR32 ;  /* 0x000000091b2072a5 */ /* 0x000fe4000f880020 */
[----:B------:R-:W-:Y:S02]  /*11f0*/  UIADD3 UR21, UP6, URZ, UR28, URZ ;  /* 0x0000001c3f157290 */ /* 0x000fe4000ffde03f */
[----:B------:R-:W-:Y:S02]  /*1200*/  UIADD3 UR26, UP5, UR29, UR32, URZ ;  /* 0x000000201d1a7290 */ /* 0x000fe4000ffbe03f */
[----:B------:R-:W-:-:S02]  /*1210*/  UIADD3.X UR35, URZ, URZ, URZ, UP4, !UPT ;  /* 0x0000003f3f237290 */ /* 0x000fc4000a7fe43f */
[----:B------:R-:W-:Y:S02]  /*1220*/  UISETP.LT.U32.AND UP4, UPT, UR21, UR28, UPT ;  /* 0x0000001c1500728c */ /* 0x000fe4000bf81070 */
[----:B------:R-:W-:Y:S02]  /*1230*/  UIADD3.X UR25, UR26, UR28, URZ, UP6, !UPT ;  /* 0x0000001c1a197290 */ /* 0x000fe4000b7fe43f */
[----:B------:R-:W-:Y:S02]  /*1240*/  UIMAD.WIDE.U32 UR30, UR6, UR22, URZ ;  /* 0x00000016061e72a5 */ /* 0x000fe4000f8e003f */
[----:B------:R-:W-:Y:S02]  /*1250*/  UISETP.LT.U32.AND.EX UP4, UPT, UR25, UR26, UPT, UP4 ;  /* 0x0000001a1900728c */ /* 0x000fe4000bf81140 */
[----:B------:R-:W-:Y:S02]  /*1260*/  UIMAD.WIDE.U32 UR28, UR8, UR22, URZ ;  /* 0x00000016081c72a5 */ /* 0x000fe4000f8e003f */
[----:B------:R-:W-:Y:S01]  /*1270*/  UIMAD.WIDE.U32 UR30, UP6, UR39, UR8, UR30 ;  /* 0x00000008271e72a5 */ /* 0x000fe2000f8c001e */
[----:B------:R-:W-:Y:S01]  /*1280*/  UMOV UR34, UR33 ;  /* 0x0000002100227c82 */ /* 0x000fe20008000000 */
[----:B------:R-:W-:-:S02]  /*1290*/  USEL UR32, URZ, 0x1, !UP4 ;  /* 0x000000013f207887 */ /* 0x000fc4000e000000 */
[----:B------:R-:W-:Y:S02]  /*12a0*/  UIMAD.WIDE.U32.X UR34, UR27, UR4, UR34, UP5 ;  /* 0x000000041b2272a5 */ /* 0x000fe4000a8e0422 */
[----:B------:R-:W-:Y:S02]  /*12b0*/  UIADD3 UR26, UP5, URZ, UR28, URZ ;  /* 0x0000001c3f1a7290 */ /* 0x000fe4000ffbe03f */
[----:B------:R-:W-:Y:S02]  /*12c0*/  UIADD3 UR30, UP4, UR29, UR30, URZ ;  /* 0x0000001e1d1e7290 */ /* 0x000fe4000ff9e03f */
[----:B------:R-:W-:Y:S02]  /*12d0*/  UIADD3.X UR29, URZ, URZ, URZ, UP6, !UPT ;  /* 0x0000003f3f1d7290 */ /* 0x000fe4000b7fe43f */
[----:B------:R-:W-:Y:S02]  /*12e0*/  UISETP.LT.U32.AND UP6, UPT, UR26, UR28, UPT ;  /* 0x0000001c1a00728c */ /* 0x000fe4000bfc1070 */
[----:B------:R-:W-:Y:S01]  /*12f0*/  UIADD3.X UR40, UR30, UR28, URZ, UP5, !UPT ;  /* 0x0000001c1e287290 */ /* 0x000fe2000affe43f */
[----:B------:R-:W-:-:S02]  /*1300*/  UMOV UR47, 0xffffffff ;  /* 0xffffffff002f7882 */ /* 0x000fc40000000000 */
[----:B------:R-:W-:Y:S01]  /*1310*/  UMOV UR28, UR31 ;  /* 0x0000001f001c7c82 */ /* 0x000fe20008000000 */
[----:B------:R-:W-:Y:S02]  /*1320*/  UISETP.LT.U32.AND.EX UP5, UPT, UR40, UR30, UPT, UP6 ;  /* 0x0000001e2800728c */ /* 0x000fe4000bfa1160 */
[----:B------:R-:W-:Y:S02]  /*1330*/  UIMAD.WIDE.U32.X UR28, UR39, UR6, UR28, UP4 ;  /* 0x00000006271c72a5 */ /* 0x000fe4000a0e041c */
[----:B------:R-:W-:Y:S02]  /*1340*/  UIADD3 UR30, UP4, UP6, -UR32, UR21, -UR25 ;  /* 0x00000015201e7290 */ /* 0x000fe4000fe9e919 */
[----:B------:R-:W-:Y:S02]  /*1350*/  USEL UR21, URZ, 0x1, !UP5 ;  /* 0x000000013f157887 */ /* 0x000fe4000e800000 */
[----:B------:R-:W-:Y:S02]  /*1360*/  UIADD3.X UR25, UR47, -0x1, UR25, UP4, UP6 ;  /* 0xffffffff2f197890 */ /* 0x000fe4000a7ec419 */
[----:B------:R-:W-:-:S02]  /*1370*/  UIADD3 UR21, UP4, UP6, -UR21, UR26, -UR40 ;  /* 0x0000001a15157290 */ /* 0x000fc4000fe9e928 */
[----:B------:R-:W-:Y:S02]  /*1380*/  UISETP.LT.U32.AND UP5, UPT, UR34, UR30, UPT ;  /* 0x0000001e2200728c */ /* 0x000fe4000bfa1070 */
[----:B------:R-:W-:Y:S02]  /*1390*/  UIADD3.X UR40, UR47, -0x1, UR40, UP4, UP6 ;  /* 0xffffffff2f287890 */ /* 0x000fe4000a7ec428 */
[----:B------:R-:W-:Y:S02]  /*13a0*/  UISETP.LT.U32.AND.EX UP5, UPT, UR35, UR25, UPT, UP5 ;  /* 0x000000192300728c */ /* 0x000fe4000bfa1150 */
[----:B------:R-:W-:Y:S02]  /*13b0*/  UISETP.LT.U32.AND UP4, UPT, UR28, UR21, UPT ;  /* 0x000000151c00728c */ /* 0x000fe4000bf81070 */
[----:B------:R-:W-:Y:S02]  /*13c0*/  USEL UR26, URZ, 0x1, !UP5 ;  /* 0x000000013f1a7887 */ /* 0x000fe4000e800000 */
[----:B------:R-:W-:-:S02]  /*13d0*/  UISETP.LT.U32.AND.EX UP4, UPT, UR29, UR40, UPT, UP4 ;  /* 0x000000281d00728c */ /* 0x000fc4000bf81140 */
[----:B------:R-:W-:Y:S02]  /*13e0*/  USEL UR37, URZ, 0xffffffff, !UP5 ;  /* 0xffffffff3f257887 */ /* 0x000fe4000e800000 */
[----:B------:R-:W-:Y:S02]  /*13f0*/  UIADD3 UR26, UP5, UP6, UR26, UR34, -UR30 ;  /* 0x000000221a1a7290 */ /* 0x000fe4000febe81e */
[----:B------:R-:W-:Y:S02]  /*1400*/  UIMAD.WIDE.U32 UR32, UR6, UR38, URZ ;  /* 0x00000026062072a5 */ /* 0x000fe4000f8e003f */
[----:B------:R-:W-:Y:S02]  /*1410*/  USEL UR36, URZ, 0x1, !UP4 ;  /* 0x000000013f247887 */ /* 0x000fe4000e000000 */
[----:B------:R-:W-:Y:S02]  /*1420*/  UIADD3.X UR25, UR37, UR35, ~UR25, UP5, UP6 ;  /* 0x0000002325197290 */ /* 0x000fe4000afecc19 */
[----:B------:R-:W-:-:S02]  /*1430*/  USEL UR34, URZ, 0xffffffff, !UP4 ;  /* 0xffffffff3f227887 */ /* 0x000fc4000e000000 */
[----:B------:R-:W-:Y:S02]  /*1440*/  UIMAD.WIDE.U32 UR32, UP5, UR23, UR8, UR32 ;  /* 0x00000008172072a5 */ /* 0x000fe4000f8a0020 */
[----:B------:R-:W-:Y:S02]  /*1450*/  UIADD3 UR21, UP4, UP6, UR36, UR28, -UR21 ;  /* 0x0000001c24157290 */ /* 0x000fe4000fe9e815 */
[----:B------:R-:W-:Y:S02]  /*1460*/  UIMAD.WIDE.U32 UR30, UR8, UR38, URZ ;  /* 0x00000026081e72a5 */ /* 0x000fe4000f8e003f */
[----:B------:R-:W-:Y:S02]  /*1470*/  UIADD3.X UR35, URZ, URZ, URZ, UP5, !UPT ;  /* 0x0000003f3f237290 */ /* 0x000fe4000affe43f */
[----:B------:R-:W-:Y:S02]  /*1480*/  UIADD3.X UR40, UR34, UR29, ~UR40, UP4, UP6 ;  /* 0x0000001d22287290 */ /* 0x000fe4000a7ecc28 */
[----:B------:R-:W-:-:S02]  /*1490*/  UIADD3 UR42, UP5, URZ, UR30, URZ ;  /* 0x0000001e3f2a7290 */ /* 0x000fc4000ffbe03f */
[----:B------:R-:W-:Y:S02]  /*14a0*/  UIADD3 UR31, UP6, UR31, UR32, URZ ;  /* 0x000000201f1f7290 */ /* 0x000fe4000ffde03f */
[----:B------:R-:W-:Y:S02]  /*14b0*/  UIMAD.WIDE.U32 UR36, UR7, UR24, URZ ;  /* 0x00000018072472a5 */ /* 0x000fe4000f8e003f */
[----:B------:R-:W-:Y:S02]  /*14c0*/  UISETP.LT.U32.AND UP4, UPT, UR42, UR30, UPT ;  /* 0x0000001e2a00728c */ /* 0x000fe4000bf81070 */
[----:B------:R-:W-:Y:S02]  /*14d0*/  UIADD3.X UR32, UR31, UR30, URZ, UP5, !UPT ;  /* 0x0000001e1f207290 */ /* 0x000fe4000affe43f */
[----:B------:R-:W-:Y:S02]  /*14e0*/  UIMAD.WIDE.U32 UR28, UR5, UR24, URZ ;  /* 0x00000018051c72a5 */ /* 0x000fe4000f8e003f */
[----:B------:R-:W-:Y:S01]  /*14f0*/  UIMAD.WIDE.U32 UR36, UP5, UR27, UR5, UR36 ;  /* 0x000000051b2472a5 */ /* 0x000fe2000f8a0024 */
[----:B------:R-:W-:Y:S01]  /*1500*/  UMOV UR34, UR33 ;  /* 0x0000002100227c82 */ /* 0x000fe20008000000 */
[----:B------:R-:W-:-:S02]  /*1510*/  UISETP.LT.U32.AND.EX UP4, UPT, UR32, UR31, UPT, UP4 ;  /* 0x0000001f2000728c */ /* 0x000fc4000bf81140 */
[----:B------:R-:W-:Y:S02]  /*1520*/  UIMAD.WIDE.U32.X UR34, UR23, UR6, UR34, UP6 ;  /* 0x00000006172272a5 */ /* 0x000fe4000b0e0422 */
[----:B------:R-:W-:Y:S02]  /*1530*/  UIADD3 UR33, UP6, URZ, UR28, URZ ;  /* 0x0000001c3f217290 */ /* 0x000fe4000ffde03f */
[----:B------:R-:W-:Y:S02]  /*1540*/  UIADD3.X UR31, URZ, URZ, URZ, UP5, !UPT ;  /* 0x0000003f3f1f7290 */ /* 0x000fe4000affe43f */
[----:B------:R-:W-:Y:S02]  /*1550*/  UIADD3 UR29, UP5, UR29, UR36, URZ ;  /* 0x000000241d1d7290 */ /* 0x000fe4000ffbe03f */
[----:B------:R-:W-:Y:S02]  /*1560*/  USEL UR43, URZ, 0x1, !UP4 ;  /* 0x000000013f2b7887 */ /* 0x000fe4000e000000 */
[----:B------:R-:W-:-:S02]  /*1570*/  UISETP.LT.U32.AND UP4, UPT, UR33, UR28, UPT ;  /* 0x0000001c2100728c */ /* 0x000fc4000bf81070 */
[----:B------:R-:W-:Y:S01]  /*1580*/  UIADD3.X UR28, UR29, UR28, URZ, UP6, !UPT ;  /* 0x0000001c1d1c7290 */ /* 0x000fe2000b7fe43f */
[----:B------:R-:W-:-:S03]  /*1590*/  UMOV UR30, UR37 ;  /* 0x00000025001e7c82 */ /* 0x000fc60008000000 */
[----:B------:R-:W-:Y:S02]  /*15a0*/  UISETP.LT.U32.AND.EX UP4, UPT, UR28, UR29, UPT, UP4 ;  /* 0x0000001d1c00728c */ /* 0x000fe4000bf81140 */
[----:B------:R-:W-:Y:S02]  /*15b0*/  UIMAD.WIDE.U32.X UR30, UR27, UR7, UR30, UP5 ;  /* 0x000000071b1e72a5 */ /* 0x000fe4000a8e041e */
[----:B------:R-:W-:Y:S02]  /*15c0*/  UIADD3 UR43, UP5, UP6, -UR43, UR42, -UR32 ;  /* 0x0000002a2b2b7290 */ /* 0x000fe4000febe920 */
[----:B------:R-:W-:Y:S02]  /*15d0*/  USEL UR36, URZ, 0x1, !UP4 ;  /* 0x000000013f247887 */ /* 0x000fe4000e000000 */
[----:B------:R-:W-:Y:S02]  /*15e0*/  UIADD3.X UR29, UR47, -0x1, UR32, UP5, UP6 ;  /* 0xffffffff2f1d7890 */ /* 0x000fe4000afec420 */
[----:B------:R-:W-:-:S02]  /*15f0*/  UISETP.LT.U32.AND UP5, UPT, UR34, UR43, UPT ;  /* 0x0000002b2200728c */ /* 0x000fc4000bfa1070 */
[----:B------:R-:W-:Y:S02]  /*1600*/  UIADD3 UR33, UP4, UP6, -UR36, UR33, -UR28 ;  /* 0x0000002124217290 */ /* 0x000fe4000fe9e91c */
[----:B------:R-:W-:Y:S02]  /*1610*/  UISETP.LT.U32.AND.EX UP5, UPT, UR35, UR29, UPT, UP5 ;  /* 0x0000001d2300728c */ /* 0x000fe4000bfa1150 */
[----:B------:R-:W-:Y:S02]  /*1620*/  UIADD3.X UR32, UR47, -0x1, UR28, UP4, UP6 ;  /* 0xffffffff2f207890 */ /* 0x000fe4000a7ec41c */
[----:B------:R-:W-:Y:S02]  /*1630*/  UISETP.LT.U32.AND UP4, UPT, UR30, UR33, UPT ;  /* 0x000000211e00728c */ /* 0x000fe4000bf81070 */
[----:B------:R-:W-:Y:S02]  /*1640*/  USEL UR44, URZ, 0x1, !UP5 ;  /* 0x000000013f2c7887 */ /* 0x000fe4000e800000 */
[----:B------:R-:W-:-:S02]  /*1650*/  UISETP.LT.U32.AND.EX UP4, UPT, UR31, UR32, UPT, UP4 ;  /* 0x000000201f00728c */ /* 0x000fc4000bf81140 */
[----:B------:R-:W-:Y:S02]  /*1660*/  USEL UR42, URZ, 0xffffffff, !UP5 ;  /* 0xffffffff3f2a7887 */ /* 0x000fe4000e800000 */
[----:B------:R-:W-:Y:S02]  /*1670*/  UIADD3 UR44, UP5, UP6, UR44, UR34, -UR43 ;  /* 0x000000222c2c7290 */ /* 0x000fe4000febe82b */
[----:B------:R-:W-:Y:S02]  /*1680*/  USEL UR34, URZ, 0x1, !UP4 ;  /* 0x000000013f227887 */ /* 0x000fe4000e000000 */
[----:B------:R-:W-:Y:S02]  /*1690*/  UIADD3.X UR42, UR42, UR35, ~UR29, UP5, UP6 ;  /* 0x000000232a2a7290 */ /* 0x000fe4000afecc1d */
[----:B------:R-:W-:Y:S02]  /*16a0*/  USEL UR35, URZ, 0xffffffff, !UP4 ;  /* 0xffffffff3f237887 */ /* 0x000fe4000e000000 */
[----:B------:R-:W-:-:S02]  /*16b0*/  UIADD3 UR34, UP4, UP5, UR34, UR30, -UR33 ;  /* 0x0000001e22227290 */ /* 0x000fc4000fd9e821 */
[----:B------:R-:W-:Y:S02]  /*16c0*/  UIMAD.WIDE.U32 UR28, UR4, UR22, URZ ;  /* 0x00000016041c72a5 */ /* 0x000fe4000f8e003f */
[----:B------:R-:W-:Y:S02]  /*16d0*/  UIADD3.X UR35, UR35, UR31, ~UR32, UP4, UP5 ;  /* 0x0000001f23237290 */ /* 0x000fe4000a7eac20 */
[----:B------:R-:W-:Y:S02]  /*16e0*/  UIMAD.WIDE.U32 UR30, UR9, UR22, URZ ;  /* 0x00000016091e72a5 */ /* 0x000fe4000f8e003f */
[----:B------:R-:W-:Y:S02]  /*16f0*/  UIMAD.WIDE.U32 UR28, UP6, UR39, UR9, UR28 ;  /* 0x00000009271c72a5 */ /* 0x000fe4000f8c001c */
[----:B------:R-:W-:Y:S02]  /*1700*/  UIADD3 UR32, UP4, URZ, UR30, URZ ;  /* 0x0000001e3f207290 */ /* 0x000fe4000ff9e03f */
[----:B------:R-:W-:-:S04]  /*1710*/  UIADD3 UR31, UP5, UR31, UR28, URZ ;  /* 0x0000001c1f1f7290 */ /* 0x000fc8000ffbe03f */
[----:B------:R-:W-:Y:S02]  /*1720*/  UIADD3.X UR28, UR31, UR30, URZ, UP4, !UPT ;  /* 0x0000001e1f1c7290 */ /* 0x000fe4000a7fe43f */
[----:B------:R-:W-:-:S04]  /*1730*/  UISETP.LT.U32.AND UP4, UPT, UR32, UR30, UPT ;  /* 0x0000001e2000728c */ /* 0x000fc8000bf81070 */
        /* <DEDUP_REMOVED lines=15> */
[----:B------:R-:W-:Y:S02]  /*1830*/  UIMAD.WIDE.U32 UR30, UP5, UR23, UR9, UR30 ;  /* 0x00000009171e72a5 */ /* 0x000fe4000f8a001e */
[----:B------:R-:W-:Y:S02]  /*1840*/  UIADD3 UR9, UP6, URZ, UR28, URZ ;  /* 0x0000001c3f097290 */ /* 0x000fe4000ffde03f */
[----:B------:R-:W-:-:S02]  /*1850*/  UIADD3.X UR33, URZ, URZ, URZ, UP5, !UPT ;  /* 0x0000003f3f217290 */ /* 0x000fc4000affe43f */
[----:B------:R-:W-:Y:S02]  /*1860*/  UIADD3 UR29, UP5, UR29, UR30, URZ ;  /* 0x0000001e1d1d7290 */ /* 0x000fe4000ffbe03f */
[----:B------:R-:W-:Y:S02]  /*1870*/  UISETP.LT.U32.AND UP4, UPT, UR9, UR28, UPT ;  /* 0x0000001c0900728c */ /* 0x000fe4000bf81070 */
[----:B------:R-:W-:Y:S01]  /*1880*/  UIADD3.X UR28, UR29, UR28, URZ, UP6, !UPT ;  /* 0x0000001c1d1c7290 */ /* 0x000fe2000b7fe43f */
[----:B------:R-:W-:Y:S01]  /*1890*/  UMOV UR32, UR31 ;  /* 0x0000001f00207c82 */ /* 0x000fe20008000000 */
[----:B------:R-:W-:Y:S02]  /*18a0*/  UIMAD.WIDE.U32 UR30, UR8, UR24, URZ ;  /* 0x00000018081e72a5 */ /* 0x000fe4000f8e003f */
[----:B------:R-:W-:Y:S02]  /*18b0*/  UISETP.LT.U32.AND.EX UP4, UPT, UR28, UR29, UPT, UP4 ;  /* 0x0000001d1c00728c */ /* 0x000fe4000bf81140 */
[----:B------:R-:W-:-:S02]  /*18c0*/  UIMAD.WIDE.U32.X UR32, UR23, UR4, UR32, UP5 ;  /* 0x00000004172072a5 */ /* 0x000fc4000a8e0420 */
        /* <DEDUP_REMOVED lines=10> */
[----:B------:R-:W-:Y:S02]  /*1970*/  UIADD3 UR24, UP5, URZ, UR30, URZ ;  /* 0x0000001e3f187290 */ /* 0x000fe4000ffbe03f */
[----:B------:R-:W-:-:S04]  /*1980*/  UIMAD.WIDE.U32 UR28, UP4, UR27, UR8, UR28 ;  /* 0x000000081b1c72a5 */ /* 0x000fc8000f88001c */
[----:B------:R-:W-:Y:S02]  /*1990*/  UIADD3.X UR9, URZ, URZ, URZ, UP4, !UPT ;  /* 0x0000003f3f097290 */ /* 0x000fe4000a7fe43f */
[----:B------:R-:W-:Y:S01]  /*19a0*/  UIADD3 UR32, UP4, UR31, UR28, URZ ;  /* 0x0000001c1f207290 */ /* 0x000fe2000ff9e03f */
[----:B------:R-:W-:Y:S01]  /*19b0*/  UMOV UR8, UR29 ;  /* 0x0000001d00087c82 */ /* 0x000fe20008000000 */
[----:B------:R-:W-:Y:S02]  /*19c0*/  UIMAD.WIDE.U32 UR28, UR7, UR38, URZ ;  /* 0x00000026071c72a5 */ /* 0x000fe4000f8e003f */
[----:B------:R-:W-:Y:S02]  /*19d0*/  UIMAD.WIDE.U32.X UR8, UR27, UR6, UR8, UP4 ;  /* 0x000000061b0872a5 */ /* 0x000fe4000a0e0408 */
[----:B------:R-:W-:Y:S02]  /*19e0*/  UIADD3.X UR6, UR32, UR30, URZ, UP5, !UPT ;  /* 0x0000001e20067290 */ /* 0x000fe4000affe43f */
[----:B------:R-:W-:-:S02]  /*19f0*/  UISETP.LT.U32.AND UP4, UPT, UR24, UR30, UPT ;  /* 0x0000001e1800728c */ /* 0x000fc4000bf81070 */
[----:B------:R-:W-:Y:S02]  /*1a00*/  UIMAD.WIDE.U32 UR28, UP5, UR23, UR5, UR28 ;  /* 0x00000005171c72a5 */ /* 0x000fe4000f8a001c */
[----:B------:R-:W-:Y:S02]  /*1a10*/  UIMAD.WIDE.U32 UR30, UR5, UR38, URZ ;  /* 0x00000026051e72a5 */ /* 0x000fe4000f8e003f */
[----:B------:R-:W-:Y:S02]  /*1a20*/  UIADD3.X UR33, URZ, URZ, URZ, UP5, !UPT ;  /* 0x0000003f3f217290 */ /* 0x000fe4000affe43f */
[----:B------:R-:W-:Y:S02]  /*1a30*/  UIADD3 UR27, UP5, UR31, UR28, URZ ;  /* 0x0000001c1f1b7290 */ /* 0x000fe4000ffbe03f */
[----:B------:R-:W-:-:S03]  /*1a40*/  UISETP.LT.U32.AND.EX UP4, UPT, UR6, UR32, UPT, UP4 ;  /* 0x000000200600728c */ /* 0x000fc6000bf81140 */
[----:B------:R-:W-:Y:S01]  /*1a50*/  UMOV UR32, UR29 ;  /* 0x0000001d00207c82 */ /* 0x000fe20008000000 */
[----:B------:R-:W-:Y:S02]  /*1a60*/  USEL UR28, URZ, 0x1, !UP4 ;  /* 0x000000013f1c7887 */ /* 0x000fe4000e000000 */
[----:B------:R-:W-:Y:S02]  /*1a70*/  UIMAD.WIDE.U32.X UR32, UR23, UR7, UR32, UP5 ;  /* 0x00000007172072a5 */ /* 0x000fe4000a8e0420 */
[----:B------:R-:W-:-:S04]  /*1a80*/  UIADD3 UR23, UP6, URZ, UR30, URZ ;  /* 0x0000001e3f177290 */ /* 0x000fc8000ffde03f */
[----:B------:R-:W-:Y:S02]  /*1a90*/  UISETP.LT.U32.AND UP5, UPT, UR23, UR30, UPT ;  /* 0x0000001e1700728c */ /* 0x000fe4000bfa1070 */
[----:B------:R-:W-:-:S04]  /*1aa0*/  UIADD3.X UR30, UR27, UR30, URZ, UP6, !UPT ;  /* 0x0000001e1b1e7290 */ /* 0x000fc8000b7fe43f */
[----:B------:R-:W-:Y:S02]  /*1ab0*/  UISETP.LT.U32.AND.EX UP4, UPT, UR30, UR27, UPT, UP5 ;  /* 0x0000001b1e00728c */ /* 0x000fe4000bf81150 */
[----:B------:R-:W-:Y:S02]  /*1ac0*/  UIADD3 UR24, UP5, UP6, -UR28, UR24, -UR6 ;  /* 0x000000181c187290 */ /* 0x000fe4000febe906 */
[----:B------:R-:W-:Y:S02]  /*1ad0*/  USEL UR27, URZ, 0x1, !UP4 ;  /* 0x000000013f1b7887 */ /* 0x000fe4000e000000 */
[----:B------:R-:W-:Y:S02]  /*1ae0*/  UIMAD.WIDE.U32 UR28, UR7, UR22, URZ ;  /* 0x00000016071c72a5 */ /* 0x000fe4000f8e003f */
[----:B------:R-:W-:Y:S02]  /*1af0*/  UIADD3.X UR6, UR47, -0x1, UR6, UP5, UP6 ;  /* 0xffffffff2f067890 */ /* 0x000fe4000afec406 */
[----:B------:R-:W-:-:S02]  /*1b00*/  UIADD3 UR27, UP4, UP5, -UR27, UR23, -UR30 ;  /* 0x000000171b1b7290 */ /* 0x000fc4000fd9e91e */
[----:B------:R-:W-:Y:S02]  /*1b10*/  UIMAD.WIDE.U32 UR28, UP6, UR39, UR5, UR28 ;  /* 0x00000005271c72a5 */ /* 0x000fe4000f8c001c */
[----:B------:R-:W-:Y:S02]  /*1b20*/  UIMAD.WIDE.U32 UR22, UR5, UR22, URZ ;  /* 0x00000016051672a5 */ /* 0x000fe4000f8e003f */
[----:B------:R-:W-:Y:S02]  /*1b30*/  UIADD3.X UR30, UR47, -0x1, UR30, UP4, UP5 ;  /* 0xffffffff2f1e7890 */ /* 0x000fe4000a7ea41e */
        /* <DEDUP_REMOVED lines=10> */
[----:B------:R-:W-:Y:S02]  /*1be0*/  UIMAD.WIDE.U32.X UR22, UR39, UR7, UR22, UP4 ;  /* 0x00000007271672a5 */ /* 0x000fe4000a0e0416 */
[----:B------:R-:W-:Y:S02]  /*1bf0*/  UISETP.LT.U32.AND UP4, UPT, UR8, UR24, UPT ;  /* 0x000000180800728c */ /* 0x000fe4000bf81070 */
[----:B------:R-:W-:Y:S02]  /*1c00*/  UISETP.LT.U32.AND UP6, UPT, UR32, UR27, UPT ;  /* 0x0000001b2000728c */ /* 0x000fe4000bfc1070 */
[----:B------:R-:W-:Y:S02]  /*1c10*/  UISETP.LT.U32.AND.EX UP5, UPT, UR9, UR6, UPT, UP4 ;  /* 0x000000060900728c */ /* 0x000fe4000bfa1140 */
[----:B------:R-:W-:-:S02]  /*1c20*/  UISETP.LT.U32.AND.EX UP4, UPT, UR33, UR30, UPT, UP6 ;  /* 0x0000001e2100728c */ /* 0x000fc4000bf81160 */
[----:B------:R-:W-:Y:S02]  /*1c30*/  USEL UR7, URZ, 0x1, !UP5 ;  /* 0x000000013f077887 */ /* 0x000fe4000e800000 */
[----:B------:R-:W-:Y:S02]  /*1c40*/  USEL UR29, URZ, 0x1, !UP4 ;  /* 0x000000013f1d7887 */ /* 0x000fe4000e000000 */
[----:B------:R-:W-:Y:S02]  /*1c50*/  USEL UR38, URZ, 0xffffffff, !UP4 ;  /* 0xffffffff3f267887 */ /* 0x000fe4000e000000 */
[----:B------:R-:W-:Y:S02]  /*1c60*/  USEL UR28, URZ, 0xffffffff, !UP5 ;  /* 0xffffffff3f1c7887 */ /* 0x000fe4000e800000 */
[----:B------:R-:W-:Y:S02]  /*1c70*/  UISETP.LT.U32.AND UP4, UPT, UR22, UR31, UPT ;  /* 0x0000001f1600728c */ /* 0x000fe4000bf81070 */
[----:B------:R-:W-:-:S02]  /*1c80*/  UIADD3 UR7, UP6, UP5, UR7, UR8, -UR24 ;  /* 0x0000000807077290 */ /* 0x000fc4000fdde818 */
[----:B------:R-:W-:Y:S02]  /*1c90*/  UISETP.LT.U32.AND.EX UP4, UPT, UR23, UR5, UPT, UP4 ;  /* 0x000000051700728c */ /* 0x000fe4000bf81140 */
[----:B------:R-:W-:Y:S02]  /*1ca0*/  UIADD3.X UR28, UR28, UR9, ~UR6, UP6, UP5 ;  /* 0x000000091c1c7290 */ /* 0x000fe4000b7eac06 */
[----:B------:R-:W-:Y:S02]  /*1cb0*/  UIADD3 UR29, UP5, UP6, UR29, UR32, -UR27 ;  /* 0x000000201d1d7290 */ /* 0x000fe4000febe81b */
[----:B------:R-:W-:Y:S02]  /*1cc0*/  USEL UR6, URZ, 0x1, !UP4 ;  /* 0x000000013f067887 */ /* 0x000fe4000e000000 */
[----:B------:R-:W-:Y:S02]  /*1cd0*/  USEL UR8, URZ, 0xffffffff, !UP4 ;  /* 0xffffffff3f087887 */ /* 0x000fe4000e000000 */
[----:B------:R-:W-:-:S02]  /*1ce0*/  UIADD3.X UR38, UR38, UR33, ~UR30, UP5, UP6 ;  /* 0x0000002126267290 */ /* 0x000fc4000afecc1e */
[----:B------:R-:W-:Y:S02]  /*1cf0*/  UISETP.GE.U32.AND UP4, UPT, UR29, UR26, UPT ;  /* 0x0000001a1d00728c */ /* 0x000fe4000bf86070 */
[----:B------:R-:W-:Y:S02]  /*1d00*/  UIADD3 UR31, UP5, UP6, UR6, UR22, -UR31 ;  /* 0x00000016061f7290 */ /* 0x000fe4000febe81f */
[----:B------:R-:W-:Y:S02]  /*1d10*/  UISETP.GE.U32.AND.EX UP4, UPT, UR38, UR25, UPT, UP4 ;  /* 0x000000192600728c */ /* 0x000fe4000bf86140 */
[----:B------:R-:W-:Y:S02]  /*1d20*/  UIADD3.X UR23, UR8, UR23, ~UR5, UP5, UP6 ;  /* 0x0000001708177290 */ /* 0x000fe4000afecc05 */
[----:B------:R-:W-:Y:S02]  /*1d30*/  UIADD3 UR44, UP5, UR34, UR44, URZ ;  /* 0x0000002c222c7290 */ /* 0x000fe4000ffbe03f */
[----:B------:R-:W-:-:S02]  /*1d40*/  USEL UR5, URZ, 0x1, UP4 ;  /* 0x000000013f057887 */ /* 0x000fc4000a000000 */
[----:B------:R-:W-:Y:S02]  /*1d50*/  UIADD3.X UR42, UR35, UR42, URZ, UP5, !UPT ;  /* 0x0000002a232a7290 */ /* 0x000fe4000affe43f */
[----:B------:R-:W-:Y:S02]  /*1d60*/  USEL UR22, URZ, 0xffffffff, UP4 ;  /* 0xffffffff3f167887 */ /* 0x000fe4000a000000 */
[----:B------:R-:W-:Y:S02]  /*1d70*/  UIADD3 UR5, UP4, UP5, UR5, UR29, -UR26 ;  /* 0x0000001d05057290 */ /* 0x000fe4000fd9e81a */
[----:B------:R-:W-:Y:S02]  /*1d80*/  UIADD3 UR8, UP6, UR7, UR4, URZ ;  /* 0x0000000407087290 */ /* 0x000fe4000ffde03f */
[----:B------:R-:W-:Y:S02]  /*1d90*/  UIADD3.X UR22, UR22, UR38, ~UR25, UP4, UP5 ;  /* 0x0000002616167290 */ /* 0x000fe4000a7eac19 */
[----:B------:R-:W-:-:S02]  /*1da0*/  UISETP.GT.U32.AND UP4, UPT, UR44, URZ, UPT ;  /* 0x0000003f2c00728c */ /* 0x000fc4000bf84070 */
[----:B------:R-:W-:Y:S02]  /*1db0*/  UISETP.LT.U32.AND UP5, UPT, UR44, UR34, UPT ;  /* 0x000000222c00728c */ /* 0x000fe4000bfa1070 */
[----:B------:R-:W-:Y:S02]  /*1dc0*/  UISETP.GT.U32.AND.EX UP4, UPT, UR42, -0x1, UPT, UP4 ;  /* 0xffffffff2a00788c */ /* 0x000fe4000bf84140 */
[----:B------:R-:W-:Y:S02]  /*1dd0*/  UIADD3.X UR43, UR28, UR43, URZ, UP6, !UPT ;  /* 0x0000002b1c2b7290 */ /* 0x000fe4000b7fe43f */
[----:B------:R-:W-:Y:S02]  /*1de0*/  UISETP.GT.U32.AND UP6, UPT, UR8, URZ, UPT ;  /* 0x0000003f0800728c */ /* 0x000fe4000bfc4070 */
[----:B------:R-:W-:Y:S02]  /*1df0*/  UISETP.LT.U32.OR.EX UP5, UPT, UR42, UR35, UP4, UP5 ;  /* 0x000000232a00728c */ /* 0x000fe4000a7a1550 */
[----:B------:R-:W-:-:S02]  /*1e00*/  UISETP.LT.U32.AND UP4, UPT, UR8, UR7, UPT ;  /* 0x000000070800728c */ /* 0x000fc4000bf81070 */
[----:B------:R-:W-:Y:S02]  /*1e10*/  UISETP.GT.U32.AND.EX UP6, UPT, UR43, -0x1, UPT, UP6 ;  /* 0xffffffff2b00788c */ /* 0x000fe4000bfc4160 */
[----:B------:R-:W-:Y:S02]  /*1e20*/  USEL UR9, URZ, 0x1, !UP5 ;  /* 0x000000013f097887 */ /* 0x000fe4000e800000 */
[----:B------:R-:W-:Y:S02]  /*1e30*/  UISETP.LT.U32.OR.EX UP4, UPT, UR43, UR28, UP6, UP4 ;  /* 0x0000001c2b00728c */ /* 0x000fe4000b781540 */
[----:B------:R-:W-:Y:S02]  /*1e40*/  UIADD3 UR26, UP6, UR21, UR26, URZ ;  /* 0x0000001a151a7290 */ /* 0x000fe4000ffde03f */
[----:B------:R-:W-:Y:S02]  /*1e50*/  USEL UR24, URZ, 0xffffffff, !UP5 ;  /* 0xffffffff3f187887 */ /* 0x000fe4000e800000 */
[----:B------:R-:W-:-:S02]  /*1e60*/  UIADD3.X UR25, UR40, UR25, URZ, UP6, !UPT ;  /* 0x0000001928197290 */ /* 0x000fc4000b7fe43f */
[----:B------:R-:W-:Y:S02]  /*1e70*/  UISETP.GT.U32.AND UP6, UPT, UR26, URZ, UPT ;  /* 0x0000003f1a00728c */ /* 0x000fe4000bfc4070 */
[----:B------:R-:W-:Y:S02]  /*1e80*/  UISETP.LT.U32.AND UP5, UPT, UR26, UR21, UPT ;  /* 0x000000151a00728c */ /* 0x000fe4000bfa1070 */
[----:B------:R-:W-:Y:S02]  /*1e90*/  UISETP.GT.U32.AND.EX UP6, UPT, UR25, -0x1, UPT, UP6 ;  /* 0xffffffff1900788c */ /* 0x000fe4000bfc4160 */
[----:B------:R-:W-:Y:S02]  /*1ea0*/  USEL UR4, URZ, 0x1, !UP4 ;  /* 0x000000013f047887 */ /* 0x000fe4000e000000 */
[----:B------:R-:W-:Y:S02]  /*1eb0*/  UISETP.LT.U32.OR.EX UP5, UPT, UR25, UR40, UP6, UP5 ;  /* 0x000000281900728c */ /* 0x000fe4000b7a1550 */
[----:B------:R-:W-:-:S02]  /*1ec0*/  USEL UR6, URZ, 0xffffffff, !UP4 ;  /* 0xffffffff3f067887 */ /* 0x000fc4000e000000 */
[----:B------:R-:W-:Y:S02]  /*1ed0*/  UIADD3 UR44, UP4, -UR9, UR44, URZ ;  /* 0x0000002c092c7290 */ /* 0x000fe4000ff9e13f */
[----:B------:R-:W-:Y:S02]  /*1ee0*/  UIADD3 UR4, UP6, -UR4, UR8, URZ ;  /* 0x0000000804047290 */ /* 0x000fe4000ffde13f */
[----:B------:R-:W-:Y:S02]  /*1ef0*/  USEL UR7, URZ, 0x1, !UP5 ;  /* 0x000000013f077887 */ /* 0x000fe4000e800000 */
[----:B------:R-:W-:Y:S02]  /*1f00*/  USEL UR8, URZ, 0xffffffff, !UP5 ;  /* 0xffffffff3f087887 */ /* 0x000fe4000e800000 */
[----:B------:R-:W-:Y:S02]  /*1f10*/  UIADD3.X UR42, ~UR24, UR42, URZ, UP4, !UPT ;  /* 0x0000002a182a7290 */ /* 0x000fe4000a7fe53f */
[----:B------:R-:W-:-:S02]  /*1f20*/  UIADD3.X UR43, ~UR6, UR43, URZ, UP6, !UPT ;  /* 0x0000002b062b7290 */ /* 0x000fc4000b7fe53f */
[----:B------:R-:W-:Y:S02]  /*1f30*/  UIADD3 UR6, UP4, UP5, UR44, UR26, -UR7 ;  /* 0x0000001a2c067290 */ /* 0x000fe4000fd9e807 */
[----:B------:R-:W-:Y:S02]  /*1f40*/  UIADD3 UR31, UP6, UR4, UR31, URZ ;  /* 0x0000001f041f7290 */ /* 0x000fe4000ffde03f */
[----:B------:R-:W-:Y:S02]  /*1f50*/  UIADD3.X UR7, UR42, UR25, ~UR8, UP4, UP5 ;  /* 0x000000192a077290 */ /* 0x000fe4000a7eac08 */
[----:B------:R-:W-:Y:S02]  /*1f60*/  UISETP.GT.U32.AND UP5, UPT, UR6, URZ, UPT ;  /* 0x0000003f0600728c */ /* 0x000fe4000bfa4070 */
[----:B------:R-:W-:Y:S02]  /*1f70*/  UISETP.LT.U32.AND UP4, UPT, UR6, UR44, UPT ;  /* 0x0000002c0600728c */ /* 0x000fe4000bf81070 */
[----:B------:R-:W-:-:S02]  /*1f80*/  UISETP.GT.U32.AND.EX UP5, UPT, UR7, -0x1, UPT, UP5 ;  /* 0xffffffff0700788c */ /* 0x000fc4000bfa4150 */
[----:B------:R-:W-:Y:S02]  /*1f90*/  UIADD3.X UR23, UR43, UR23, URZ, UP6, !UPT ;  /* 0x000000172b177290 */ /* 0x000fe4000b7fe43f */
[----:B------:R-:W-:Y:S02]  /*1fa0*/  UISETP.GT.U32.AND UP6, UPT, UR31, URZ, UPT ;  /* 0x0000003f1f00728c */ /* 0x000fe4000bfc4070 */
[----:B------:R-:W-:Y:S02]  /*1fb0*/  UISETP.LT.U32.OR.EX UP4, UPT, UR7, UR42, UP5, UP4 ;  /* 0x0000002a0700728c */ /* 0x000fe4000af81540 */
[----:B------:R-:W-:Y:S02]  /*1fc0*/  UISETP.LT.U32.AND UP5, UPT, UR31, UR4, UPT ;  /* 0x000000041f00728c */ /* 0x000fe4000bfa1070 */
[----:B------:R-:W-:Y:S02]  /*1fd0*/  UISETP.GT.U32.AND.EX UP6, UPT, UR23, -0x1, UPT, UP6 ;  /* 0xffffffff1700788c */ /* 0x000fe4000bfc4160 */
[----:B------:R-:W-:-:S02]  /*1fe0*/  USEL UR24, URZ, 0x1, !UP4 ;  /* 0x000000013f187887 */ /* 0x000fc4000e000000 */
[----:B------:R-:W-:Y:S02]  /*1ff0*/  UISETP.LT.U32.OR.EX UP5, UPT, UR23, UR43, UP6, UP5 ;  /* 0x0000002b1700728c */ /* 0x000fe4000b7a1550 */
[----:B------:R-:W-:Y:S02]  /*2000*/  UIADD3 UR24, UP6, -UR24, UR6, URZ ;  /* 0x0000000618187290 */ /* 0x000fe4000ffde13f */
[----:B------:R-:W-:Y:S02]  /*2010*/  USEL UR4, URZ, 0x1, !UP5 ;  /* 0x000000013f047887 */ /* 0x000fe4000e800000 */
[----:B------:R-:W-:Y:S02]  /*2020*/  USEL UR6, URZ, 0xffffffff, !UP5 ;  /* 0xffffffff3f067887 */ /* 0x000fe4000e800000 */
[----:B------:R-:W-:Y:S02]  /*2030*/  USEL UR25, URZ, 0xffffffff, !UP4 ;  /* 0xffffffff3f197887 */ /* 0x000fe4000e000000 */
[----:B------:R-:W-:-:S02]  /*2040*/  UIADD3 UR4, UP5, -UR4, UR31, URZ ;  /* 0x0000001f04047290 */ /* 0x000fc4000ffbe13f */
[----:B------:R-:W-:Y:S02]  /*2050*/  UIADD3.X UR25, ~UR25, UR7, URZ, UP6, !UPT ;  /* 0x0000000719197290 */ /* 0x000fe4000b7fe53f */
[----:B------:R-:W-:Y:S02]  /*2060*/  UIADD3.X UR6, ~UR6, UR23, URZ, UP5, !UPT ;  /* 0x0000001706067290 */ /* 0x000fe4000affe53f */
[----:B------:R-:W-:Y:S02]  /*2070*/  UISETP.GE.U32.AND UP6, UPT, UR24, UR36, UPT ;  /* 0x000000241800728c */ /* 0x000fe4000bfc6070 */
[----:B------:R-:W-:Y:S02]  /*2080*/  UIADD3 UR7, UP5, UR4, UR36, URZ ;  /* 0x0000002404077290 */ /* 0x000fe4000ffbe03f */
[----:B------:R-:W-:Y:S02]  /*2090*/  UISETP.GE.U32.AND.EX UP6, UPT, UR25, UR37, UPT, UP6 ;  /* 0x000000251900728c */ /* 0x000fe4000bfc6160 */
[----:B------:R-:W-:-:S02]  /*20a0*/  UIADD3.X UR23, UR6, UR37, URZ, UP5, !UPT ;  /* 0x0000002506177290 */ /* 0x000fc4000affe43f */
[----:B------:R-:W-:Y:S02]  /*20b0*/  UISETP.GE.U32.AND UP4, UPT, UR5, UR21, UPT ;  /* 0x000000150500728c */ /* 0x000fe4000bf86070 */
[----:B------:R-:W-:Y:S02]  /*20c0*/  UISETP.GT.U32.AND UP5, UPT, UR7, URZ, UPT ;  /* 0x0000003f0700728c */ /* 0x000fe4000bfa4070 */
[----:B------:R-:W-:Y:S02]  /*20d0*/  USEL UR8, URZ, 0x1, UP6 ;  /* 0x000000013f087887 */ /* 0x000fe4000b000000 */
[----:B------:R-:W-:Y:S02]  /*20e0*/  USEL UR9, URZ, 0xffffffff, UP6 ;  /* 0xffffffff3f097887 */ /* 0x000fe4000b000000 */
[----:B------:R-:W-:Y:S02]  /*20f0*/  UISETP.GE.U32.AND.EX UP4, UPT, UR22, UR40, UPT, UP4 ;  /* 0x000000281600728c */ /* 0x000fe4000bf86140 */
[----:B------:R-:W-:-:S02]  /*2100*/  UISETP.LT.U32.AND UP6, UPT, UR7, UR4, UPT ;  /* 0x000000040700728c */ /* 0x000fc4000bfc1070 */
[----:B------:R-:W-:Y:S02]  /*2110*/  UISETP.GT.U32.AND.EX UP5, UPT, UR23, -0x1, UPT, UP5 ;  /* 0xffffffff1700788c */ /* 0x000fe4000bfa4150 */
[----:B------:R-:W-:Y:S02]  /*2120*/  USEL UR26, URZ, 0x1, UP4 ;  /* 0x000000013f1a7887 */ /* 0x000fe4000a000000 */
[----:B------:R-:W-:Y:S02]  /*2130*/  USEL UR27, URZ, 0xffffffff, UP4 ;  /* 0xffffffff3f1b7887 */ /* 0x000fe4000a000000 */
[----:B------:R-:W-:Y:S02]  /*2140*/  UISETP.LT.U32.OR.EX UP5, UPT, UR23, UR6, UP5, UP6 ;  /* 0x000000061700728c */ /* 0x000fe4000afa1560 */
[----:B------:R-:W-:Y:S02]  /*2150*/  UIADD3 UR8, UP4, UP6, UR8, UR24, -UR36 ;  /* 0x0000001808087290 */ /* 0x000fe4000fe9e824 */
[----:B------:R-:W-:-:S02]  /*2160*/  USEL UR4, URZ, 0xffffffff, !UP5 ;  /* 0xffffffff3f047887 */ /* 0x000fc4000e800000 */
[----:B------:R-:W-:Y:S02]  /*2170*/  UIADD3.X UR6, UR9, UR25, ~UR37, UP4, UP6 ;  /* 0x0000001909067290 */ /* 0x000fe4000a7ecc25 */
[----:B------:R-:W-:Y:S02]  /*2180*/  USEL UR9, URZ, 0x1, !UP5 ;  /* 0x000000013f097887 */ /* 0x000fe4000e800000 */
[----:B------:R-:W-:Y:S02]  /*2190*/  UIADD3 UR5, UP5, UP6, UR26, UR5, -UR21 ;  /* 0x000000051a057290 */ /* 0x000fe4000febe815 */
[----:B------:R-:W-:Y:S02]  /*21a0*/  UIADD3 UR9, UP4, -UR9, UR7, URZ ;  /* 0x0000000709097290 */ /* 0x000fe4000ff9e13f */
[----:B------:R-:W-:Y:S02]  /*21b0*/  UIADD3.X UR7, UR27, UR22, ~UR40, UP5, UP6 ;  /* 0x000000161b077290 */ /* 0x000fe4000afecc28 */
[----:B------:R-:W-:-:S12]  /*21c0*/  UIADD3.X UR4, ~UR4, UR23, URZ, UP4, !UPT ;  /* 0x0000001704047290 */ /* 0x000fd8000a7fe53f */
.L_x_910:
[----:B------:R-:W-:Y:S01]  /*21d0*/  UISETP.GT.U32.AND.EX UP2, UPT, UR10, -0x1, UPT, UP2 ;  /* 0xffffffff0a00788c */ /* 0x000fe2000bf44120 */
[----:B------:R-:W-:Y:S01]  /*21e0*/  VIADD R4, R4, 0x1 ;  /* 0x0000000104047836 */ /* 0x000fe20000000000 */
[----:B------:R-:W-:Y:S01]  /*21f0*/  UISETP.GT.U32.AND.EX UP0, UPT, UR20, -0x1, UPT, UP0 ;  /* 0xffffffff1400788c */ /* 0x000fe2000bf04100 */
[--C-:B------:R-:W-:Y:S01]  /*2200*/  SHF.R.U64 R2, R2, 0x1, R3.reuse ;  /* 0x0000000102027819 */ /* 0x100fe20000001203 */
[----:B------:R-:W-:Y:S01]  /*2210*/  UISETP.LT.U32.OR.EX UP2, UPT, UR10, UR41, UP2, UP3 ;  /* 0x000000290a00728c */ /* 0x000fe20009741530 */
[----:B------:R-:W-:Y:S01]  /*2220*/  SHF.R.U32.HI R3, RZ, 0x1, R3 ;  /* 0x00000001ff037819 */ /* 0x000fe20000011603 */
[----:B------:R-:W-:Y:S01]  /*2230*/  UIADD3 UR38, UP4, UP5, UR46, UR15, -UR11 ;  /* 0x0000000f2e267290 */ /* 0x000fe2000fd9e80b */
[----:B------:R-:W-:Y:S01]  /*2240*/  ISETP.NE.AND P0, PT, R4, 0x40, PT ;  /* 0x000000400400780c */ /* 0x000fe20003f05270 */
[----:B------:R-:W-:Y:S02]  /*2250*/  UISETP.LT.U32.OR.EX UP0, UPT, UR20, UR17, UP0, UP1 ;  /* 0x000000111400728c */ /* 0x000fe40008701510 */
[----:B------:R-:W-:-:S02]  /*2260*/  USEL UR11, URZ, 0x1, !UP2 ;  /* 0x000000013f0b7887 */ /* 0x000fc4000d000000 */
[----:B------:R-:W-:Y:S02]  /*2270*/  USEL UR17, URZ, 0x1, !UP0 ;  /* 0x000000013f117887 */ /* 0x000fe4000c000000 */
[----:B------:R-:W-:Y:S02]  /*2280*/  USEL UR15, URZ, 0xffffffff, !UP2 ;  /* 0xffffffff3f0f7887 */ /* 0x000fe4000d000000 */
[----:B------:R-:W-:Y:S02]  /*2290*/  UIADD3 UR19, UP1, -UR11, UR19, URZ ;  /* 0x000000130b137290 */ /* 0x000fe4000ff3e13f */
[----:B------:R-:W-:Y:S02]  /*22a0*/  USEL UR11, URZ, 0xffffffff, !UP0 ;  /* 0xffffffff3f0b7887 */ /* 0x000fe4000c000000 */
[----:B------:R-:W-:Y:S02]  /*22b0*/  UIADD3 UR18, UP0, -UR17, UR18, URZ ;  /* 0x0000001211127290 */ /* 0x000fe4000ff1e13f */
[----:B------:R-:W-:-:S02]  /*22c0*/  UIADD3.X UR15, ~UR15, UR10, URZ, UP1, !UPT ;  /* 0x0000000a0f0f7290 */ /* 0x000fc40008ffe53f */
[----:B------:R-:W-:Y:S02]  /*22d0*/  UIADD3 UR10, UP2, UR19, UR13, URZ ;  /* 0x0000000d130a7290 */ /* 0x000fe4000ff5e03f */
[----:B------:R-:W-:Y:S02]  /*22e0*/  UIADD3.X UR20, ~UR11, UR20, URZ, UP0, !UPT ;  /* 0x000000140b147290 */ /* 0x000fe400087fe53f */
[----:B------:R-:W-:Y:S02]  /*22f0*/  UIADD3.X UR11, UR15, UR14, URZ, UP2, !UPT ;  /* 0x0000000e0f0b7290 */ /* 0x000fe400097fe43f */
[----:B------:R-:W-:Y:S02]  /*2300*/  UISETP.GT.U32.AND UP0, UPT, UR10, URZ, UPT ;  /* 0x0000003f0a00728c */ /* 0x000fe4000bf04070 */
[----:B------:R-:W-:Y:S02]  /*2310*/  UISETP.GE.U32.AND UP1, UPT, UR18, UR13, UPT ;  /* 0x0000000d1200728c */ /* 0x000fe4000bf26070 */
[----:B------:R-:W-:-:S02]  /*2320*/  UISETP.LT.U32.AND UP2, UPT, UR10, UR19, UPT ;  /* 0x000000130a00728c */ /* 0x000fc4000bf41070 */
[----:B------:R-:W-:Y:S02]  /*2330*/  UISETP.GT.U32.AND.EX UP0, UPT, UR11, -0x1, UPT, UP0 ;  /* 0xffffffff0b00788c */ /* 0x000fe4000bf04100 */
[----:B------:R-:W-:Y:S02]  /*2340*/  UISETP.GE.U32.AND.EX UP1, UPT, UR20, UR14, UPT, UP1 ;  /* 0x0000000e1400728c */ /* 0x000fe4000bf26110 */
[----:B------:R-:W-:Y:S02]  /*2350*/  UISETP.LT.U32.OR.EX UP0, UPT, UR11, UR15, UP0, UP2 ;  /* 0x0000000f0b00728c */ /* 0x000fe40008701520 */
[----:B------:R-:W-:Y:S02]  /*2360*/  USEL UR24, URZ, 0x1, UP1 ;  /* 0x000000013f187887 */ /* 0x000fe40008800000 */
[----:B------:R-:W-:Y:S02]  /*2370*/  USEL UR22, URZ, 0x1, !UP0 ;  /* 0x000000013f167887 */ /* 0x000fe4000c000000 */
[----:B------:R-:W-:-:S02]  /*2380*/  USEL UR27, URZ, 0xffffffff, UP1 ;  /* 0xffffffff3f1b7887 */ /* 0x000fc40008800000 */
[----:B------:R-:W-:Y:S02]  /*2390*/  USEL UR39, URZ, 0xffffffff, !UP0 ;  /* 0xffffffff3f277887 */ /* 0x000fe4000c000000 */
[----:B------:R-:W-:Y:S02]  /*23a0*/  UIADD3 UR24, UP1, UP2, UR24, UR18, -UR13 ;  /* 0x0000001218187290 */ /* 0x000fe4000fa3e80d */
[----:B------:R-:W-:Y:S02]  /*23b0*/  UIADD3 UR22, UP0, -UR22, UR10, URZ ;  /* 0x0000000a16167290 */ /* 0x000fe4000ff1e13f */
[----:B------:R-:W-:Y:S02]  /*23c0*/  UIADD3.X UR23, UR45, UR16, ~UR12, UP4, UP5 ;  /* 0x000000102d177290 */ /* 0x000fe4000a7eac0c */
[----:B------:R-:W-:Y:S02]  /*23d0*/  UIADD3.X UR27, UR27, UR20, ~UR14, UP1, UP2 ;  /* 0x000000141b1b7290 */ /* 0x000fe40008fe4c0e */
[----:B------:R-:W-:Y:S01]  /*23e0*/  UIADD3.X UR39, ~UR39, UR11, URZ, UP0, !UPT ;  /* 0x0000000b27277290 */ /* 0x000fe200087fe53f */
[----:B------:R-:W-:Y:S11]  /*23f0*/  @P0 BRA `(.L_x_911) ;  /* 0xffffffe000c40947 */ /* 0x000ff6000383ffff */
[----:B------:R-:W-:Y:S02]  /*2400*/  IMAD.MOV.U32 R2, RZ, RZ, 0x5 ;  /* 0x00000005ff027424 */ /* 0x000fe400078e00ff */
[----:B------:R-:W-:Y:S02]  /*2410*/  IMAD.MOV.U32 R3, RZ, RZ, -0x7 ;  /* 0xfffffff9ff037424 */ /* 0x000fe400078e00ff */
[----:B------:R-:W-:-:S07]  /*2420*/  IMAD.MOV.U32 R4, RZ, RZ, RZ ;  /* 0x000000ffff047224 */ /* 0x000fce00078e00ff */
.L_x_913:
        /* <DEDUP_REMOVED lines=428> */
.L_x_912:
        /* <DEDUP_REMOVED lines=38> */
.L_x_915:
[----:B------:R-:W-:Y:S01]  /*4150*/  UIMAD.WIDE.U32 UR18, UR39, UR24, URZ ;  /* 0x00000018271272a5 */ /* 0x000fe2000f8e003f */
[----:B------:R-:W-:Y:S01]  /*4160*/  LOP3.LUT R5, R3, 0x1, RZ, 0xc0, !PT ;  /* 0x0000000103057812 */ /* 0x000fe200078ec0ff */
[----:B------:R-:W-:Y:S01]  /*4170*/  UIMAD.WIDE.U32 UR12, UR22, UR24, URZ ;  /* 0x00000018160c72a5 */ /* 0x000fe2000f8e003f */
[----:B------:R-:W-:Y:S01]  /*4180*/  VIADD R2, R2, 0x1 ;  /* 0x0000000102027836 */ /* 0x000fe20000000000 */
[----:B------:R-:W-:Y:S01]  /*4190*/  UIMAD.WIDE.U32 UR18, UP1, UR27, UR22, UR18 ;  /* 0x000000161b1272a5 */ /* 0x000fe2000f820012 */
[----:B------:R-:W-:Y:S01]  /*41a0*/  ISETP.NE.U32.AND P0, PT, R5, 0x1, PT ;  /* 0x000000010500780c */ /* 0x000fe20003f05070 */
[----:B------:R-:W-:Y:S02]  /*41b0*/  UIMAD.WIDE.U32 UR16, UR23, UR24, URZ ;  /* 0x00000018171072a5 */ /* 0x000fe4000f8e003f */
[----:B------:R-:W-:Y:S01]  /*41c0*/  UIADD3.X UR45, URZ, URZ, URZ, UP1, !UPT ;  /* 0x0000003f3f2d7290 */ /* 0x000fe20008ffe43f */
[----:B------:R-:W-:Y:S01]  /*41d0*/  ISETP.NE.U32.AND.EX P0, PT, RZ, RZ, PT, P0 ;  /* 0x000000ffff00720c */ /* 0x000fe20003f05100 */
[----:B------:R-:W-:Y:S01]  /*41e0*/  UIADD3 UR11, UP6, URZ, UR12, URZ ;  /* 0x0000000c3f0b7290 */ /* 0x000fe2000ffde03f */
[----:B------:R-:W-:Y:S01]  /*41f0*/  ISETP.NE.AND P1, PT, R2, 0x40, PT ;  /* 0x000000400200780c */ /* 0x000fe20003f25270 */
[----:B------:R-:W-:-:S02]  /*4200*/  UIADD3 UR25, UP1, UR13, UR18, URZ ;  /* 0x000000120d197290 */ /* 0x000fc4000ff3e03f */
[----:B------:R-:W-:Y:S02]  /*4210*/  UIMAD.WIDE.U32 UR42, UR38, UR24, URZ ;  /* 0x00000018262a72a5 */ /* 0x000fe4000f8e003f */
[----:B------:R-:W-:Y:S02]  /*4220*/  UIMAD.WIDE.U32 UR16, UP2, UR38, UR27, UR16 ;  /* 0x0000001b261072a5 */ /* 0x000fe4000f840010 */
[----:B------:R-:W-:Y:S02]  /*4230*/  UIMAD.WIDE.U32 UR40, UR39, UR22, URZ ;  /* 0x00000016272872a5 */ /* 0x000fe4000f8e003f */
[----:B------:R-:W-:Y:S02]  /*4240*/  UIADD3.X UR13, UR12, UR25, URZ, UP6, !UPT ;  /* 0x000000190c0d7290 */ /* 0x000fe4000b7fe43f */
[----:B------:R-:W-:Y:S01]  /*4250*/  UIADD3 UR10, UP0, URZ, UR42, URZ ;  /* 0x0000002a3f0a7290 */ /* 0x000fe2000ff1e03f */
[----:B------:R-:W-:Y:S01]  /*4260*/  UMOV UR44, UR19 ;  /* 0x00000013002c7c82 */ /* 0x000fe20008000000 */
[----:B------:R-:W-:-:S02]  /*4270*/  UIADD3 UR16, UP6, UR43, UR16, URZ ;  /* 0x000000102b107290 */ /* 0x000fc4000ffde03f */
[----:B------:R-:W-:Y:S02]  /*4280*/  UIMAD.WIDE.U32 UR32, UR22, UR22, URZ ;  /* 0x00000016162072a5 */ /* 0x000fe4000f8e003f */
[----:B------:R-:W-:Y:S02]  /*4290*/  UIMAD.WIDE.U32 UR40, UP4, UR22, UR39, UR40 ;  /* 0x00000027162872a5 */ /* 0x000fe4000f880028 */
[----:B------:R-:W-:Y:S02]  /*42a0*/  UIMAD.WIDE.U32.X UR18, UR27, UR39, UR44, UP1 ;  /* 0x000000271b1272a5 */ /* 0x000fe400088e042c */
[----:B------:R-:W-:Y:S02]  /*42b0*/  UIMAD.WIDE.U32 UR34, UR23, UR38, URZ ;  /* 0x00000026172272a5 */ /* 0x000fe4000f8e003f */
[----:B------:R-:W-:Y:S02]  /*42c0*/  UISETP.LT.U32.AND UP1, UPT, UR11, UR12, UPT ;  /* 0x0000000c0b00728c */ /* 0x000fe4000bf21070 */
[----:B------:R-:W-:-:S02]  /*42d0*/  UIADD3.X UR12, UR42, UR16, URZ, UP0, !UPT ;  /* 0x000000102a0c7290 */ /* 0x000fc400087fe43f */
[----:B------:R-:W-:Y:S02]  /*42e0*/  UIADD3 UR14, UP5, URZ, UR32, URZ ;  /* 0x000000203f0e7290 */ /* 0x000fe4000ffbe03f */
[----:B------:R-:W-:Y:S02]  /*42f0*/  UIADD3 UR15, UP0, UR33, UR40, URZ ;  /* 0x00000028210f7290 */ /* 0x000fe4000ff1e03f */
[----:B------:R-:W-:Y:S02]  /*4300*/  UIMAD.WIDE.U32 UR34, UP3, UR38, UR23, UR34 ;  /* 0x00000017262272a5 */ /* 0x000fe4000f860022 */
[----:B------:R-:W-:Y:S02]  /*4310*/  UIMAD.WIDE.U32 UR30, UR38, UR38, URZ ;  /* 0x00000026261e72a5 */ /* 0x000fe4000f8e003f */
[----:B------:R-:W-:Y:S02]  /*4320*/  UIADD3.X UR33, URZ, URZ, URZ, UP4, !UPT ;  /* 0x0000003f3f217290 */ /* 0x000fe4000a7fe43f */
[----:B------:R-:W-:-:S02]  /*4330*/  UIMAD.WIDE.U32 UR36, UR23, UR22, URZ ;  /* 0x00000016172472a5 */ /* 0x000fc4000f8e003f */
[----:B------:R-:W-:Y:S02]  /*4340*/  UISETP.LT.U32.AND UP4, UPT, UR14, UR32, UPT ;  /* 0x000000200e00728c */ /* 0x000fe4000bf81070 */
[----:B------:R-:W-:Y:S02]  /*4350*/  UIADD3.X UR26, UR32, UR15, URZ, UP5, !UPT ;  /* 0x0000000f201a7290 */ /* 0x000fe4000affe43f */
[----:B------:R-:W-:Y:S01]  /*4360*/  UIADD3.X UR45, URZ, URZ, URZ, UP3, !UPT ;  /* 0x0000003f3f2d7290 */ /* 0x000fe20009ffe43f */
[----:B------:R-:W-:Y:S01]  /*4370*/  UMOV UR32, UR41 ;  /* 0x0000002900207c82 */ /* 0x000fe20008000000 */
[----:B------:R-:W-:Y:S02]  /*4380*/  UIADD3.X UR43, URZ, URZ, URZ, UP2, !UPT ;  /* 0x0000003f3f2b7290 */ /* 0x000fe400097fe43f */
[----:B------:R-:W-:Y:S02]  /*4390*/  UIADD3 UR40, UP5, URZ, UR30, URZ ;  /* 0x0000001e3f287290 */ /* 0x000fe4000ffbe03f */
[----:B------:R-:W-:-:S02]  /*43a0*/  UIADD3 UR34, UP3, UR31, UR34, URZ ;  /* 0x000000221f227290 */ /* 0x000fc4000ff7e03f */
[----:B------:R-:W-:Y:S02]  /*43b0*/  UIMAD.WIDE.U32.X UR32, UR39, UR39, UR32, UP0 ;  /* 0x00000027272072a5 */ /* 0x000fe400080e0420 */
[----:B------:R-:W-:Y:S02]  /*43c0*/  UIMAD.WIDE.U32 UR20, UR38, UR22, URZ ;  /* 0x00000016261472a5 */ /* 0x000fe4000f8e003f */
[----:B------:R-:W-:Y:S02]  /*43d0*/  UISETP.LT.U32.AND UP2, UPT, UR10, UR42, UPT ;  /* 0x0000002a0a00728c */ /* 0x000fe4000bf41070 */
[----:B------:R-:W-:Y:S01]  /*43e0*/  UIMAD.WIDE.U32 UR36, UP0, UR38, UR39, UR36 ;  /* 0x00000027262472a5 */ /* 0x000fe2000f800024 */
[----:B------:R-:W-:Y:S01]  /*43f0*/  UMOV UR42, UR17 ;  /* 0x00000011002a7c82 */ /* 0x000fe20008000000 */
[----:B------:R-:W-:Y:S01]  /*4400*/  UMOV UR44, UR35 ;  /* 0x00000023002c7c82 */ /* 0x000fe20008000000 */
[----:B------:R-:W-:Y:S02]  /*4410*/  UIMAD.WIDE.U32.X UR42, UR23, UR27, UR42, UP6 ;  /* 0x0000001b172a72a5 */ /* 0x000fe4000b0e042a */
[----:B------:R-:W-:-:S02]  /*4420*/  UIADD3.X UR41, UR30, UR34, URZ, UP5, !UPT ;  /* 0x000000221e297290 */ /* 0x000fc4000affe43f */
[----:B------:R-:W-:Y:S02]  /*4430*/  UIADD3 UR35, UP6, URZ, UR20, URZ ;  /* 0x000000143f237290 */ /* 0x000fe4000ffde03f */
[----:B------:R-:W-:Y:S02]  /*4440*/  UIADD3 UR36, UP5, UR21, UR36, URZ ;  /* 0x0000002415247290 */ /* 0x000fe4000ffbe03f */
[----:B------:R-:W-:Y:S02]  /*4450*/  UIMAD.WIDE.U32 UR28, UR27, UR24, URZ ;  /* 0x000000181b1c72a5 */ /* 0x000fe4000f8e003f */
[----:B------:R-:W-:Y:S02]  /*4460*/  UIMAD.WIDE.U32.X UR44, UR23, UR23, UR44, UP3 ;  /* 0x00000017172c72a5 */ /* 0x000fe400098e042c */
[----:B------:R-:W-:Y:S02]  /*4470*/  UIADD3.X UR46, UR20, UR36, URZ, UP6, !UPT ;  /* 0x00000024142e7290 */ /* 0x000fe4000b7fe43f */
[----:B------:R-:W-:-:S02]  /*4480*/  UISETP.LT.U32.AND UP3, UPT, UR40, UR30, UPT ;  /* 0x0000001e2800728c */ /* 0x000fc4000bf61070 */
[----:B------:R-:W-:Y:S02]  /*4490*/  UIADD3.X UR17, URZ, URZ, URZ, UP0, !UPT ;  /* 0x0000003f3f117290 */ /* 0x000fe400087fe43f */
[----:B------:R-:W-:Y:S02]  /*44a0*/  UIMAD.WIDE.U32 UR28, UP6, UR24, UR27, UR28 ;  /* 0x0000001b181c72a5 */ /* 0x000fe4000f8c001c */
[----:B------:R-:W-:Y:S02]  /*44b0*/  UISETP.LT.U32.AND.EX UP2, UPT, UR12, UR16, UPT, UP2 ;  /* 0x000000100c00728c */ /* 0x000fe4000bf41120 */
[----:B------:R-:W-:Y:S01]  /*44c0*/  UIMAD.WIDE.U32 UR30, UR24, UR24, URZ ;  /* 0x00000018181e72a5 */ /* 0x000fe2000f8e003f */
[----:B------:R-:W-:Y:S01]  /*44d0*/  UMOV UR16, UR37 ;  /* 0x0000002500107c82 */ /* 0x000fe20008000000 */
[----:B------:R-:W-:Y:S02]  /*44e0*/  UISETP.LT.U32.AND.EX UP4, UPT, UR26, UR15, UPT, UP4 ;  /* 0x0000000f1a00728c */ /* 0x000fe4000bf81140 */
[----:B------:R-:W-:-:S02]  /*44f0*/  UIMAD.WIDE.U32.X UR16, UR23, UR39, UR16, UP5 ;  /* 0x00000027171072a5 */ /* 0x000fc4000a8e0410 */
[----:B------:R-:W-:Y:S02]  /*4500*/  UISETP.LT.U32.AND.EX UP1, UPT, UR13, UR25, UPT, UP1 ;  /* 0x000000190d00728c */ /* 0x000fe4000bf21110 */
[----:B------:R-:W-:Y:S02]  /*4510*/  UIADD3.X UR21, URZ, URZ, URZ, UP6, !UPT ;  /* 0x0000003f3f157290 */ /* 0x000fe4000b7fe43f */
[----:B------:R-:W-:Y:S02]  /*4520*/  UIADD3 UR15, UP5, UR31, UR28, URZ ;  /* 0x0000001c1f0f7290 */ /* 0x000fe4000ffbe03f */
[----:B------:R-:W-:Y:S02]  /*4530*/  UISETP.LT.U32.AND UP0, UPT, UR35, UR20, UPT ;  /* 0x000000142300728c */ /* 0x000fe4000bf01070 */
[----:B------:R-:W-:Y:S01]  /*4540*/  UIADD3 UR25, UP6, URZ, UR30, URZ ;  /* 0x0000001e3f197290 */ /* 0x000fe2000ffde03f */
[----:B------:R-:W-:Y:S01]  /*4550*/  UMOV UR20, UR29 ;  /* 0x0000001d00147c82 */ /* 0x000fe20008000000 */
[----:B------:R-:W-:-:S02]  /*4560*/  UISETP.LT.U32.AND.EX UP3, UPT, UR41, UR34, UPT, UP3 ;  /* 0x000000222900728c */ /* 0x000fc4000bf61130 */
[----:B------:R-:W-:Y:S02]  /*4570*/  UIMAD.WIDE.U32.X UR20, UR27, UR27, UR20, UP5 ;  /* 0x0000001b1b1472a5 */ /* 0x000fe4000a8e0414 */
[----:B------:R-:W-:Y:S02]  /*4580*/  UISETP.LT.U32.AND UP5, UPT, UR25, UR30, UPT ;  /* 0x0000001e1900728c */ /* 0x000fe4000bfa1070 */
[----:B------:R-:W-:Y:S02]  /*4590*/  UIADD3.X UR30, UR30, UR15, URZ, UP6, !UPT ;  /* 0x0000000f1e1e7290 */ /* 0x000fe4000b7fe43f */
[----:B------:R-:W-:Y:S02]  /*45a0*/  USEL UR31, URZ, 0x1, !UP1 ;  /* 0x000000013f1f7887 */ /* 0x000fe4000c800000 */
[----:B------:R-:W-:Y:S02]  /*45b0*/  USEL UR29, URZ, 0x1, !UP2 ;  /* 0x000000013f1d7887 */ /* 0x000fe4000d000000 */
[----:B------:R-:W-:-:S02]  /*45c0*/  UISETP.LT.U32.AND.EX UP0, UPT, UR46, UR36, UPT, UP0 ;  /* 0x000000242e00728c */ /* 0x000fc4000bf01100 */
[----:B------:R-:W-:Y:S02]  /*45d0*/  UISETP.LT.U32.AND.EX UP5, UPT, UR30, UR15, UPT, UP5 ;  /* 0x0000000f1e00728c */ /* 0x000fe4000bfa1150 */
[----:B------:R-:W-:Y:S02]  /*45e0*/  USEL UR15, URZ, 0x1, !UP4 ;  /* 0x000000013f0f7887 */ /* 0x000fe4000e000000 */
[----:B------:R-:W-:Y:S02]  /*45f0*/  USEL UR34, URZ, 0x1, !UP3 ;  /* 0x000000013f227887 */ /* 0x000fe4000d800000 */
[----:B------:R-:W-:Y:S02]  /*4600*/  UIADD3 UR11, UP1, UP2, -UR31, UR11, -UR13 ;  /* 0x0000000b1f0b7290 */ /* 0x000fe4000fa3e90d */
[----:B------:R-:W-:Y:S02]  /*4610*/  UIADD3 UR29, UP3, UP4, -UR29, UR10, -UR12 ;  /* 0x0000000a1d1d7290 */ /* 0x000fe4000fc7e90c */
[----:B------:R-:W-:-:S02]  /*4620*/  USEL UR31, URZ, 0x1, !UP0 ;  /* 0x000000013f1f7887 */ /* 0x000fc4000c000000 */
[----:B------:R-:W-:Y:S01]  /*4630*/  USEL UR10, URZ, 0x1, !UP5 ;  /* 0x000000013f0a7887 */ /* 0x000fe2000e800000 */
[----:B------:R-:W-:Y:S01]  /*4640*/  UMOV UR28, 0xffffffff ;  /* 0xffffffff001c7882 */ /* 0x000fe20000000000 */
[----:B------:R-:W-:Y:S02]  /*4650*/  UIADD3 UR15, UP0, UP5, -UR15, UR14, -UR26 ;  /* 0x0000000e0f0f7290 */ /* 0x000fe4000fd1e91a */
[----:B------:R-:W-:Y:S02]  /*4660*/  UIADD3.X UR13, UR28, -0x1, UR13, UP1, UP2 ;  /* 0xffffffff1c0d7890 */ /* 0x000fe40008fe440d */
[----:B------:R-:W-:Y:S02]  /*4670*/  UIADD3 UR34, UP1, UP2, -UR34, UR40, -UR41 ;  /* 0x0000002822227290 */ /* 0x000fe4000fa3e929 */
[----:B------:R-:W-:Y:S02]  /*4680*/  UIADD3.X UR26, UR28, -0x1, UR26, UP0, UP5 ;  /* 0xffffffff1c1a7890 */ /* 0x000fe400087ea41a */
[----:B------:R-:W-:-:S02]  /*4690*/  UISETP.LT.U32.AND UP0, UPT, UR18, UR11, UPT ;  /* 0x0000000b1200728c */ /* 0x000fc4000bf01070 */
[----:B------:R-:W-:Y:S02]  /*46a0*/  UIADD3.X UR41, UR28, -0x1, UR41, UP1, UP2 ;  /* 0xffffffff1c297890 */ /* 0x000fe40008fe4429 */
[----:B------:R-:W-:Y:S02]  /*46b0*/  UIADD3.X UR12, UR28, -0x1, UR12, UP3, UP4 ;  /* 0xffffffff1c0c7890 */ /* 0x000fe40009fe840c */
[----:B------:R-:W-:Y:S02]  /*46c0*/  UISETP.LT.U32.AND UP1, UPT, UR42, UR29, UPT ;  /* 0x0000001d2a00728c */ /* 0x000fe4000bf21070 */
[----:B------:R-:W-:Y:S02]  /*46d0*/  UIADD3 UR31, UP3, UP4, -UR31, UR35, -UR46 ;  /* 0x000000231f1f7290 */ /* 0x000fe4000fc7e92e */
[----:B------:R-:W-:Y:S02]  /*46e0*/  UISETP.LT.U32.AND.EX UP0, UPT, UR19, UR13, UPT, UP0 ;  /* 0x0000000d1300728c */ /* 0x000fe4000bf01100 */
[----:B------:R-:W-:-:S02]  /*46f0*/  UIADD3 UR25, UP5, UP6, -UR10, UR25, -UR30 ;  /* 0x000000190a197290 */ /* 0x000fc4000febe91e */
[----:B------:R-:W-:Y:S02]  /*4700*/  UISETP.LT.U32.AND UP2, UPT, UR32, UR15, UPT ;  /* 0x0000000f2000728c */ /* 0x000fe4000bf41070 */
[----:B------:R-:W-:Y:S02]  /*4710*/  UISETP.LT.U32.AND.EX UP1, UPT, UR43, UR12, UPT, UP1 ;  /* 0x0000000c2b00728c */ /* 0x000fe4000bf21110 */
[----:B------:R-:W-:Y:S02]  /*4720*/  UIADD3.X UR46, UR28, -0x1, UR46, UP3, UP4 ;  /* 0xffffffff1c2e7890 */ /* 0x000fe40009fe842e */
[----:B------:R-:W-:Y:S02]  /*4730*/  USEL UR52, URZ, 0x1, !UP0 ;  /* 0x000000013f347887 */ /* 0x000fe4000c000000 */
[----:B------:R-:W-:Y:S02]  /*4740*/  UISETP.LT.U32.AND UP4, UPT, UR44, UR34, UPT ;  /* 0x000000222c00728c */ /* 0x000fe4000bf81070 */
[----:B------:R-:W-:-:S02]  /*4750*/  UIADD3.X UR28, UR28, -0x1, UR30, UP5, UP6 ;  /* 0xffffffff1c1c7890 */ /* 0x000fc4000afec41e */
        /* <DEDUP_REMOVED lines=14> */
[----:B------:R-:W-:Y:S02]  /*4840*/  USEL UR30, URZ, 0xffffffff, !UP2 ;  /* 0xffffffff3f1e7887 */ /* 0x000fe4000d000000 */
[----:B------:R-:W-:Y:S02]  /*4850*/  UIADD3 UR10, UP1, UP0, UR35, UR42, -UR29 ;  /* 0x0000002a230a7290 */ /* 0x000fe4000f83e81d */
[----:B------:R-:W-:Y:S02]  /*4860*/  UIADD3 UR18, UP4, UP6, UR18, UR32, -UR15 ;  /* 0x0000002012127290 */ /* 0x000fe4000fe9e80f */
[----:B------:R-:W-:-:S02]  /*4870*/  USEL UR36, URZ, 0x1, !UP3 ;  /* 0x000000013f247887 */ /* 0x000fc4000d800000 */
[----:B------:R-:W-:Y:S02]  /*4880*/  USEL UR15, URZ, 0x1, !UP5 ;  /* 0x000000013f0f7887 */ /* 0x000fe4000e800000 */
[----:B------:R-:W-:Y:S02]  /*4890*/  USEL UR29, URZ, 0xffffffff, !UP5 ;  /* 0xffffffff3f1d7887 */ /* 0x000fe4000e800000 */
[----:B------:R-:W-:Y:S02]  /*48a0*/  UIADD3.X UR14, UR14, UR43, ~UR12, UP1, UP0 ;  /* 0x0000002b0e0e7290 */ /* 0x000fe40008fe0c0c */
[----:B------:R-:W-:Y:S02]  /*48b0*/  UIADD3.X UR30, UR30, UR33, ~UR26, UP4, UP6 ;  /* 0x000000211e1e7290 */ /* 0x000fe4000a7ecc1a */
[----:B------:R-:W-:Y:S02]  /*48c0*/  USEL UR11, URZ, 0xffffffff, !UP3 ;  /* 0xffffffff3f0b7887 */ /* 0x000fe4000d800000 */
[----:B------:R-:W-:-:S02]  /*48d0*/  UIADD3 UR36, UP0, UP1, UR36, UR16, -UR31 ;  /* 0x0000001024247290 */ /* 0x000fc4000f91e81f */
[----:B------:R-:W-:Y:S02]  /*48e0*/  UIADD3 UR15, UP5, UP4, UR15, UR20, -UR25 ;  /* 0x000000140f0f7290 */ /* 0x000fe4000fcbe819 */
[----:B------:R-:W-:Y:S02]  /*48f0*/  UIADD3 UR37, UP2, UP3, UR37, UR44, -UR34 ;  /* 0x0000002c25257290 */ /* 0x000fe4000fb5e822 */
[----:B------:R-:W-:Y:S02]  /*4900*/  UIADD3.X UR11, UR11, UR17, ~UR46, UP0, UP1 ;  /* 0x000000110b0b7290 */ /* 0x000fe400087e2c2e */
[----:B------:R-:W-:Y:S02]  /*4910*/  UIADD3.X UR29, UR29, UR21, ~UR28, UP5, UP4 ;  /* 0x000000151d1d7290 */ /* 0x000fe4000afe8c1c */
[----:B------:R-:W-:Y:S02]  /*4920*/  UIADD3.X UR19, UR19, UR45, ~UR41, UP2, UP3 ;  /* 0x0000002d13137290 */ /* 0x000fe400097e6c29 */
[----:B------:R-:W-:-:S02]  /*4930*/  UISETP.GE.U32.AND UP1, UPT, UR37, UR52, UPT ;  /* 0x000000342500728c */ /* 0x000fc4000bf26070 */
[----:B------:R-:W-:Y:S02]  /*4940*/  UIADD3 UR21, UP4, UR15, UR36, URZ ;  /* 0x000000240f157290 */ /* 0x000fe4000ff9e03f */
[----:B------:R-:W-:Y:S02]  /*4950*/  UIADD3 UR16, UP2, UR10, UR10, URZ ;  /* 0x0000000a0a107290 */ /* 0x000fe4000ff5e03f */
[----:B------:R-:W-:Y:S02]  /*4960*/  UIADD3 UR12, UP0, UR52, UR52, URZ ;  /* 0x00000034340c7290 */ /* 0x000fe4000ff1e03f */
[----:B------:R-:W-:Y:S02]  /*4970*/  UISETP.GE.U32.AND.EX UP1, UPT, UR19, UR13, UPT, UP1 ;  /* 0x0000000d1300728c */ /* 0x000fe4000bf26110 */
[----:B------:R-:W-:Y:S02]  /*4980*/  UIADD3.X UR17, UR29, UR11, URZ, UP4, !UPT ;  /* 0x0000000b1d117290 */ /* 0x000fe4000a7fe43f */
[----:B------:R-:W-:-:S02]  /*4990*/  UISETP.GT.U32.AND UP4, UPT, UR21, URZ, UPT ;  /* 0x0000003f1500728c */ /* 0x000fc4000bf84070 */
[----:B------:R-:W-:Y:S02]  /*49a0*/  UIADD3.X UR20, UR14, UR14, URZ, UP2, !UPT ;  /* 0x0000000e0e147290 */ /* 0x000fe400097fe43f */
[----:B------:R-:W-:Y:S02]  /*49b0*/  UISETP.LT.U32.AND UP3, UPT, UR16, UR10, UPT ;  /* 0x0000000a1000728c */ /* 0x000fe4000bf61070 */
[----:B------:R-:W-:Y:S02]  /*49c0*/  UISETP.GT.U32.AND UP2, UPT, UR16, URZ, UPT ;  /* 0x0000003f1000728c */ /* 0x000fe4000bf44070 */
[----:B------:R-:W-:Y:S02]  /*49d0*/  UIADD3.X UR10, UR13, UR13, URZ, UP0, !UPT ;  /* 0x0000000d0d0a7290 */ /* 0x000fe400087fe43f */
[----:B------:R-:W-:Y:S02]  /*49e0*/  UISETP.GT.U32.AND UP5, UPT, UR12, URZ, UPT ;  /* 0x0000003f0c00728c */ /* 0x000fe4000bfa4070 */
[----:B------:R-:W-:-:S02]  /*49f0*/  USEL UR25, URZ, 0x1, UP1 ;  /* 0x000000013f197887 */ /* 0x000fc40008800000 */
[----:B------:R-:W-:Y:S02]  /*4a00*/  USEL UR51, URZ, 0xffffffff, UP1 ;  /* 0xffffffff3f337887 */ /* 0x000fe40008800000 */
[----:B------:R-:W-:Y:S02]  /*4a10*/  UISETP.LT.U32.AND UP1, UPT, UR21, UR15, UPT ;  /* 0x0000000f1500728c */ /* 0x000fe4000bf21070 */
[----:B------:R-:W-:Y:S02]  /*4a20*/  UISETP.GT.U32.AND.EX UP4, UPT, UR17, -0x1, UPT, UP4 ;  /* 0xffffffff1100788c */ /* 0x000fe4000bf84140 */
[----:B------:R-:W-:Y:S02]  /*4a30*/  UISETP.LT.U32.AND UP0, UPT, UR12, UR52, UPT ;  /* 0x000000340c00728c */ /* 0x000fe4000bf01070 */
[----:B------:R-:W-:Y:S02]  /*4a40*/  UISETP.GT.U32.AND.EX UP2, UPT, UR20, -0x1, UPT, UP2 ;  /* 0xffffffff1400788c */ /* 0x000fe4000bf44120 */
[----:B------:R-:W-:-:S02]  /*4a50*/  UISETP.GT.U32.AND.EX UP5, UPT, UR10, -0x1, UPT, UP5 ;  /* 0xffffffff0a00788c */ /* 0x000fc4000bfa4150 */
[----:B------:R-:W-:Y:S02]  /*4a60*/  UISETP.LT.U32.OR.EX UP1, UPT, UR17, UR29, UP4, UP1 ;  /* 0x0000001d1100728c */ /* 0x000fe4000a721510 */
[----:B------:R-:W-:Y:S02]  /*4a70*/  UISETP.LT.U32.OR.EX UP2, UPT, UR20, UR14, UP2, UP3 ;  /* 0x0000000e1400728c */ /* 0x000fe40009741530 */
[----:B------:R-:W-:Y:S02]  /*4a80*/  UISETP.LT.U32.OR.EX UP0, UPT, UR10, UR13, UP5, UP0 ;  /* 0x0000000d0a00728c */ /* 0x000fe4000af01500 */
[----:B------:R-:W-:Y:S02]  /*4a90*/  UIADD3 UR37, UP3, UP5, UR25, UR37, -UR52 ;  /* 0x0000002519257290 */ /* 0x000fe4000fd7e834 */
[----:B------:R-:W-:Y:S02]  /*4aa0*/  USEL UR15, URZ, 0x1, !UP1 ;  /* 0x000000013f0f7887 */ /* 0x000fe4000c800000 */
[----:B------:R-:W-:-:S02]  /*4ab0*/  USEL UR26, URZ, 0x1, !UP2 ;  /* 0x000000013f1a7887 */ /* 0x000fc4000d000000 */
[----:B------:R-:W-:Y:S02]  /*4ac0*/  UIADD3.X UR51, UR51, UR19, ~UR13, UP3, UP5 ;  /* 0x0000001333337290 */ /* 0x000fe40009feac0d */
[----:B------:R-:W-:Y:S02]  /*4ad0*/  USEL UR19, URZ, 0xffffffff, !UP1 ;  /* 0xffffffff3f137887 */ /* 0x000fe4000c800000 */
[----:B------:R-:W-:Y:S02]  /*4ae0*/  UIADD3 UR15, UP3, -UR15, UR21, URZ ;  /* 0x000000150f0f7290 */ /* 0x000fe4000ff7e13f */
[----:B------:R-:W-:Y:S02]  /*4af0*/  USEL UR28, URZ, 0xffffffff, !UP2 ;  /* 0xffffffff3f1c7887 */ /* 0x000fe4000d000000 */
[----:B------:R-:W-:Y:S02]  /*4b00*/  UIADD3 UR16, UP1, -UR26, UR16, URZ ;  /* 0x000000101a107290 */ /* 0x000fe4000ff3e13f */
[----:B------:R-:W-:-:S02]  /*4b10*/  USEL UR25, URZ, 0x1, !UP0 ;  /* 0x000000013f197887 */ /* 0x000fc4000c000000 */
[----:B------:R-:W-:Y:S02]  /*4b20*/  UIADD3.X UR17, ~UR19, UR17, URZ, UP3, !UPT ;  /* 0x0000001113117290 */ /* 0x000fe40009ffe53f */
[----:B------:R-:W-:Y:S02]  /*4b30*/  UIADD3 UR36, UP3, UR15, UR36, URZ ;  /* 0x000000240f247290 */ /* 0x000fe4000ff7e03f */
[----:B------:R-:W-:Y:S02]  /*4b40*/  USEL UR14, URZ, 0xffffffff, !UP0 ;  /* 0xffffffff3f0e7887 */ /* 0x000fe4000c000000 */
[----:B------:R-:W-:Y:S02]  /*4b50*/  UIADD3.X UR21, ~UR28, UR20, URZ, UP1, !UPT ;  /* 0x000000141c157290 */ /* 0x000fe40008ffe53f */
[----:B------:R-:W-:Y:S02]  /*4b60*/  UISETP.GE.U32.AND UP0, UPT, UR37, UR52, UPT ;  /* 0x000000342500728c */ /* 0x000fe4000bf06070 */
[----:B------:R-:W-:-:S02]  /*4b70*/  UIADD3 UR20, UP1, UP2, UR16, UR12, -UR25 ;  /* 0x0000000c10147290 */ /* 0x000fc4000fa3e819 */
[----:B------:R-:W-:Y:S02]  /*4b80*/  UIADD3.X UR11, UR17, UR11, URZ, UP3, !UPT ;  /* 0x0000000b110b7290 */ /* 0x000fe40009ffe43f */
[----:B------:R-:W-:Y:S02]  /*4b90*/  UISETP.GT.U32.AND UP5, UPT, UR36, URZ, UPT ;  /* 0x0000003f2400728c */ /* 0x000fe4000bfa4070 */
[----:B------:R-:W-:Y:S02]  /*4ba0*/  UISETP.GE.U32.AND.EX UP0, UPT, UR51, UR13, UPT, UP0 ;  /* 0x0000000d3300728c */ /* 0x000fe4000bf06100 */
[----:B------:R-:W-:Y:S02]  /*4bb0*/  UIADD3.X UR19, UR21, UR10, ~UR14, UP1, UP2 ;  /* 0x0000000a15137290 */ /* 0x000fe40008fe4c0e */
[----:B------:R-:W-:Y:S02]  /*4bc0*/  UISETP.GT.U32.AND UP2, UPT, UR20, URZ, UPT ;  /* 0x0000003f1400728c */ /* 0x000fe4000bf44070 */
[----:B------:R-:W-:-:S02]  /*4bd0*/  UISETP.LT.U32.AND UP1, UPT, UR36, UR15, UPT ;  /* 0x0000000f2400728c */ /* 0x000fc4000bf21070 */
[----:B------:R-:W-:Y:S02]  /*4be0*/  UISETP.GT.U32.AND.EX UP5, UPT, UR11, -0x1, UPT, UP5 ;  /* 0xffffffff0b00788c */ /* 0x000fe4000bfa4150 */
[----:B------:R-:W-:Y:S02]  /*4bf0*/  USEL UR25, URZ, 0x1, UP0 ;  /* 0x000000013f197887 */ /* 0x000fe40008000000 */
[----:B------:R-:W-:Y:S02]  /*4c00*/  USEL UR12, URZ, 0xffffffff, UP0 ;  /* 0xffffffff3f0c7887 */ /* 0x000fe40008000000 */
[----:B------:R-:W-:Y:S02]  /*4c10*/  UISETP.LT.U32.AND UP0, UPT, UR20, UR16, UPT ;  /* 0x000000101400728c */ /* 0x000fe4000bf01070 */
[----:B------:R-:W-:Y:S02]  /*4c20*/  UISETP.GT.U32.AND.EX UP2, UPT, UR19, -0x1, UPT, UP2 ;  /* 0xffffffff1300788c */ /* 0x000fe4000bf44120 */
[----:B------:R-:W-:-:S02]  /*4c30*/  UISETP.LT.U32.OR.EX UP1, UPT, UR11, UR17, UP5, UP1 ;  /* 0x000000110b00728c */ /* 0x000fc4000af21510 */
[----:B------:R-:W-:Y:S02]  /*4c40*/  UISETP.LT.U32.OR.EX UP0, UPT, UR19, UR21, UP2, UP0 ;  /* 0x000000151300728c */ /* 0x000fe40009701500 */
[----:B------:R-:W-:Y:S02]  /*4c50*/  USEL UR14, URZ, 0x1, !UP1 ;  /* 0x000000013f0e7887 */ /* 0x000fe4000c800000 */
[----:B------:R-:W-:Y:S02]  /*4c60*/  USEL UR16, URZ, 0x1, !UP0 ;  /* 0x000000013f107887 */ /* 0x000fe4000c000000 */
[----:B------:R-:W-:Y:S02]  /*4c70*/  USEL UR15, URZ, 0xffffffff, !UP1 ;  /* 0xffffffff3f0f7887 */ /* 0x000fe4000c800000 */
[----:B------:R-:W-:Y:S02]  /*4c80*/  UIADD3 UR14, UP1, -UR14, UR36, URZ ;  /* 0x000000240e0e7290 */ /* 0x000fe4000ff3e13f */
[----:B------:R-:W-:-:S02]  /*4c90*/  USEL UR17, URZ, 0xffffffff, !UP0 ;  /* 0xffffffff3f117887 */ /* 0x000fc4000c000000 */
[----:B------:R-:W-:Y:S02]  /*4ca0*/  UIADD3 UR16, UP0, -UR16, UR20, URZ ;  /* 0x0000001410107290 */ /* 0x000fe4000ff1e13f */
[----:B------:R-:W-:Y:S02]  /*4cb0*/  UIADD3.X UR15, ~UR15, UR11, URZ, UP1, !UPT ;  /* 0x0000000b0f0f7290 */ /* 0x000fe40008ffe53f */
[----:B------:R-:W-:Y:S02]  /*4cc0*/  UIADD3 UR10, UP2, UR14, UR18, URZ ;  /* 0x000000120e0a7290 */ /* 0x000fe4000ff5e03f */
[----:B------:R-:W-:Y:S02]  /*4cd0*/  UIADD3.X UR17, ~UR17, UR19, URZ, UP0, !UPT ;  /* 0x0000001311117290 */ /* 0x000fe400087fe53f */
[----:B------:R-:W-:Y:S02]  /*4ce0*/  UIADD3.X UR11, UR15, UR30, URZ, UP2, !UPT ;  /* 0x0000001e0f0b7290 */ /* 0x000fe400097fe43f */
[----:B------:R-:W-:-:S02]  /*4cf0*/  UISETP.GT.U32.AND UP0, UPT, UR10, URZ, UPT ;  /* 0x0000003f0a00728c */ /* 0x000fc4000bf04070 */
[----:B------:R-:W-:Y:S02]  /*4d00*/  UISETP.GE.U32.AND UP1, UPT, UR16, UR18, UPT ;  /* 0x000000121000728c */ /* 0x000fe4000bf26070 */
[----:B------:R-:W-:Y:S02]  /*4d10*/  UISETP.LT.U32.AND UP2, UPT, UR10, UR14, UPT ;  /* 0x0000000e0a00728c */ /* 0x000fe4000bf41070 */
[----:B------:R-:W-:Y:S02]  /*4d20*/  UISETP.GT.U32.AND.EX UP0, UPT, UR11, -0x1, UPT, UP0 ;  /* 0xffffffff0b00788c */ /* 0x000fe4000bf04100 */
[----:B------:R-:W-:Y:S02]  /*4d30*/  UISETP.GE.U32.AND.EX UP1, UPT, UR17, UR30, UPT, UP1 ;  /* 0x0000001e1100728c */ /* 0x000fe4000bf26110 */
[----:B------:R-:W-:Y:S02]  /*4d40*/  UISETP.LT.U32.OR.EX UP0, UPT, UR11, UR15, UP0, UP2 ;  /* 0x0000000f0b00728c */ /* 0x000fe40008701520 */
[----:B------:R-:W-:-:S02]  /*4d50*/  USEL UR48, URZ, 0x1, UP1 ;  /* 0x000000013f307887 */ /* 0x000fc40008800000 */
[----:B------:R-:W-:Y:S02]  /*4d60*/  USEL UR50, URZ, 0x1, !UP0 ;  /* 0x000000013f327887 */ /* 0x000fe4000c000000 */
[----:B------:R-:W-:Y:S02]  /*4d70*/  USEL UR43, URZ, 0xffffffff, UP1 ;  /* 0xffffffff3f2b7887 */ /* 0x000fe40008800000 */
[----:B------:R-:W-:Y:S02]  /*4d80*/  USEL UR49, URZ, 0xffffffff, !UP0 ;  /* 0xffffffff3f317887 */ /* 0x000fe4000c000000 */
[----:B------:R-:W-:Y:S02]  /*4d90*/  UIADD3 UR52, UP3, UP4, UR25, UR37, -UR52 ;  /* 0x0000002519347290 */ /* 0x000fe4000fc7e834 */
[----:B------:R-:W-:Y:S02]  /*4da0*/  UIADD3 UR48, UP1, UP2, UR48, UR16, -UR18 ;  /* 0x0000001030307290 */ /* 0x000fe4000fa3e812 */
[----:B------:R-:W-:-:S02]  /*4db0*/  UIADD3 UR50, UP0, -UR50, UR10, URZ ;  /* 0x0000000a32327290 */ /* 0x000fc4000ff1e13f */
[----:B------:R-:W-:Y:S02]  /*4dc0*/  UIADD3.X UR51, UR12, UR51, ~UR13, UP3, UP4 ;  /* 0x000000330c337290 */ /* 0x000fe40009fe8c0d */
[----:B------:R-:W-:Y:S02]  /*4dd0*/  UIADD3.X UR43, UR43, UR17, ~UR30, UP1, UP2 ;  /* 0x000000112b2b7290 */ /* 0x000fe40008fe4c1e */
[----:B------:R-:W-:Y:S01]  /*4de0*/  UIADD3.X UR49, ~UR49, UR11, URZ, UP0, !UPT ;  /* 0x0000000b31317290 */ /* 0x000fe200087fe53f */
[----:B------:R-:W-:Y:S11]  /*4df0*/  @P0 BRA `(.L_x_914) ;  /* 0x0000001000040947 */ /* 0x000ff60003800000 */
[----:B------:R-:W-:Y:S02]  /*4e00*/  UIMAD.WIDE.U32 UR16, UR4, UR24, URZ ;  /* 0x00000018041072a5 */ /* 0x000fe4000f8e003f */
[----:B------:R-:W-:Y:S02]  /*4e10*/  UIMAD.WIDE.U32 UR14, UR9, UR24, URZ ;  /* 0x00000018090e72a5 */ /* 0x000fe4000f8e003f */
[----:B------:R-:W-:Y:S02]  /*4e20*/  UIMAD.WIDE.U32 UR16, UP2, UR27, UR9, UR16 ;  /* 0x000000091b1072a5 */ /* 0x000fe4000f840010 */
[----:B------:R-:W-:Y:S02]  /*4e30*/  UIADD3 UR25, UP1, URZ, UR14, URZ ;  /* 0x0000000e3f197290 */ /* 0x000fe4000ff3e03f */
[----:B------:R-:W-:Y:S02]  /*4e40*/  UIADD3 UR15, UP3, UR15, UR16, URZ ;  /* 0x000000100f0f7290 */ /* 0x000fe4000ff7e03f */
[----:B------:R-:W-:-:S02]  /*4e50*/  UIMAD.WIDE.U32 UR10, UR6, UR22, URZ ;  /* 0x00000016060a72a5 */ /* 0x000fc4000f8e003f */
[----:B------:R-:W-:Y:S02]  /*4e60*/  UISETP.LT.U32.AND UP0, UPT, UR25, UR14, UPT ;  /* 0x0000000e1900728c */ /* 0x000fe4000bf01070 */
[----:B------:R-:W-:Y:S02]  /*4e70*/  UIADD3.X UR18, UR15, UR14, URZ, UP1, !UPT ;  /* 0x0000000e0f127290 */ /* 0x000fe40008ffe43f */
[----:B------:R-:W-:Y:S02]  /*4e80*/  UIMAD.WIDE.U32 UR12, UR8, UR22, URZ ;  /* 0x00000016080c72a5 */ /* 0x000fe4000f8e003f */
[----:B------:R-:W-:Y:S02]  /*4e90*/  UIMAD.WIDE.U32 UR10, UP1, UR39, UR8, UR10 ;  /* 0x00000008270a72a5 */ /* 0x000fe4000f82000a */
[----:B------:R-:W-:Y:S02]  /*4ea0*/  UISETP.LT.U32.AND.EX UP0, UPT, UR18, UR15, UPT, UP0 ;  /* 0x0000000f1200728c */ /* 0x000fe4000bf01100 */
[----:B------:R-:W-:-:S02]  /*4eb0*/  UIADD3.X UR15, URZ, URZ, URZ, UP2, !UPT ;  /* 0x0000003f3f0f7290 */ /* 0x000fc400097fe43f */
[----:B------:R-:W-:Y:S02]  /*4ec0*/  UIADD3 UR19, UP6, URZ, UR12, URZ ;  /* 0x0000000c3f137290 */ /* 0x000fe4000ffde03f */
[----:B------:R-:W-:Y:S02]  /*4ed0*/  UIADD3 UR10, UP2, UR13, UR10, URZ ;  /* 0x0000000a0d0a7290 */ /* 0x000fe4000ff5e03f */
[----:B------:R-:W-:Y:S01]  /*4ee0*/  USEL UR16, URZ, 0x1, !UP0 ;  /* 0x000000013f107887 */ /* 0x000fe2000c000000 */
[----:B------:R-:W-:Y:S01]  /*4ef0*/  UMOV UR14, UR17 ;  /* 0x00000011000e7c82 */ /* 0x000fe20008000000 */
[----:B------:R-:W-:Y:S02]  /*4f00*/  UISETP.LT.U32.AND UP0, UPT, UR19, UR12, UPT ;  /* 0x0000000c1300728c */ /* 0x000fe4000bf01070 */
[----:B------:R-:W-:Y:S02]  /*4f10*/  UIADD3.X UR17, UR10, UR12, URZ, UP6, !UPT ;  /* 0x0000000c0a117290 */ /* 0x000fe4000b7fe43f */
[----:B------:R-:W-:-:S02]  /*4f20*/  UIADD3 UR16, UP4, UP5, -UR16, UR25, -UR18 ;  /* 0x0000001910107290 */ /* 0x000fc4000fd9e912 */
[----:B------:R-:W-:Y:S02]  /*4f30*/  UISETP.LT.U32.AND.EX UP0, UPT, UR17, UR10, UPT, UP0 ;  /* 0x0000000a1100728c */ /* 0x000fe4000bf01100 */
[----:B------:R-:W-:Y:S01]  /*4f40*/  UIMAD.WIDE.U32.X UR14, UR27, UR4, UR14, UP3 ;  /* 0x000000041b0e72a5 */ /* 0x000fe200098e040e */
[----:B------:R-:W-:Y:S01]  /*4f50*/  UMOV UR53, 0xffffffff ;  /* 0xffffffff00357882 */ /* 0x000fe20000000000 */
[----:B------:R-:W-:Y:S02]  /*4f60*/  USEL UR25, URZ, 0x1, !UP0 ;  /* 0x000000013f197887 */ /* 0x000fe4000c000000 */
[----:B------:R-:W-:Y:S02]  /*4f70*/  UIADD3.X UR18, UR53, -0x1, UR18, UP4, UP5 ;  /* 0xffffffff35127890 */ /* 0x000fe4000a7ea412 */
[----:B------:R-:W-:Y:S02]  /*4f80*/  UISETP.LT.U32.AND UP0, UPT, UR14, UR16, UPT ;  /* 0x000000100e00728c */ /* 0x000fe4000bf01070 */
[----:B------:R-:W-:-:S02]  /*4f90*/  UIADD3.X UR13, URZ, URZ, URZ, UP1, !UPT ;  /* 0x0000003f3f0d7290 */ /* 0x000fc40008ffe43f */
[----:B------:R-:W-:Y:S01]  /*4fa0*/  UIADD3 UR25, UP4, UP5, -UR25, UR19, -UR17 ;  /* 0x0000001319197290 */ /* 0x000fe2000fd9e911 */
[----:B------:R-:W-:Y:S01]  /*4fb0*/  UMOV UR12, UR11 ;  /* 0x0000000b000c7c82 */ /* 0x000fe20008000000 */
[----:B------:R-:W-:Y:S02]  /*4fc0*/  UISETP.LT.U32.AND.EX UP0, UPT, UR15, UR18, UPT, UP0 ;  /* 0x000000120f00728c */ /* 0x000fe4000bf01100 */
[----:B------:R-:W-:Y:S02]  /*4fd0*/  UIMAD.WIDE.U32.X UR12, UR39, UR6, UR12, UP2 ;  /* 0x00000006270c72a5 */ /* 0x000fe400090e040c */
[----:B------:R-:W-:Y:S02]  /*4fe0*/  UIADD3.X UR11, UR53, -0x1, UR17, UP4, UP5 ;  /* 0xffffffff350b7890 */ /* 0x000fe4000a7ea411 */
[----:B------:R-:W-:Y:S02]  /*4ff0*/  USEL UR17, URZ, 0x1, !UP0 ;  /* 0x000000013f117887 */ /* 0x000fe4000c000000 */
[----:B------:R-:W-:-:S02]  /*5000*/  UISETP.LT.U32.AND UP2, UPT, UR12, UR25, UPT ;  /* 0x000000190c00728c */ /* 0x000fc4000bf41070 */
[----:B------:R-:W-:Y:S02]  /*5010*/  UIADD3 UR16, UP4, UP5, UR17, UR14, -UR16 ;  /* 0x0000000e11107290 */ /* 0x000fe4000fd9e810 */
[----:B------:R-:W-:Y:S02]  /*5020*/  USEL UR14, URZ, 0xffffffff, !UP0 ;  /* 0xffffffff3f0e7887 */ /* 0x000fe4000c000000 */
[----:B------:R-:W-:Y:S02]  /*5030*/  UISETP.LT.U32.AND.EX UP0, UPT, UR13, UR11, UPT, UP2 ;  /* 0x0000000b0d00728c */ /* 0x000fe4000bf01120 */
[----:B------:R-:W-:Y:S02]  /*5040*/  UIMAD.WIDE.U32 UR28, UR6, UR38, URZ ;  /* 0x00000026061c72a5 */ /* 0x000fe4000f8e003f */
[----:B------:R-:W-:Y:S02]  /*5050*/  USEL UR17, URZ, 0x1, !UP0 ;  /* 0x000000013f117887 */ /* 0x000fe4000c000000 */
[----:B------:R-:W-:-:S02]  /*5060*/  UIMAD.WIDE.U32 UR30, UR7, UR24, URZ ;  /* 0x00000018071e72a5 */ /* 0x000fc4000f8e003f */
[----:B------:R-:W-:Y:S02]  /*5070*/  UIADD3.X UR14, UR14, UR15, ~UR18, UP4, UP5 ;  /* 0x0000000f0e0e7290 */ /* 0x000fe4000a7eac12 */
[----:B------:R-:W-:Y:S02]  /*5080*/  USEL UR15, URZ, 0xffffffff, !UP0 ;  /* 0xffffffff3f0f7887 */ /* 0x000fe4000c000000 */
[----:B------:R-:W-:Y:S02]  /*5090*/  UIADD3 UR12, UP0, UP6, UR17, UR12, -UR25 ;  /* 0x0000000c110c7290 */ /* 0x000fe4000fe1e819 */
[----:B------:R-:W-:Y:S02]  /*50a0*/  UIMAD.WIDE.U32 UR34, UR8, UR38, URZ ;  /* 0x00000026082272a5 */ /* 0x000fe4000f8e003f */
[----:B------:R-:W-:Y:S02]  /*50b0*/  UIMAD.WIDE.U32 UR28, UP1, UR23, UR8, UR28 ;  /* 0x00000008171c72a5 */ /* 0x000fe4000f82001c */
[----:B------:R-:W-:-:S02]  /*50c0*/  UIMAD.WIDE.U32 UR30, UP2, UR27, UR5, UR30 ;  /* 0x000000051b1e72a5 */ /* 0x000fc4000f84001e */
[----:B------:R-:W-:Y:S02]  /*50d0*/  UIMAD.WIDE.U32 UR20, UR5, UR24, URZ ;  /* 0x00000018051472a5 */ /* 0x000fe4000f8e003f */
[----:B------:R-:W-:Y:S02]  /*50e0*/  UIMAD.WIDE.U32 UR40, UR4, UR22, URZ ;  /* 0x00000016042872a5 */ /* 0x000fe4000f8e003f */
[----:B------:R-:W-:Y:S02]  /*50f0*/  UIADD3.X UR11, UR15, UR13, ~UR11, UP0, UP6 ;  /* 0x0000000d0f0b7290 */ /* 0x000fe400087ecc0b */
[----:B------:R-:W-:Y:S02]  /*5100*/  UIADD3 UR15, UP0, UR35, UR28, URZ ;  /* 0x0000001c230f7290 */ /* 0x000fe4000ff1e03f */
[----:B------:R-:W-:Y:S02]  /*5110*/  UIADD3.X UR35, URZ, URZ, URZ, UP2, !UPT ;  /* 0x0000003f3f237290 */ /* 0x000fe400097fe43f */
[----:B------:R-:W-:-:S02]  /*5120*/  UIADD3 UR10, UP3, URZ, UR34, URZ ;  /* 0x000000223f0a7290 */ /* 0x000fc4000ff7e03f */
[----:B------:R-:W-:Y:S02]  /*5130*/  UIADD3 UR19, UP4, URZ, UR20, URZ ;  /* 0x000000143f137290 */ /* 0x000fe4000ff9e03f */
[----:B------:R-:W-:Y:S02]  /*5140*/  UIADD3 UR13, UP2, UR21, UR30, URZ ;  /* 0x0000001e150d7290 */ /* 0x000fe4000ff5e03f */
[----:B------:R-:W-:Y:S02]  /*5150*/  UIMAD.WIDE.U32 UR36, UR9, UR22, URZ ;  /* 0x00000016092472a5 */ /* 0x000fe4000f8e003f */
[----:B------:R-:W-:Y:S02]  /*5160*/  UIMAD.WIDE.U32 UR40, UP5, UR39, UR9, UR40 ;  /* 0x00000009272872a5 */ /* 0x000fe4000f8a0028 */
[----:B------:R-:W-:Y:S02]  /*5170*/  UIADD3.X UR33, URZ, URZ, URZ, UP1, !UPT ;  /* 0x0000003f3f217290 */ /* 0x000fe40008ffe43f */
[----:B------:R-:W-:-:S02]  /*5180*/  UISETP.LT.U32.AND UP1, UPT, UR10, UR34, UPT ;  /* 0x000000220a00728c */ /* 0x000fc4000bf21070 */
[----:B------:R-:W-:Y:S02]  /*5190*/  UIADD3.X UR21, UR15, UR34, URZ, UP3, !UPT ;  /* 0x000000220f157290 */ /* 0x000fe40009ffe43f */
[----:B------:R-:W-:Y:S01]  /*51a0*/  UIADD3.X UR17, UR13, UR20, URZ, UP4, !UPT ;  /* 0x000000140d117290 */ /* 0x000fe2000a7fe43f */
[----:B------:R-:W-:Y:S01]  /*51b0*/  UMOV UR34, UR31 ;  /* 0x0000001f00227c82 */ /* 0x000fe20008000000 */
[----:B------:R-:W-:Y:S02]  /*51c0*/  UIADD3 UR25, UP4, UR37, UR40, URZ ;  /* 0x0000002825197290 */ /* 0x000fe4000ff9e03f */
[----:B------:R-:W-:Y:S01]  /*51d0*/  UIADD3 UR18, UP6, URZ, UR36, URZ ;  /* 0x000000243f127290 */ /* 0x000fe2000ffde03f */
[----:B------:R-:W-:Y:S01]  /*51e0*/  UMOV UR32, UR29 ;  /* 0x0000001d00207c82 */ /* 0x000fe20008000000 */
[----:B------:R-:W-:Y:S02]  /*51f0*/  UIMAD.WIDE.U32 UR30, UR4, UR38, URZ ;  /* 0x00000026041e72a5 */ /* 0x000fe4000f8e003f */
[----:B------:R-:W-:-:S02]  /*5200*/  UIADD3.X UR29, URZ, URZ, URZ, UP5, !UPT ;  /* 0x0000003f3f1d7290 */ /* 0x000fc4000affe43f */
[----:B------:R-:W-:Y:S02]  /*5210*/  UISETP.LT.U32.AND UP5, UPT, UR19, UR20, UPT ;  /* 0x000000141300728c */ /* 0x000fe4000bfa1070 */
[----:B------:R-:W-:Y:S02]  /*5220*/  UIMAD.WIDE.U32.X UR32, UR23, UR6, UR32, UP0 ;  /* 0x00000006172072a5 */ /* 0x000fe400080e0420 */
[----:B------:R-:W-:Y:S02]  /*5230*/  UISETP.LT.U32.AND UP3, UPT, UR18, UR36, UPT ;  /* 0x000000241200728c */ /* 0x000fe4000bf61070 */
[----:B------:R-:W-:Y:S02]  /*5240*/  UIADD3.X UR20, UR25, UR36, URZ, UP6, !UPT ;  /* 0x0000002419147290 */ /* 0x000fe4000b7fe43f */
[----:B------:R-:W-:Y:S02]  /*5250*/  UIMAD.WIDE.U32 UR30, UP0, UR23, UR9, UR30 ;  /* 0x00000009171e72a5 */ /* 0x000fe4000f80001e */
[----:B------:R-:W-:Y:S01]  /*5260*/  UIMAD.WIDE.U32 UR36, UR9, UR38, URZ ;  /* 0x00000026092472a5 */ /* 0x000fe2000f8e003f */
[----:B------:R-:W-:Y:S01]  /*5270*/  UMOV UR28, UR41 ;  /* 0x00000029001c7c82 */ /* 0x000fe20008000000 */
[----:B------:R-:W-:-:S02]  /*5280*/  UIMAD.WIDE.U32.X UR34, UR27, UR7, UR34, UP2 ;  /* 0x000000071b2272a5 */ /* 0x000fc400090e0422 */
[----:B------:R-:W-:Y:S02]  /*5290*/  UIMAD.WIDE.U32.X UR28, UR39, UR4, UR28, UP4 ;  /* 0x00000004271c72a5 */ /* 0x000fe4000a0e041c */
[----:B------:R-:W-:Y:S02]  /*52a0*/  UIADD3 UR26, UP4, URZ, UR36, URZ ;  /* 0x000000243f1a7290 */ /* 0x000fe4000ff9e03f */
[----:B------:R-:W-:Y:S02]  /*52b0*/  UIADD3 UR30, UP6, UR37, UR30, URZ ;  /* 0x0000001e251e7290 */ /* 0x000fe4000ffde03f */
[----:B------:R-:W-:Y:S02]  /*52c0*/  UISETP.LT.U32.AND UP2, UPT, UR26, UR36, UPT ;  /* 0x000000241a00728c */ /* 0x000fe4000bf41070 */
[----:B------:R-:W-:Y:S02]  /*52d0*/  UIADD3.X UR42, UR30, UR36, URZ, UP4, !UPT ;  /* 0x000000241e2a7290 */ /* 0x000fe4000a7fe43f */
[----:B------:R-:W-:-:S02]  /*52e0*/  UIMAD.WIDE.U32 UR36, UR6, UR24, URZ ;  /* 0x00000018062472a5 */ /* 0x000fc4000f8e003f */
[----:B------:R-:W-:Y:S02]  /*52f0*/  UIMAD.WIDE.U32 UR44, UR5, UR38, URZ ;  /* 0x00000026052c72a5 */ /* 0x000fe4000f8e003f */
[----:B------:R-:W-:Y:S02]  /*5300*/  UIMAD.WIDE.U32 UR36, UP4, UR27, UR8, UR36 ;  /* 0x000000081b2472a5 */ /* 0x000fe4000f880024 */
[----:B------:R-:W-:Y:S02]  /*5310*/  UIMAD.WIDE.U32 UR8, UR8, UR24, URZ ;  /* 0x00000018080872a5 */ /* 0x000fe4000f8e003f */
[----:B------:R-:W-:Y:S02]  /*5320*/  UIADD3.X UR41, URZ, URZ, URZ, UP4, !UPT ;  /* 0x0000003f3f297290 */ /* 0x000fe4000a7fe43f */
[----:B------:R-:W-:Y:S01]  /*5330*/  UIADD3 UR24, UP4, UR9, UR36, URZ ;  /* 0x0000002409187290 */ /* 0x000fe2000ff9e03f */
[----:B------:R-:W-:Y:S01]  /*5340*/  UMOV UR40, UR37 ;  /* 0x0000002500287c82 */ /* 0x000fe20008000000 */
[----:B------:R-:W-:-:S02]  /*5350*/  UIADD3.X UR9, URZ, URZ, URZ, UP0, !UPT ;  /* 0x0000003f3f097290 */ /* 0x000fc400087fe43f */
[----:B------:R-:W-:Y:S02]  /*5360*/  UIMAD.WIDE.U32.X UR40, UR27, UR6, UR40, UP4 ;  /* 0x000000061b2872a5 */ /* 0x000fe4000a0e0428 */
[----:B------:R-:W-:Y:S02]  /*5370*/  UIADD3 UR6, UP0, URZ, UR8, URZ ;  /* 0x000000083f067290 */ /* 0x000fe4000ff1e03f */
[----:B------:R-:W-:Y:S02]  /*5380*/  UIMAD.WIDE.U32 UR36, UR7, UR38, URZ ;  /* 0x00000026072472a5 */ /* 0x000fe4000f8e003f */
[----:B------:R-:W-:Y:S02]  /*5390*/  UIADD3.X UR27, UR24, UR8, URZ, UP0, !UPT ;  /* 0x00000008181b7290 */ /* 0x000fe400087fe43f */
[----:B------:R-:W-:Y:S02]  /*53a0*/  UIMAD.WIDE.U32 UR36, UP0, UR23, UR5, UR36 ;  /* 0x00000005172472a5 */ /* 0x000fe4000f800024 */
[----:B------:R-:W-:-:S02]  /*53b0*/  UISETP.LT.U32.AND UP4, UPT, UR6, UR8, UPT ;  /* 0x000000080600728c */ /* 0x000fc4000bf81070 */
[----:B------:R-:W-:Y:S01]  /*53c0*/  UIADD3.X UR47, URZ, URZ, URZ, UP0, !UPT ;  /* 0x0000003f3f2f7290 */ /* 0x000fe200087fe43f */
[----:B------:R-:W-:Y:S01]  /*53d0*/  UMOV UR8, UR31 ;  /* 0x0000001f00087c82 */ /* 0x000fe20008000000 */
[----:B------:R-:W-:Y:S02]  /*53e0*/  UIADD3 UR31, UP0, UR45, UR36, URZ ;  /* 0x000000242d1f7290 */ /* 0x000fe4000ff1e03f */
[----:B------:R-:W-:Y:S02]  /*53f0*/  UIMAD.WIDE.U32.X UR8, UR23, UR4, UR8, UP6 ;  /* 0x00000004170872a5 */ /* 0x000fe4000b0e0408 */
[----:B------:R-:W-:Y:S01]  /*5400*/  UIADD3 UR38, UP6, URZ, UR44, URZ ;  /* 0x0000002c3f267290 */ /* 0x000fe2000ffde03f */
[----:B------:R-:W-:Y:S01]  /*5410*/  UMOV UR46, UR37 ;  /* 0x00000025002e7c82 */ /* 0x000fe20008000000 */
[----:B------:R-:W-:Y:S02]  /*5420*/  UIMAD.WIDE.U32 UR36, UR7, UR22, URZ ;  /* 0x00000016072472a5 */ /* 0x000fe4000f8e003f */
[----:B------:R-:W-:-:S02]  /*5430*/  UIMAD.WIDE.U32.X UR46, UR23, UR7, UR46, UP0 ;  /* 0x00000007172e72a5 */ /* 0x000fc400080e042e */
[----:B------:R-:W-:Y:S02]  /*5440*/  UISETP.LT.U32.AND UP0, UPT, UR38, UR44, UPT ;  /* 0x0000002c2600728c */ /* 0x000fe4000bf01070 */
[----:B------:R-:W-:Y:S02]  /*5450*/  UIADD3.X UR44, UR31, UR44, URZ, UP6, !UPT ;  /* 0x0000002c1f2c7290 */ /* 0x000fe4000b7fe43f */
[----:B------:R-:W-:Y:S02]  /*5460*/  UIMAD.WIDE.U32 UR36, UP6, UR39, UR5, UR36 ;  /* 0x00000005272472a5 */ /* 0x000fe4000f8c0024 */
[----:B------:R-:W-:Y:S02]  /*5470*/  UIMAD.WIDE.U32 UR4, UR5, UR22, URZ ;  /* 0x00000016050472a5 */ /* 0x000fe4000f8e003f */
[----:B------:R-:W-:Y:S02]  /*5480*/  UIADD3.X UR23, URZ, URZ, URZ, UP6, !UPT ;  /* 0x0000003f3f177290 */ /* 0x000fe4000b7fe43f */
[----:B------:R-:W-:Y:S01]  /*5490*/  UIADD3 UR5, UP6, UR5, UR36, URZ ;  /* 0x0000002405057290 */ /* 0x000fe2000ffde03f */
[----:B------:R-:W-:Y:S01]  /*54a0*/  UMOV UR22, UR37 ;  /* 0x0000002500167c82 */ /* 0x000fe20008000000 */
[----:B------:R-:W-:-:S02]  /*54b0*/  UISETP.LT.U32.AND.EX UP1, UPT, UR21, UR15, UPT, UP1 ;  /* 0x0000000f1500728c */ /* 0x000fc4000bf21110 */
[----:B------:R-:W-:Y:S02]  /*54c0*/  UIMAD.WIDE.U32.X UR22, UR39, UR7, UR22, UP6 ;  /* 0x00000007271672a5 */ /* 0x000fe4000b0e0416 */
[----:B------:R-:W-:Y:S02]  /*54d0*/  UIADD3 UR15, UP6, URZ, UR4, URZ ;  /* 0x000000043f0f7290 */ /* 0x000fe4000ffde03f */
[----:B------:R-:W-:Y:S02]  /*54e0*/  UISETP.LT.U32.AND.EX UP5, UPT, UR17, UR13, UPT, UP5 ;  /* 0x0000000d1100728c */ /* 0x000fe4000bfa1150 */
[----:B------:R-:W-:Y:S02]  /*54f0*/  USEL UR7, URZ, 0x1, !UP1 ;  /* 0x000000013f077887 */ /* 0x000fe4000c800000 */
[----:B------:R-:W-:Y:S02]  /*5500*/  UISETP.LT.U32.AND UP1, UPT, UR15, UR4, UPT ;  /* 0x000000040f00728c */ /* 0x000fe4000bf21070 */
[----:B------:R-:W-:-:S02]  /*5510*/  UIADD3.X UR4, UR5, UR4, URZ, UP6, !UPT ;  /* 0x0000000405047290 */ /* 0x000fc4000b7fe43f */
[----:B------:R-:W-:Y:S02]  /*5520*/  UISETP.LT.U32.AND.EX UP3, UPT, UR20, UR25, UPT, UP3 ;  /* 0x000000191400728c */ /* 0x000fe4000bf61130 */
[----:B------:R-:W-:Y:S02]  /*5530*/  USEL UR13, URZ, 0x1, !UP5 ;  /* 0x000000013f0d7887 */ /* 0x000fe4000e800000 */
[----:B------:R-:W-:Y:S02]  /*5540*/  UIADD3 UR7, UP5, UP6, -UR7, UR10, -UR21 ;  /* 0x0000000a07077290 */ /* 0x000fe4000febe915 */
[----:B------:R-:W-:Y:S02]  /*5550*/  UISETP.LT.U32.AND.EX UP2, UPT, UR42, UR30, UPT, UP2 ;  /* 0x0000001e2a00728c */ /* 0x000fe4000bf41120 */
[----:B------:R-:W-:Y:S02]  /*5560*/  USEL UR10, URZ, 0x1, !UP3 ;  /* 0x000000013f0a7887 */ /* 0x000fe4000d800000 */
[----:B------:R-:W-:-:S02]  /*5570*/  UISETP.LT.U32.AND.EX UP4, UPT, UR27, UR24, UPT, UP4 ;  /* 0x000000181b00728c */ /* 0x000fc4000bf81140 */
[----:B------:R-:W-:Y:S02]  /*5580*/  UIADD3.X UR21, UR53, -0x1, UR21, UP5, UP6 ;  /* 0xffffffff35157890 */ /* 0x000fe4000afec415 */
[----:B------:R-:W-:Y:S02]  /*5590*/  UIADD3 UR13, UP5, UP6, -UR13, UR19, -UR17 ;  /* 0x000000130d0d7290 */ /* 0x000fe4000febe911 */
[----:B------:R-:W-:Y:S02]  /*55a0*/  USEL UR19, URZ, 0x1, !UP2 ;  /* 0x000000013f137887 */ /* 0x000fe4000d000000 */
[----:B------:R-:W-:Y:S02]  /*55b0*/  UISETP.LT.U32.AND.EX UP1, UPT, UR4, UR5, UPT, UP1 ;  /* 0x000000050400728c */ /* 0x000fe4000bf21110 */
[----:B------:R-:W-:Y:S02]  /*55c0*/  UISETP.LT.U32.AND.EX UP0, UPT, UR44, UR31, UPT, UP0 ;  /* 0x0000001f2c00728c */ /* 0x000fe4000bf01100 */
[----:B------:R-:W-:-:S02]  /*55d0*/  UIADD3 UR10, UP2, UP3, -UR10, UR18, -UR20 ;  /* 0x000000120a0a7290 */ /* 0x000fc4000fb5e914 */
[----:B------:R-:W-:Y:S02]  /*55e0*/  USEL UR18, URZ, 0x1, !UP4 ;  /* 0x000000013f127887 */ /* 0x000fe4000e000000 */
[----:B------:R-:W-:Y:S02]  /*55f0*/  USEL UR5, URZ, 0x1, !UP1 ;  /* 0x000000013f057887 */ /* 0x000fe4000c800000 */
[----:B------:R-:W-:Y:S02]  /*5600*/  USEL UR24, URZ, 0x1, !UP0 ;  /* 0x000000013f187887 */ /* 0x000fe4000c000000 */
[----:B------:R-:W-:Y:S02]  /*5610*/  UISETP.LT.U32.AND UP1, UPT, UR32, UR7, UPT ;  /* 0x000000072000728c */ /* 0x000fe4000bf21070 */
[----:B------:R-:W-:Y:S02]  /*5620*/  UIADD3.X UR17, UR53, -0x1, UR17, UP5, UP6 ;  /* 0xffffffff35117890 */ /* 0x000fe4000afec411 */
[----:B------:R-:W-:-:S02]  /*5630*/  UIADD3 UR18, UP0, UP4, -UR18, UR6, -UR27 ;  /* 0x0000000612127290 */ /* 0x000fc4000fc1e91b */
[----:B------:R-:W-:Y:S02]  /*5640*/  UIADD3 UR19, UP5, UP6, -UR19, UR26, -UR42 ;  /* 0x0000001a13137290 */ /* 0x000fe4000febe92a */
[----:B------:R-:W-:Y:S02]  /*5650*/  UISETP.LT.U32.AND.EX UP1, UPT, UR33, UR21, UPT, UP1 ;  /* 0x000000152100728c */ /* 0x000fe4000bf21110 */
[----:B------:R-:W-:Y:S02]  /*5660*/  UIADD3.X UR20, UR53, -0x1, UR20, UP2, UP3 ;  /* 0xffffffff35147890 */ /* 0x000fe400097e6414 */
[----:B------:R-:W-:Y:S02]  /*5670*/  UIADD3.X UR27, UR53, -0x1, UR27, UP0, UP4 ;  /* 0xffffffff351b7890 */ /* 0x000fe400087e841b */
[----:B------:R-:W-:Y:S02]  /*5680*/  UIADD3 UR24, UP2, UP3, -UR24, UR38, -UR44 ;  /* 0x0000002618187290 */ /* 0x000fe4000fb5e92c */
[----:B------:R-:W-:-:S02]  /*5690*/  UIADD3.X UR42, UR53, -0x1, UR42, UP5, UP6 ;  /* 0xffffffff352a7890 */ /* 0x000fc4000afec42a */
[----:B------:R-:W-:Y:S02]  /*56a0*/  UISETP.LT.U32.AND UP0, UPT, UR34, UR13, UPT ;  /* 0x0000000d2200728c */ /* 0x000fe4000bf01070 */
[----:B------:R-:W-:Y:S02]  /*56b0*/  UIADD3 UR15, UP5, UP6, -UR5, UR15, -UR4 ;  /* 0x0000000f050f7290 */ /* 0x000fe4000febe904 */
[----:B------:R-:W-:Y:S02]  /*56c0*/  USEL UR5, URZ, 0x1, !UP1 ;  /* 0x000000013f057887 */ /* 0x000fe4000c800000 */
[----:B------:R-:W-:Y:S02]  /*56d0*/  UISETP.LT.U32.AND UP4, UPT, UR28, UR10, UPT ;  /* 0x0000000a1c00728c */ /* 0x000fe4000bf81070 */
[----:B------:R-:W-:Y:S02]  /*56e0*/  UIADD3.X UR44, UR53, -0x1, UR44, UP2, UP3 ;  /* 0xffffffff352c7890 */ /* 0x000fe400097e642c */
[----:B------:R-:W-:-:S02]  /*56f0*/  UISETP.LT.U32.AND.EX UP0, UPT, UR35, UR17, UPT, UP0 ;  /* 0x000000112300728c */ /* 0x000fc4000bf01100 */
[----:B------:R-:W-:Y:S02]  /*5700*/  UIADD3.X UR53, UR53, -0x1, UR4, UP5, UP6 ;  /* 0xffffffff35357890 */ /* 0x000fe4000afec404 */
[----:B------:R-:W-:Y:S02]  /*5710*/  USEL UR4, URZ, 0xffffffff, !UP1 ;  /* 0xffffffff3f047887 */ /* 0x000fe4000c800000 */
[----:B------:R-:W-:Y:S02]  /*5720*/  UIADD3 UR7, UP6, UP5, UR5, UR32, -UR7 ;  /* 0x0000002005077290 */ /* 0x000fe4000fdde807 */
[----:B------:R-:W-:Y:S02]  /*5730*/  UISETP.LT.U32.AND.EX UP4, UPT, UR29, UR20, UPT, UP4 ;  /* 0x000000141d00728c */ /* 0x000fe4000bf81140 */
[----:B------:R-:W-:Y:S02]  /*5740*/  UISETP.LT.U32.AND UP3, UPT, UR8, UR19, UPT ;  /* 0x000000130800728c */ /* 0x000fe4000bf61070 */
[----:B------:R-:W-:-:S02]  /*5750*/  USEL UR6, URZ, 0x1, !UP0 ;  /* 0x000000013f067887 */ /* 0x000fc4000c000000 */
[----:B------:R-:W-:Y:S02]  /*5760*/  UISETP.LT.U32.AND UP2, UPT, UR40, UR18, UPT ;  /* 0x000000122800728c */ /* 0x000fe4000bf41070 */
[----:B------:R-:W-:Y:S02]  /*5770*/  UIADD3.X UR21, UR4, UR33, ~UR21, UP6, UP5 ;  /* 0x0000002104157290 */ /* 0x000fe4000b7eac15 */
[----:B------:R-:W-:Y:S02]  /*5780*/  USEL UR4, URZ, 0x1, !UP4 ;  /* 0x000000013f047887 */ /* 0x000fe4000e000000 */
[----:B------:R-:W-:Y:S02]  /*5790*/  USEL UR25, URZ, 0xffffffff, !UP4 ;  /* 0xffffffff3f197887 */ /* 0x000fe4000e000000 */
[----:B------:R-:W-:Y:S02]  /*57a0*/  USEL UR5, URZ, 0xffffffff, !UP0 ;  /* 0xffffffff3f057887 */ /* 0x000fe4000c000000 */
[----:B------:R-:W-:-:S02]  /*57b0*/  UISETP.LT.U32.AND UP1, UPT, UR46, UR24, UPT ;  /* 0x000000182e00728c */ /* 0x000fc4000bf21070 */
[----:B------:R-:W-:Y:S02]  /*57c0*/  UISETP.LT.U32.AND.EX UP3, UPT, UR9, UR42, UPT, UP3 ;  /* 0x0000002a0900728c */ /* 0x000fe4000bf61130 */
[----:B------:R-:W-:Y:S02]  /*57d0*/  UIADD3 UR6, UP4, UP5, UR6, UR34, -UR13 ;  /* 0x0000002206067290 */ /* 0x000fe4000fd9e80d */
[----:B------:R-:W-:Y:S02]  /*57e0*/  UISETP.LT.U32.AND UP0, UPT, UR22, UR15, UPT ;  /* 0x0000000f1600728c */ /* 0x000fe4000bf01070 */
[----:B------:R-:W-:Y:S02]  /*57f0*/  UISETP.LT.U32.AND.EX UP2, UPT, UR41, UR27, UPT, UP2 ;  /* 0x0000001b2900728c */ /* 0x000fe4000bf41120 */
[----:B------:R-:W-:Y:S02]  /*5800*/  UISETP.LT.U32.AND.EX UP1, UPT, UR47, UR44, UPT, UP1 ;  /* 0x0000002c2f00728c */ /* 0x000fe4000bf21110 */
[----:B------:R-:W-:-:S02]  /*5810*/  USEL UR26, URZ, 0x1, !UP3 ;  /* 0x000000013f1a7887 */ /* 0x000fc4000d800000 */
[----:B------:R-:W-:Y:S02]  /*5820*/  UIADD3.X UR17, UR5, UR35, ~UR17, UP4, UP5 ;  /* 0x0000002305117290 */ /* 0x000fe4000a7eac11 */
[----:B------:R-:W-:Y:S02]  /*5830*/  UISETP.LT.U32.AND.EX UP0, UPT, UR23, UR53, UPT, UP0 ;  /* 0x000000351700728c */ /* 0x000fe4000bf01100 */
[----:B------:R-:W-:Y:S02]  /*5840*/  USEL UR5, URZ, 0x1, !UP2 ;  /* 0x000000013f057887 */ /* 0x000fe4000d000000 */
[----:B------:R-:W-:Y:S02]  /*5850*/  USEL UR13, URZ, 0xffffffff, !UP3 ;  /* 0xffffffff3f0d7887 */ /* 0x000fe4000d800000 */
[----:B------:R-:W-:Y:S02]  /*5860*/  USEL UR30, URZ, 0xffffffff, !UP2 ;  /* 0xffffffff3f1e7887 */ /* 0x000fe4000d000000 */
[----:B------:R-:W-:-:S02]  /*5870*/  UIADD3 UR10, UP3, UP2, UR4, UR28, -UR10 ;  /* 0x0000001c040a7290 */ /* 0x000fc4000fa7e80a */
[----:B------:R-:W-:Y:S02]  /*5880*/  USEL UR31, URZ, 0x1, !UP1 ;  /* 0x000000013f1f7887 */ /* 0x000fe4000c800000 */
[----:B------:R-:W-:Y:S02]  /*5890*/  USEL UR28, URZ, 0xffffffff, !UP1 ;  /* 0xffffffff3f1c7887 */ /* 0x000fe4000c800000 */
[----:B------:R-:W-:Y:S02]  /*58a0*/  UIADD3 UR26, UP6, UP4, UR26, UR8, -UR19 ;  /* 0x000000081a1a7290 */ /* 0x000fe4000fcde813 */
[----:B------:R-:W-:Y:S02]  /*58b0*/  USEL UR8, URZ, 0x1, !UP0 ;  /* 0x000000013f087887 */ /* 0x000fe4000c000000 */
[----:B------:R-:W-:Y:S02]  /*58c0*/  UIADD3 UR4, UP1, UP5, UR5, UR40, -UR18 ;  /* 0x0000002805047290 */ /* 0x000fe4000fd3e812 */
[----:B------:R-:W-:-:S02]  /*58d0*/  USEL UR5, URZ, 0xffffffff, !UP0 ;  /* 0xffffffff3f057887 */ /* 0x000fc4000c000000 */
[----:B------:R-:W-:Y:S02]  /*58e0*/  UIADD3.X UR25, UR25, UR29, ~UR20, UP3, UP2 ;  /* 0x0000001d19197290 */ /* 0x000fe40009fe4c14 */
[----:B------:R-:W-:Y:S02]  /*58f0*/  UIADD3.X UR13, UR13, UR9, ~UR42, UP6, UP4 ;  /* 0x000000090d0d7290 */ /* 0x000fe4000b7e8c2a */
[----:B------:R-:W-:Y:S02]  /*5900*/  UIADD3 UR31, UP2, UP0, UR31, UR46, -UR24 ;  /* 0x0000002e1f1f7290 */ /* 0x000fe4000f85e818 */
[----:B------:R-:W-:Y:S02]  /*5910*/  UIADD3 UR8, UP6, UP3, UR8, UR22, -UR15 ;  /* 0x0000001608087290 */ /* 0x000fe4000fbde80f */
[----:B------:R-:W-:Y:S02]  /*5920*/  UIADD3 UR7, UP4, UR6, UR7, URZ ;  /* 0x0000000706077290 */ /* 0x000fe4000ff9e03f */
[----:B------:R-:W-:-:S02]  /*5930*/  UIADD3.X UR30, UR30, UR41, ~UR27, UP1, UP5 ;  /* 0x000000291e1e7290 */ /* 0x000fc40008feac1b */
[----:B------:R-:W-:Y:S02]  /*5940*/  UIADD3 UR26, UP1, UR4, UR26, URZ ;  /* 0x0000001a041a7290 */ /* 0x000fe4000ff3e03f */
[----:B------:R-:W-:Y:S02]  /*5950*/  UIADD3.X UR28, UR28, UR47, ~UR44, UP2, UP0 ;  /* 0x0000002f1c1c7290 */ /* 0x000fe400097e0c2c */
[----:B------:R-:W-:Y:S02]  /*5960*/  UIADD3.X UR22, UR5, UR23, ~UR53, UP6, UP3 ;  /* 0x0000001705167290 */ /* 0x000fe4000b7e6c35 */
[----:B------:R-:W-:Y:S02]  /*5970*/  UIADD3.X UR21, UR17, UR21, URZ, UP4, !UPT ;  /* 0x0000001511157290 */ /* 0x000fe4000a7fe43f */
[----:B------:R-:W-:Y:S02]  /*5980*/  UISETP.GE.U32.AND UP0, UPT, UR31, UR16, UPT ;  /* 0x000000101f00728c */ /* 0x000fe4000bf06070 */
[----:B------:R-:W-:-:S02]  /*5990*/  UIADD3 UR9, UP5, UR12, UR16, URZ ;  /* 0x000000100c097290 */ /* 0x000fc4000ffbe03f */
[----:B------:R-:W-:Y:S02]  /*59a0*/  UISETP.GT.U32.AND UP3, UPT, UR7, URZ, UPT ;  /* 0x0000003f0700728c */ /* 0x000fe4000bf64070 */
[----:B------:R-:W-:Y:S02]  /*59b0*/  UIADD3.X UR15, UR30, UR13, URZ, UP1, !UPT ;  /* 0x0000000d1e0f7290 */ /* 0x000fe40008ffe43f */
[----:B------:R-:W-:Y:S02]  /*59c0*/  UISETP.GT.U32.AND UP4, UPT, UR26, URZ, UPT ;  /* 0x0000003f1a00728c */ /* 0x000fe4000bf84070 */
[----:B------:R-:W-:Y:S02]  /*59d0*/  UISETP.LT.U32.AND UP1, UPT, UR26, UR4, UPT ;  /* 0x000000041a00728c */ /* 0x000fe4000bf21070 */
[----:B------:R-:W-:Y:S02]  /*59e0*/  UISETP.LT.U32.AND UP2, UPT, UR7, UR6, UPT ;  /* 0x000000060700728c */ /* 0x000fe4000bf41070 */
[----:B------:R-:W-:-:S02]  /*59f0*/  UISETP.GE.U32.AND.EX UP0, UPT, UR28, UR14, UPT, UP0 ;  /* 0x0000000e1c00728c */ /* 0x000fc4000bf06100 */
[----:B------:R-:W-:Y:S02]  /*5a00*/  UIADD3.X UR4, UR11, UR14, URZ, UP5, !UPT ;  /* 0x0000000e0b047290 */ /* 0x000fe4000affe43f */
[----:B------:R-:W-:Y:S02]  /*5a10*/  UISETP.GT.U32.AND.EX UP3, UPT, UR21, -0x1, UPT, UP3 ;  /* 0xffffffff1500788c */ /* 0x000fe4000bf64130 */
[----:B------:R-:W-:Y:S02]  /*5a20*/  UISETP.GT.U32.AND.EX UP4, UPT, UR15, -0x1, UPT, UP4 ;  /* 0xffffffff0f00788c */ /* 0x000fe4000bf84140 */
[----:B------:R-:W-:Y:S02]  /*5a30*/  UISETP.GT.U32.AND UP5, UPT, UR9, URZ, UPT ;  /* 0x0000003f0900728c */ /* 0x000fe4000bfa4070 */
[----:B------:R-:W-:Y:S02]  /*5a40*/  USEL UR5, URZ, 0x1, UP0 ;  /* 0x000000013f057887 */ /* 0x000fe40008000000 */
[----:B------:R-:W-:-:S02]  /*5a50*/  USEL UR20, URZ, 0xffffffff, UP0 ;  /* 0xffffffff3f147887 */ /* 0x000fc40008000000 */
[----:B------:R-:W-:Y:S02]  /*5a60*/  UISETP.LT.U32.OR.EX UP2, UPT, UR21, UR17, UP3, UP2 ;  /* 0x000000111500728c */ /* 0x000fe40009f41520 */
[----:B------:R-:W-:Y:S02]  /*5a70*/  UISETP.LT.U32.OR.EX UP1, UPT, UR15, UR30, UP4, UP1 ;  /* 0x0000001e0f00728c */ /* 0x000fe4000a721510 */
[----:B------:R-:W-:Y:S02]  /*5a80*/  UISETP.LT.U32.AND UP0, UPT, UR9, UR12, UPT ;  /* 0x0000000c0900728c */ /* 0x000fe4000bf01070 */
[----:B------:R-:W-:Y:S02]  /*5a90*/  UISETP.GT.U32.AND.EX UP5, UPT, UR4, -0x1, UPT, UP5 ;  /* 0xffffffff0400788c */ /* 0x000fe4000bfa4150 */
[----:B------:R-:W-:Y:S02]  /*5aa0*/  USEL UR18, URZ, 0x1, !UP2 ;  /* 0x000000013f127887 */ /* 0x000fe4000d000000 */
[----:B------:R-:W-:-:S02]  /*5ab0*/  USEL UR6, URZ, 0x1, !UP1 ;  /* 0x000000013f067887 */ /* 0x000fc4000c800000 */
[----:B------:R-:W-:Y:S02]  /*5ac0*/  UISETP.LT.U32.OR.EX UP0, UPT, UR4, UR11, UP5, UP0 ;  /* 0x0000000b0400728c */ /* 0x000fe4000af01500 */
[----:B------:R-:W-:Y:S02]  /*5ad0*/  USEL UR19, URZ, 0xffffffff, !UP2 ;  /* 0xffffffff3f137887 */ /* 0x000fe4000d000000 */
[----:B------:R-:W-:Y:S02]  /*5ae0*/  USEL UR13, URZ, 0xffffffff, !UP1 ;  /* 0xffffffff3f0d7887 */ /* 0x000fe4000c800000 */
[----:B------:R-:W-:Y:S02]  /*5af0*/  UIADD3 UR5, UP3, UP4, UR5, UR31, -UR16 ;  /* 0x0000001f05057290 */ /* 0x000fe4000fc7e810 */
[----:B------:R-:W-:Y:S02]  /*5b00*/  UIADD3 UR18, UP1, -UR18, UR7, URZ ;  /* 0x0000000712127290 */ /* 0x000fe4000ff3e13f */
[----:B------:R-:W-:-:S02]  /*5b10*/  UIADD3 UR26, UP2, -UR6, UR26, URZ ;  /* 0x0000001a061a7290 */ /* 0x000fc4000ff5e13f */
[----:B------:R-:W-:Y:S02]  /*5b20*/  USEL UR16, URZ, 0x1, !UP0 ;  /* 0x000000013f107887 */ /* 0x000fe4000c000000 */
[----:B------:R-:W-:Y:S02]  /*5b30*/  USEL UR17, URZ, 0xffffffff, !UP0 ;  /* 0xffffffff3f117887 */ /* 0x000fe4000c000000 */
[----:B------:R-:W-:Y:S02]  /*5b40*/  UIADD3.X UR19, ~UR19, UR21, URZ, UP1, !UPT ;  /* 0x0000001513137290 */ /* 0x000fe40008ffe53f */
[----:B------:R-:W-:Y:S02]  /*5b50*/  UIADD3.X UR13, ~UR13, UR15, URZ, UP2, !UPT ;  /* 0x0000000f0d0d7290 */ /* 0x000fe400097fe53f */
[----:B------:R-:W-:Y:S02]  /*5b60*/  UIADD3.X UR14, UR20, UR28, ~UR14, UP3, UP4 ;  /* 0x0000001c140e7290 */ /* 0x000fe40009fe8c0e */
[----:B------:R-:W-:-:S02]  /*5b70*/  UISETP.GE.U32.AND UP0, UPT, UR5, UR12, UPT ;  /* 0x0000000c0500728c */ /* 0x000fc4000bf06070 */
[----:B------:R-:W-:Y:S02]  /*5b80*/  UIADD3 UR9, UP1, UP2, UR18, UR9, -UR16 ;  /* 0x0000000912097290 */ /* 0x000fe4000fa3e810 */
[----:B------:R-:W-:Y:S02]  /*5b90*/  UIADD3 UR6, UP3, UR26, UR8, URZ ;  /* 0x000000081a067290 */ /* 0x000fe4000ff7e03f */
[----:B------:R-:W-:Y:S02]  /*5ba0*/  UISETP.GE.U32.AND.EX UP0, UPT, UR14, UR11, UPT, UP0 ;  /* 0x0000000b0e00728c */ /* 0x000fe4000bf06100 */
[----:B------:R-:W-:Y:S02]  /*5bb0*/  UIADD3.X UR17, UR19, UR4, ~UR17, UP1, UP2 ;  /* 0x0000000413117290 */ /* 0x000fe40008fe4c11 */
[----:B------:R-:W-:Y:S02]  /*5bc0*/  UIADD3.X UR22, UR13, UR22, URZ, UP3, !UPT ;  /* 0x000000160d167290 */ /* 0x000fe40009ffe43f */
[----:B------:R-:W-:-:S02]  /*5bd0*/  UISETP.GT.U32.AND UP1, UPT, UR6, URZ, UPT ;  /* 0x0000003f0600728c */ /* 0x000fc4000bf24070 */
[----:B------:R-:W-:Y:S02]  /*5be0*/  USEL UR20, URZ, 0x1, UP0 ;  /* 0x000000013f147887 */ /* 0x000fe40008000000 */
[----:B------:R-:W-:Y:S02]  /*5bf0*/  USEL UR7, URZ, 0xffffffff, UP0 ;  /* 0xffffffff3f077887 */ /* 0x000fe40008000000 */
[----:B------:R-:W-:Y:S02]  /*5c00*/  UISETP.GT.U32.AND UP0, UPT, UR9, URZ, UPT ;  /* 0x0000003f0900728c */ /* 0x000fe4000bf04070 */
[----:B------:R-:W-:Y:S02]  /*5c10*/  UISETP.LT.U32.AND UP3, UPT, UR6, UR26, UPT ;  /* 0x0000001a0600728c */ /* 0x000fe4000bf61070 */
[----:B------:R-:W-:Y:S02]  /*5c20*/  UISETP.GT.U32.AND.EX UP1, UPT, UR22, -0x1, UPT, UP1 ;  /* 0xffffffff1600788c */ /* 0x000fe4000bf24110 */
[----:B------:R-:W-:-:S02]  /*5c30*/  UISETP.LT.U32.AND UP2, UPT, UR9, UR18, UPT ;  /* 0x000000120900728c */ /* 0x000fc4000bf41070 */
[----:B------:R-:W-:Y:S02]  /*5c40*/  UISETP.GT.U32.AND.EX UP0, UPT, UR17, -0x1, UPT, UP0 ;  /* 0xffffffff1100788c */ /* 0x000fe4000bf04100 */
[----:B------:R-:W-:Y:S02]  /*5c50*/  UISETP.LT.U32.OR.EX UP1, UPT, UR22, UR13, UP1, UP3 ;  /* 0x0000000d1600728c */ /* 0x000fe40008f21530 */
[----:B------:R-:W-:Y:S02]  /*5c60*/  UISETP.LT.U32.OR.EX UP0, UPT, UR17, UR19, UP0, UP2 ;  /* 0x000000131100728c */ /* 0x000fe40008701520 */
[----:B------:R-:W-:Y:S02]  /*5c70*/  USEL UR4, URZ, 0x1, !UP1 ;  /* 0x000000013f047887 */ /* 0x000fe4000c800000 */
[----:B------:R-:W-:Y:S02]  /*5c80*/  USEL UR8, URZ, 0xffffffff, !UP1 ;  /* 0xffffffff3f087887 */ /* 0x000fe4000c800000 */
[----:B------:R-:W-:-:S02]  /*5c90*/  USEL UR15, URZ, 0x1, !UP0 ;  /* 0x000000013f0f7887 */ /* 0x000fc4000c000000 */
[----:B------:R-:W-:Y:S02]  /*5ca0*/  UIADD3 UR4, UP1, -UR4, UR6, URZ ;  /* 0x0000000604047290 */ /* 0x000fe4000ff3e13f */
[----:B------:R-:W-:Y:S02]  /*5cb0*/  USEL UR16, URZ, 0xffffffff, !UP0 ;  /* 0xffffffff3f107887 */ /* 0x000fe4000c000000 */
[----:B------:R-:W-:Y:S02]  /*5cc0*/  UIADD3 UR15, UP0, -UR15, UR9, URZ ;  /* 0x000000090f0f7290 */ /* 0x000fe4000ff1e13f */
[----:B------:R-:W-:Y:S02]  /*5cd0*/  UIADD3.X UR8, ~UR8, UR22, URZ, UP1, !UPT ;  /* 0x0000001608087290 */ /* 0x000fe40008ffe53f */
[----:B------:R-:W-:Y:S02]  /*5ce0*/  UIADD3 UR6, UP1, UR4, UR10, URZ ;  /* 0x0000000a04067290 */ /* 0x000fe4000ff3e03f */
[----:B------:R-:W-:-:S02]  /*5cf0*/  UIADD3 UR5, UP3, UP2, UR20, UR5, -UR12 ;  /* 0x0000000514057290 */ /* 0x000fc4000fa7e80c */
[----:B------:R-:W-:Y:S02]  /*5d00*/  UIADD3.X UR16, ~UR16, UR17, URZ, UP0, !UPT ;  /* 0x0000001110107290 */ /* 0x000fe400087fe53f */
[----:B------:R-:W-:Y:S02]  /*5d10*/  UIADD3.X UR12, UR8, UR25, URZ, UP1, !UPT ;  /* 0x00000019080c7290 */ /* 0x000fe40008ffe43f */
[----:B------:R-:W-:Y:S02]  /*5d20*/  UISETP.GT.U32.AND UP0, UPT, UR6, URZ, UPT ;  /* 0x0000003f0600728c */ /* 0x000fe4000bf04070 */
[----:B------:R-:W-:Y:S02]  /*5d30*/  UISETP.GE.U32.AND UP1, UPT, UR15, UR10, UPT ;  /* 0x0000000a0f00728c */ /* 0x000fe4000bf26070 */
[----:B------:R-:W-:Y:S02]  /*5d40*/  UISETP.LT.U32.AND UP4, UPT, UR6, UR4, UPT ;  /* 0x000000040600728c */ /* 0x000fe4000bf81070 */
[----:B------:R-:W-:-:S02]  /*5d50*/  UISETP.GT.U32.AND.EX UP0, UPT, UR12, -0x1, UPT, UP0 ;  /* 0xffffffff0c00788c */ /* 0x000fc4000bf04100 */
[----:B------:R-:W-:Y:S02]  /*5d60*/  UISETP.GE.U32.AND.EX UP1, UPT, UR16, UR25, UPT, UP1 ;  /* 0x000000191000728c */ /* 0x000fe4000bf26110 */
[----:B------:R-:W-:Y:S02]  /*5d70*/  UISETP.LT.U32.OR.EX UP0, UPT, UR12, UR8, UP0, UP4 ;  /* 0x000000080c00728c */ /* 0x000fe40008701540 */
[----:B------:R-:W-:Y:S02]  /*5d80*/  USEL UR8, URZ, 0x1, UP1 ;  /* 0x000000013f087887 */ /* 0x000fe40008800000 */
[----:B------:R-:W-:Y:S02]  /*5d90*/  USEL UR9, URZ, 0x1, !UP0 ;  /* 0x000000013f097887 */ /* 0x000fe4000c000000 */
[----:B------:R-:W-:Y:S02]  /*5da0*/  USEL UR13, URZ, 0xffffffff, UP1 ;  /* 0xffffffff3f0d7887 */ /* 0x000fe40008800000 */
[----:B------:R-:W-:-:S02]  /*5db0*/  USEL UR4, URZ, 0xffffffff, !UP0 ;  /* 0xffffffff3f047887 */ /* 0x000fc4000c000000 */
[----:B------:R-:W-:Y:S02]  /*5dc0*/  UIADD3 UR8, UP1, UP4, UR8, UR15, -UR10 ;  /* 0x0000000f08087290 */ /* 0x000fe4000fc3e80a */
[----:B------:R-:W-:Y:S02]  /*5dd0*/  UIADD3 UR9, UP0, -UR9, UR6, URZ ;  /* 0x0000000609097290 */ /* 0x000fe4000ff1e13f */
[----:B------:R-:W-:Y:S02]  /*5de0*/  UIADD3.X UR7, UR7, UR14, ~UR11, UP3, UP2 ;  /* 0x0000000e07077290 */ /* 0x000fe40009fe4c0b */
[----:B------:R-:W-:Y:S02]  /*5df0*/  UIADD3.X UR6, UR13, UR16, ~UR25, UP1, UP4 ;  /* 0x000000100d067290 */ /* 0x000fe40008fe8c19 */
[----:B------:R-:W-:-:S12]  /*5e00*/  UIADD3.X UR4, ~UR4, UR12, URZ, UP0, !UPT ;  /* 0x0000000c04047290 */ /* 0x000fd800087fe53f */
.L_x_914:
[----:B------:R-:W-:Y:S05]  /*5e10*/  @!P1 BRA `(.L_x_908) ;  /* 0x0000006400489947 */ /* 0x000fea0003800000 */
[--C-:B------:R-:W-:Y:S01]  /*5e20*/  SHF.R.U64 R3, R3, 0x1, R4.reuse ;  /* 0x0000000103037819 */ /* 0x100fe20000001204 */
[----:B------:R-:W-:Y:S01]  /*5e30*/  UMOV UR24, UR48 ;  /* 0x0000003000187c82 */ /* 0x000fe20008000000 */
[----:B------:R-:W-:Y:S01]  /*5e40*/  SHF.R.U32.HI R4, RZ, 0x1, R4 ;  /* 0x00000001ff047819 */ /* 0x000fe20000011604 */
[----:B------:R-:W-:Y:S01]  /*5e50*/  UMOV UR27, UR43 ;  /* 0x0000002b001b7c82 */ /* 0x000fe20008000000 */
[----:B------:R-:W-:Y:S01]  /*5e60*/  UMOV UR22, UR50 ;  /* 0x0000003200167c82 */ /* 0x000fe20008000000 */
[----:B------:R-:W-:Y:S01]  /*5e70*/  UMOV UR39, UR49 ;  /* 0x0000003100277c82 */ /* 0x000fe20008000000 */
[----:B------:R-:W-:Y:S01]  /*5e80*/  UMOV UR38, UR52 ;  /* 0x0000003400267c82 */ /* 0x000fe20008000000 */
[----:B------:R-:W-:Y:S01]  /*5e90*/  UMOV UR23, UR51 ;  /* 0x0000003300177c82 */ /* 0x000fe20008000000 */
[----:B------:R-:W-:Y:S05]  /*5ea0*/  BRA `(.L_x_915) ;  /* 0xffffffe000a87947 */ /* 0x000fea000383ffff */
.L_x_909:
[----:B------:R-:W-:Y:S01]  /*5eb0*/  ISETP.NE.U32.AND P0, PT, RZ, UR38, PT ;  /* 0x00000026ff007c0c */ /* 0x000fe2000bf05070 */
[----:B------:R-:W-:Y:S01]  /*5ec0*/  UMOV UR8, URZ ;  /* 0x0000003f00087c82 */ /* 0x000fe20008000000 */
[----:B------:R-:W-:Y:S01]  /*5ed0*/  UMOV UR6, URZ ;  /* 0x0000003f00067c82 */ /* 0x000fe20008000000 */
[----:B------:R-:W-:Y:S01]  /*5ee0*/  UMOV UR5, URZ ;  /* 0x0000003f00057c82 */ /* 0x000fe20008000000 */
[----:B------:R-:W-:Y:S01]  /*5ef0*/  ISETP.NE.AND.EX P0, PT, RZ, UR23, PT, P0 ;  /* 0x00000017ff007c0c */ /* 0x000fe2000bf05300 */
[----:B------:R-:W-:-:S12]  /*5f00*/  UMOV UR7, URZ ;  /* 0x0000003f00077c82 */ /* 0x000fd80008000000 */
        /* <DEDUP_REMOVED lines=13> */
[----:B------:R-:W-:-:S12]  /*5fe0*/  UIADD3.X UR7, UR7, ~UR5, URZ, UP0, !UPT ;  /* 0x8000000507077290 */ /* 0x000fd800087fe43f */
.L_x_925:
[----:B------:R-:W-:Y:S01]  /*5ff0*/  UIMAD.WIDE.U32 UR10, UR23, UR38, URZ ;  /* 0x00000026170a72a5 */ /* 0x000fe2000f8e003f */
[C---:B------:R-:W-:Y:S01]  /*6000*/  LOP3.LUT R4, R2.reuse, 0x1, RZ, 0xc0, !PT ;  /* 0x0000000102047812 */ /* 0x040fe200078ec0ff */
[----:B------:R-:W-:Y:S01]  /*6010*/  UIMAD.WIDE.U32 UR4, UR38, UR38, URZ ;  /* 0x00000026260472a5 */ /* 0x000fe2000f8e003f */
[----:B------:R-:W-:Y:S01]  /*6020*/  LOP3.LUT P2, RZ, R2, 0x2, RZ, 0xc0, !PT ;  /* 0x0000000202ff7812 */ /* 0x000fe2000784c0ff */
[----:B------:R-:W-:Y:S01]  /*6030*/  UIMAD.WIDE.U32 UR10, UP1, UR38, UR23, UR10 ;  /* 0x00000017260a72a5 */ /* 0x000fe2000f82000a */
[----:B------:R-:W-:Y:S01]  /*6040*/  ISETP.NE.U32.AND P0, PT, R4, 0x1, PT ;  /* 0x000000010400780c */ /* 0x000fe20003f05070 */
[----:B------:R-:W-:Y:S01]  /*6050*/  UIADD3 UR9, UP3, URZ, UR4, URZ ;  /* 0x000000043f097290 */ /* 0x000fe2000ff7e03f */
[----:B------:R-:W-:Y:S01]  /*6060*/  P2R R4, PR, RZ, 0x4 ;  /* 0x00000004ff047803 */ /* 0x000fe20000000000 */
[----:B------:R-:W-:Y:S01]  /*6070*/  UIADD3 UR5, UP2, UR5, UR10, URZ ;  /* 0x0000000a05057290 */ /* 0x000fe2000ff5e03f */
[----:B------:R-:W-:Y:S01]  /*6080*/  ISETP.NE.U32.AND.EX P0, PT, RZ, RZ, PT, P0 ;  /* 0x000000ffff00720c */ /* 0x000fe20003f05100 */
[----:B------:R-:W-:Y:S01]  /*6090*/  UISETP.LT.U32.AND UP0, UPT, UR9, UR4, UPT ;  /* 0x000000040900728c */ /* 0x000fe2000bf01070 */
[C---:B------:R-:W-:Y:S01]  /*60a0*/  LOP3.LUT P1, RZ, R2.reuse, 0x4, RZ, 0xc0, !PT ;  /* 0x0000000402ff7812 */ /* 0x040fe2000782c0ff */
[----:B------:R-:W-:Y:S01]  /*60b0*/  UIADD3.X UR12, UR4, UR5, URZ, UP3, !UPT ;  /* 0x00000005040c7290 */ /* 0x000fe20009ffe43f */
[----:B------:R-:W-:-:S02]  /*60c0*/  LOP3.LUT P2, RZ, R2, 0x8, RZ, 0xc0, !PT ;  /* 0x0000000802ff7812 */ /* 0x000fc4000784c0ff */
[----:B------:R-:W-:Y:S01]  /*60d0*/  UMOV UR4, UR11 ;  /* 0x0000000b00047c82 */ /* 0x000fe20008000000 */
[----:B------:R-:W-:Y:S01]  /*60e0*/  UISETP.LT.U32.AND.EX UP0, UPT, UR12, UR5, UPT, UP0 ;  /* 0x000000050c00728c */ /* 0x000fe2000bf01100 */
[C---:B------:R-:W-:Y:S01]  /*60f0*/  LOP3.LUT P3, RZ, R2.reuse, 0x10, RZ, 0xc0, !PT ;  /* 0x0000001002ff7812 */ /* 0x040fe2000786c0ff */
[----:B------:R-:W-:Y:S01]  /*6100*/  UIADD3.X UR5, URZ, URZ, URZ, UP1, !UPT ;  /* 0x0000003f3f057290 */ /* 0x000fe20008ffe43f */
[C---:B------:R-:W-:Y:S01]  /*6110*/  LOP3.LUT P4, RZ, R2.reuse, 0x20, RZ, 0xc0, !PT ;  /* 0x0000002002ff7812 */ /* 0x040fe2000788c0ff */
[----:B------:R-:W-:Y:S01]  /*6120*/  USEL UR10, URZ, 0x1, !UP0 ;  /* 0x000000013f0a7887 */ /* 0x000fe2000c000000 */
[C---:B------:R-:W-:Y:S01]  /*6130*/  LOP3.LUT P5, RZ, R2.reuse, 0x40, RZ, 0xc0, !PT ;  /* 0x0000004002ff7812 */ /* 0x040fe200078ac0ff */
[----:B------:R-:W-:Y:S01]  /*6140*/  UIMAD.WIDE.U32.X UR4, UR23, UR23, UR4, UP2 ;  /* 0x00000017170472a5 */ /* 0x000fe200090e0404 */
[----:B------:R-:W-:Y:S01]  /*6150*/  LOP3.LUT P6, RZ, R2, 0x80, RZ, 0xc0, !PT ;  /* 0x0000008002ff7812 */ /* 0x000fe200078cc0ff */
        /* <DEDUP_REMOVED lines=34> */
[----:B------:R-:W-:Y:S02]  /*6380*/  UIADD3 UR4, UP2, UR11, UR4, URZ ;  /* 0x000000040b047290 */ /* 0x000fe4000ff5e03f */
        /* <DEDUP_REMOVED lines=116> */
.L_x_917:
[----:B------:R-:W-:-:S13]  /*6ad0*/  ISETP.NE.AND P0, PT, R4, RZ, PT ;  /* 0x000000ff0400720c */ /* 0x000fda0003f05270 */
        /* <DEDUP_REMOVED lines=20> */
[----:B------:R-:W-:-:S12]  /*6c20*/  UIADD3.X UR7, UR7, UR23, ~UR11, UP0, UP1 ;  /* 0x0000001707077290 */ /* 0x000fd800087e2c0b */
.L_x_918:
        /* <DEDUP_REMOVED lines=21> */
.L_x_919:
        /* <DEDUP_REMOVED lines=21> */
.L_x_920:
        /* <DEDUP_REMOVED lines=21> */
.L_x_921:
        /* <DEDUP_REMOVED lines=21> */
.L_x_922:
        /* <DEDUP_REMOVED lines=21> */
.L_x_923:
        /* <DEDUP_REMOVED lines=21> */
.L_x_924:
[----:B------:R-:W-:Y:S01]  /*7410*/  UIMAD.WIDE.U32 UR12, UR4, UR28, URZ ;  /* 0x0000001c040c72a5 */ /* 0x000fe2000f8e003f */
[----:B------:R-:W-:Y:S01]  /*7420*/  VIADD R5, R5, 0x8 ;  /* 0x0000000805057836 */ /* 0x000fe20000000000 */
[----:B------:R-:W-:Y:S01]  /*7430*/  UIMAD.WIDE.U32 UR10, UR28, UR28, URZ ;  /* 0x0000001c1c0a72a5 */ /* 0x000fe2000f8e003f */
[--C-:B------:R-:W-:Y:S01]  /*7440*/  SHF.R.U64 R2, R2, 0x8, R3.reuse ;  /* 0x0000000802027819 */ /* 0x100fe20000001203 */
[----:B------:R-:W-:Y:S01]  /*7450*/  UIMAD.WIDE.U32 UR12, UP1, UR28, UR4, UR12 ;  /* 0x000000041c0c72a5 */ /* 0x000fe2000f82000c */
[----:B------:R-:W-:Y:S01]  /*7460*/  SHF.R.U32.HI R3, RZ, 0x8, R3 ;  /* 0x00000008ff037819 */ /* 0x000fe20000011603 */
[----:B------:R-:W-:Y:S01]  /*7470*/  UIADD3 UR5, UP3, URZ, UR10, URZ ;  /* 0x0000000a3f057290 */ /* 0x000fe2000ff7e03f */
[----:B------:R-:W-:Y:S01]  /*7480*/  ISETP.NE.AND P0, PT, R5, 0x40, PT ;  /* 0x000000400500780c */ /* 0x000fe20003f05270 */
[----:B------:R-:W-:Y:S02]  /*7490*/  UIADD3 UR11, UP2, UR11, UR12, URZ ;  /* 0x0000000c0b0b7290 */ /* 0x000fe4000ff5e03f */
        /* <DEDUP_REMOVED lines=39> */
[----:B------:R-:W-:Y:S02]  /*7710*/  UIMAD.WIDE.U32 UR10, UR19, UR18, URZ ;  /* 0x00000012130a72a5 */ /* 0x000fe4000f8e003f */
[----:B------:R-:W-:-:S02]  /*7720*/  UIADD3 UR17, UP1, URZ, UR14, URZ ;  /* 0x0000000e3f117290 */ /* 0x000fc4000ff3e03f */
[----:B------:R-:W-:Y:S02]  /*7730*/  UIADD3 UR15, UP2, UR15, UR22, URZ ;  /* 0x000000160f0f7290 */ /* 0x000fe4000ff5e03f */
[----:B------:R-:W-:Y:S02]  /*7740*/  UIMAD.WIDE.U32 UR12, UR18, UR18, URZ ;  /* 0x00000012120c72a5 */ /* 0x000fe4000f8e003f */
[----:B------:R-:W-:Y:S02]  /*7750*/  UIMAD.WIDE.U32 UR10, UP5, UR18, UR19, UR10 ;  /* 0x00000013120a72a5 */ /* 0x000fe4000f8a000a */
[----:B------:R-:W-:Y:S02]  /*7760*/  UIADD3.X UR5, URZ, URZ, URZ, UP0, !UPT ;  /* 0x0000003f3f057290 */ /* 0x000fe400087fe43f */
[----:B------:R-:W-:Y:S02]  /*7770*/  UISETP.LT.U32.AND UP0, UPT, UR17, UR14, UPT ;  /* 0x0000000e1100728c */ /* 0x000fe4000bf01070 */
[----:B------:R-:W-:-:S02]  /*7780*/  UIADD3.X UR18, UR15, UR14, URZ, UP1, !UPT ;  /* 0x0000000e0f127290 */ /* 0x000fc40008ffe43f */
[----:B------:R-:W-:Y:S02]  /*7790*/  UIADD3 UR16, UP4, URZ, UR12, URZ ;  /* 0x0000000c3f107290 */ /* 0x000fe4000ff9e03f */
[----:B------:R-:W-:Y:S02]  /*77a0*/  UIADD3 UR4, UP3, UR13, UR10, URZ ;  /* 0x0000000a0d047290 */ /* 0x000fe4000ff7e03f */
[----:B------:R-:W-:Y:S02]  /*77b0*/  UISETP.LT.U32.AND.EX UP0, UPT, UR18, UR15, UPT, UP0 ;  /* 0x0000000f1200728c */ /* 0x000fe4000bf01100 */
[----:B------:R-:W-:Y:S02]  /*77c0*/  UISETP.LT.U32.AND UP1, UPT, UR16, UR12, UPT ;  /* 0x0000000c1000728c */ /* 0x000fe4000bf21070 */
[----:B------:R-:W-:Y:S02]  /*77d0*/  UIADD3.X UR14, UR4, UR12, URZ, UP4, !UPT ;  /* 0x0000000c040e7290 */ /* 0x000fe4000a7fe43f */
[----:B------:R-:W-:-:S02]  /*77e0*/  USEL UR15, URZ, 0x1, !UP0 ;  /* 0x000000013f0f7887 */ /* 0x000fc4000c000000 */
[----:B------:R-:W-:Y:S02]  /*77f0*/  UISETP.LT.U32.AND.EX UP0, UPT, UR14, UR4, UPT, UP1 ;  /* 0x000000040e00728c */ /* 0x000fe4000bf01110 */
[----:B------:R-:W-:Y:S01]  /*7800*/  UIADD3.X UR13, URZ, URZ, URZ, UP5, !UPT ;  /* 0x0000003f3f0d7290 */ /* 0x000fe2000affe43f */
[----:B------:R-:W-:Y:S01]  /*7810*/  UMOV UR4, UR23 ;  /* 0x0000001700047c82 */ /* 0x000fe20008000000 */
[----:B------:R-:W-:Y:S01]  /*7820*/  UMOV UR12, UR11 ;  /* 0x0000000b000c7c82 */ /* 0x000fe20008000000 */
[----:B------:R-:W-:Y:S02]  /*7830*/  UIMAD.WIDE.U32.X UR4, UR19, UR7, UR4, UP2 ;  /* 0x00000007130472a5 */ /* 0x000fe400090e0404 */
[----:B------:R-:W-:Y:S02]  /*7840*/  UIADD3 UR15, UP1, UP2, -UR15, UR17, -UR18 ;  /* 0x000000110f0f7290 */ /* 0x000fe4000fa3e912 */
[----:B------:R-:W-:Y:S02]  /*7850*/  USEL UR7, URZ, 0x1, !UP0 ;  /* 0x000000013f077887 */ /* 0x000fe4000c000000 */
[----:B------:R-:W-:-:S02]  /*7860*/  UIADD3.X UR17, UR9, -0x1, UR18, UP1, UP2 ;  /* 0xffffffff09117890 */ /* 0x000fc40008fe4412 */
[----:B------:R-:W-:Y:S02]  /*7870*/  UIADD3 UR7, UP1, UP2, -UR7, UR16, -UR14 ;  /* 0x0000001007077290 */ /* 0x000fe4000fa3e90e */
[----:B------:R-:W-:Y:S02]  /*7880*/  UIMAD.WIDE.U32.X UR10, UR19, UR19, UR12, UP3 ;  /* 0x00000013130a72a5 */ /* 0x000fe400098e040c */
[----:B------:R-:W-:Y:S02]  /*7890*/  UISETP.LT.U32.AND UP0, UPT, UR4, UR15, UPT ;  /* 0x0000000f0400728c */ /* 0x000fe4000bf01070 */
[----:B------:R-:W-:Y:S02]  /*78a0*/  UIADD3.X UR13, UR9, -0x1, UR14, UP1, UP2 ;  /* 0xffffffff090d7890 */ /* 0x000fe40008fe440e */
[----:B------:R-:W-:Y:S02]  /*78b0*/  UISETP.LT.U32.AND UP1, UPT, UR10, UR7, UPT ;  /* 0x000000070a00728c */ /* 0x000fe4000bf21070 */
[----:B------:R-:W-:-:S02]  /*78c0*/  UISETP.LT.U32.AND.EX UP0, UPT, UR5, UR17, UPT, UP0 ;  /* 0x000000110500728c */ /* 0x000fc4000bf01100 */
[----:B------:R-:W-:Y:S02]  /*78d0*/  UISETP.LT.U32.AND.EX UP1, UPT, UR11, UR13, UPT, UP1 ;  /* 0x0000000d0b00728c */ /* 0x000fe4000bf21110 */
[----:B------:R-:W-:Y:S02]  /*78e0*/  USEL UR18, URZ, 0x1, !UP0 ;  /* 0x000000013f127887 */ /* 0x000fe4000c000000 */
[----:B------:R-:W-:Y:S02]  /*78f0*/  USEL UR21, URZ, 0xffffffff, !UP0 ;  /* 0xffffffff3f157887 */ /* 0x000fe4000c000000 */
[----:B------:R-:W-:Y:S02]  /*7900*/  USEL UR12, URZ, 0x1, !UP1 ;  /* 0x000000013f0c7887 */ /* 0x000fe4000c800000 */
[----:B------:R-:W-:Y:S02]  /*7910*/  UIADD3 UR18, UP0, UP2, UR18, UR4, -UR15 ;  /* 0x0000000412127290 */ /* 0x000fe4000fa1e80f */
[----:B------:R-:W-:-:S02]  /*7920*/  USEL UR20, URZ, 0xffffffff, !UP1 ;  /* 0xffffffff3f147887 */ /* 0x000fc4000c800000 */
[----:B------:R-:W-:Y:S02]  /*7930*/  UIADD3 UR12, UP1, UP3, UR12, UR10, -UR7 ;  /* 0x0000000a0c0c7290 */ /* 0x000fe4000fb3e807 */
[----:B------:R-:W-:Y:S02]  /*7940*/  UIADD3.X UR21, UR21, UR5, ~UR17, UP0, UP2 ;  /* 0x0000000515157290 */ /* 0x000fe400087e4c11 */
[----:B------:R-:W-:Y:S02]  /*7950*/  UIADD3.X UR20, UR20, UR11, ~UR13, UP1, UP3 ;  /* 0x0000000b14147290 */ /* 0x000fe40008fe6c0d */
[----:B------:R-:W-:Y:S02]  /*7960*/  UIMAD.WIDE.U32 UR4, UR21, UR12, URZ ;  /* 0x0000000c150472a5 */ /* 0x000fe4000f8e003f */
[----:B------:R-:W-:Y:S02]  /*7970*/  UIMAD.WIDE.U32 UR16, UR18, UR12, URZ ;  /* 0x0000000c121072a5 */ /* 0x000fe4000f8e003f */
[----:B------:R-:W-:-:S02]  /*7980*/  UIMAD.WIDE.U32 UR4, UP0, UR20, UR18, UR4 ;  /* 0x00000012140472a5 */ /* 0x000fc4000f800004 */
[----:B------:R-:W-:Y:S02]  /*7990*/  UIMAD.WIDE.U32 UR10, UR20, UR12, URZ ;  /* 0x0000000c140a72a5 */ /* 0x000fe4000f8e003f */
[----:B------:R-:W-:Y:S02]  /*79a0*/  UIADD3 UR7, UP1, URZ, UR16, URZ ;  /* 0x000000103f077290 */ /* 0x000fe4000ff3e03f */
[----:B------:R-:W-:Y:S02]  /*79b0*/  UIADD3 UR17, UP2, UR17, UR4, URZ ;  /* 0x0000000411117290 */ /* 0x000fe4000ff5e03f */
[----:B------:R-:W-:Y:S02]  /*79c0*/  UIMAD.WIDE.U32 UR14, UR12, UR12, URZ ;  /* 0x0000000c0c0e72a5 */ /* 0x000fe4000f8e003f */
[----:B------:R-:W-:Y:S02]  /*79d0*/  UIMAD.WIDE.U32 UR10, UP5, UR12, UR20, UR10 ;  /* 0x000000140c0a72a5 */ /* 0x000fe4000f8a000a */
[----:B------:R-:W-:-:S02]  /*79e0*/  UIADD3.X UR13, URZ, URZ, URZ, UP0, !UPT ;  /* 0x0000003f3f0d7290 */ /* 0x000fc400087fe43f */
[----:B------:R-:W-:Y:S02]  /*79f0*/  UISETP.LT.U32.AND UP0, UPT, UR7, UR16, UPT ;  /* 0x000000100700728c */ /* 0x000fe4000bf01070 */
[----:B------:R-:W-:Y:S02]  /*7a00*/  UIADD3.X UR19, UR17, UR16, URZ, UP1, !UPT ;  /* 0x0000001011137290 */ /* 0x000fe40008ffe43f */
[----:B------:R-:W-:Y:S02]  /*7a10*/  UIADD3 UR18, UP4, URZ, UR14, URZ ;  /* 0x0000000e3f127290 */ /* 0x000fe4000ff9e03f */
[----:B------:R-:W-:Y:S02]  /*7a20*/  UIADD3 UR4, UP3, UR15, UR10, URZ ;  /* 0x0000000a0f047290 */ /* 0x000fe4000ff7e03f */
[----:B------:R-:W-:Y:S02]  /*7a30*/  UISETP.LT.U32.AND.EX UP0, UPT, UR19, UR17, UPT, UP0 ;  /* 0x000000111300728c */ /* 0x000fe4000bf01100 */
[----:B------:R-:W-:-:S02]  /*7a40*/  UISETP.LT.U32.AND UP1, UPT, UR18, UR14, UPT ;  /* 0x0000000e1200728c */ /* 0x000fc4000bf21070 */
[----:B------:R-:W-:Y:S02]  /*7a50*/  UIADD3.X UR16, UR4, UR14, URZ, UP4, !UPT ;  /* 0x0000000e04107290 */ /* 0x000fe4000a7fe43f */
[----:B------:R-:W-:Y:S02]  /*7a60*/  USEL UR17, URZ, 0x1, !UP0 ;  /* 0x000000013f117887 */ /* 0x000fe4000c000000 */
[----:B------:R-:W-:Y:S01]  /*7a70*/  UISETP.LT.U32.AND.EX UP0, UPT, UR16, UR4, UPT, UP1 ;  /* 0x000000041000728c */ /* 0x000fe2000bf01110 */
[----:B------:R-:W-:Y:S01]  /*7a80*/  UMOV UR12, UR5 ;  /* 0x00000005000c7c82 */ /* 0x000fe20008000000 */
[----:B------:R-:W-:Y:S02]  /*7a90*/  UIADD3.X UR15, URZ, URZ, URZ, UP5, !UPT ;  /* 0x0000003f3f0f7290 */ /* 0x000fe4000affe43f */
[----:B------:R-:W-:Y:S02]  /*7aa0*/  UIMAD.WIDE.U32.X UR4, UR20, UR21, UR12, UP2 ;  /* 0x00000015140472a5 */ /* 0x000fe400090e040c */
[----:B------:R-:W-:-:S02]  /*7ab0*/  UIADD3 UR17, UP1, UP2, -UR17, UR7, -UR19 ;  /* 0x0000000711117290 */ /* 0x000fc4000fa3e913 */
[----:B------:R-:W-:Y:S01]  /*7ac0*/  USEL UR7, URZ, 0x1, !UP0 ;  /* 0x000000013f077887 */ /* 0x000fe2000c000000 */
[----:B------:R-:W-:Y:S01]  /*7ad0*/  UMOV UR14, UR11 ;  /* 0x0000000b000e7c82 */ /* 0x000fe20008000000 */
[----:B------:R-:W-:Y:S02]  /*7ae0*/  UISETP.LT.U32.AND UP0, UPT, UR4, UR17, UPT ;  /* 0x000000110400728c */ /* 0x000fe4000bf01070 */
[----:B------:R-:W-:Y:S02]  /*7af0*/  UIMAD.WIDE.U32.X UR10, UR20, UR20, UR14, UP3 ;  /* 0x00000014140a72a5 */ /* 0x000fe400098e040e */
[----:B------:R-:W-:Y:S02]  /*7b00*/  UIADD3.X UR14, UR9, -0x1, UR19, UP1, UP2 ;  /* 0xffffffff090e7890 */ /* 0x000fe40008fe4413 */
[----:B------:R-:W-:Y:S02]  /*7b10*/  UIADD3 UR7, UP1, UP2, -UR7, UR18, -UR16 ;  /* 0x0000001207077290 */ /* 0x000fe4000fa3e910 */
[----:B------:R-:W-:-:S02]  /*7b20*/  UISETP.LT.U32.AND.EX UP0, UPT, UR5, UR14, UPT, UP0 ;  /* 0x0000000e0500728c */ /* 0x000fc4000bf01100 */
[----:B------:R-:W-:Y:S02]  /*7b30*/  UIADD3.X UR13, UR9, -0x1, UR16, UP1, UP2 ;  /* 0xffffffff090d7890 */ /* 0x000fe40008fe4410 */
[----:B------:R-:W-:Y:S02]  /*7b40*/  UISETP.LT.U32.AND UP1, UPT, UR10, UR7, UPT ;  /* 0x000000070a00728c */ /* 0x000fe4000bf21070 */
[----:B------:R-:W-:Y:S02]  /*7b50*/  USEL UR18, URZ, 0x1, !UP0 ;  /* 0x000000013f127887 */ /* 0x000fe4000c000000 */
[----:B------:R-:W-:Y:S02]  /*7b60*/  UISETP.LT.U32.AND.EX UP1, UPT, UR11, UR13, UPT, UP1 ;  /* 0x0000000d0b00728c */ /* 0x000fe4000bf21110 */
[----:B------:R-:W-:Y:S02]  /*7b70*/  USEL UR21, URZ, 0xffffffff, !UP0 ;  /* 0xffffffff3f157887 */ /* 0x000fe4000c000000 */
[----:B------:R-:W-:-:S02]  /*7b80*/  USEL UR12, URZ, 0x1, !UP1 ;  /* 0x000000013f0c7887 */ /* 0x000fc4000c800000 */
[----:B------:R-:W-:Y:S02]  /*7b90*/  UIADD3 UR18, UP0, UP2, UR18, UR4, -UR17 ;  /* 0x0000000412127290 */ /* 0x000fe4000fa1e811 */
[----:B------:R-:W-:Y:S02]  /*7ba0*/  USEL UR20, URZ, 0xffffffff, !UP1 ;  /* 0xffffffff3f147887 */ /* 0x000fe4000c800000 */
[----:B------:R-:W-:Y:S02]  /*7bb0*/  UIADD3 UR12, UP1, UP3, UR12, UR10, -UR7 ;  /* 0x0000000a0c0c7290 */ /* 0x000fe4000fb3e807 */
[----:B------:R-:W-:Y:S02]  /*7bc0*/  UIADD3.X UR21, UR21, UR5, ~UR14, UP0, UP2 ;  /* 0x0000000515157290 */ /* 0x000fe400087e4c0e */
[----:B------:R-:W-:Y:S02]  /*7bd0*/  UIADD3.X UR20, UR20, UR11, ~UR13, UP1, UP3 ;  /* 0x0000000b14147290 */ /* 0x000fe40008fe6c0d */
[----:B------:R-:W-:-:S02]  /*7be0*/  UIMAD.WIDE.U32 UR4, UR21, UR12, URZ ;  /* 0x0000000c150472a5 */ /* 0x000fc4000f8e003f */
[----:B------:R-:W-:Y:S02]  /*7bf0*/  UIMAD.WIDE.U32 UR16, UR18, UR12, URZ ;  /* 0x0000000c121072a5 */ /* 0x000fe4000f8e003f */
[----:B------:R-:W-:Y:S02]  /*7c00*/  UIMAD.WIDE.U32 UR4, UP0, UR20, UR18, UR4 ;  /* 0x00000012140472a5 */ /* 0x000fe4000f800004 */
[----:B------:R-:W-:Y:S02]  /*7c10*/  UIMAD.WIDE.U32 UR10, UR20, UR12, URZ ;  /* 0x0000000c140a72a5 */ /* 0x000fe4000f8e003f */
[----:B------:R-:W-:Y:S02]  /*7c20*/  UIADD3 UR7, UP1, URZ, UR16, URZ ;  /* 0x000000103f077290 */ /* 0x000fe4000ff3e03f */
[----:B------:R-:W-:Y:S02]  /*7c30*/  UIADD3 UR17, UP2, UR17, UR4, URZ ;  /* 0x0000000411117290 */ /* 0x000fe4000ff5e03f */
[----:B------:R-:W-:-:S02]  /*7c40*/  UIMAD.WIDE.U32 UR14, UR12, UR12, URZ ;  /* 0x0000000c0c0e72a5 */ /* 0x000fc4000f8e003f */
[----:B------:R-:W-:Y:S02]  /*7c50*/  UIMAD.WIDE.U32 UR10, UP5, UR12, UR20, UR10 ;  /* 0x000000140c0a72a5 */ /* 0x000fe4000f8a000a */
[----:B------:R-:W-:Y:S02]  /*7c60*/  UIADD3.X UR13, URZ, URZ, URZ, UP0, !UPT ;  /* 0x0000003f3f0d7290 */ /* 0x000fe400087fe43f */
[----:B------:R-:W-:Y:S02]  /*7c70*/  UISETP.LT.U32.AND UP0, UPT, UR7, UR16, UPT ;  /* 0x000000100700728c */ /* 0x000fe4000bf01070 */
[----:B------:R-:W-:Y:S02]  /*7c80*/  UIADD3.X UR19, UR17, UR16, URZ, UP1, !UPT ;  /* 0x0000001011137290 */ /* 0x000fe40008ffe43f */
[----:B------:R-:W-:Y:S02]  /*7c90*/  UIADD3 UR18, UP4, URZ, UR14, URZ ;  /* 0x0000000e3f127290 */ /* 0x000fe4000ff9e03f */
[----:B------:R-:W-:-:S02]  /*7ca0*/  UIADD3 UR4, UP3, UR15, UR10, URZ ;  /* 0x0000000a0f047290 */ /* 0x000fc4000ff7e03f */
[----:B------:R-:W-:Y:S02]  /*7cb0*/  UISETP.LT.U32.AND.EX UP0, UPT, UR19, UR17, UPT, UP0 ;  /* 0x000000111300728c */ /* 0x000fe4000bf01100 */
[----:B------:R-:W-:Y:S02]  /*7cc0*/  UISETP.LT.U32.AND UP1, UPT, UR18, UR14, UPT ;  /* 0x0000000e1200728c */ /* 0x000fe4000bf21070 */
[----:B------:R-:W-:Y:S02]  /*7cd0*/  UIADD3.X UR16, UR4, UR14, URZ, UP4, !UPT ;  /* 0x0000000e04107290 */ /* 0x000fe4000a7fe43f */
[----:B------:R-:W-:Y:S02]  /*7ce0*/  USEL UR17, URZ, 0x1, !UP0 ;  /* 0x000000013f117887 */ /* 0x000fe4000c000000 */
[----:B------:R-:W-:Y:S01]  /*7cf0*/  UISETP.LT.U32.AND.EX UP0, UPT, UR16, UR4, UPT, UP1 ;  /* 0x000000041000728c */ /* 0x000fe2000bf01110 */
[----:B------:R-:W-:Y:S01]  /*7d00*/  UMOV UR12, UR5 ;  /* 0x00000005000c7c82 */ /* 0x000fe20008000000 */
[----:B------:R-:W-:-:S02]  /*7d10*/  UIADD3.X UR15, URZ, URZ, URZ, UP5, !UPT ;  /* 0x0000003f3f0f7290 */ /* 0x000fc4000affe43f */
[----:B------:R-:W-:Y:S02]  /*7d20*/  UIMAD.WIDE.U32.X UR4, UR20, UR21, UR12, UP2 ;  /* 0x00000015140472a5 */ /* 0x000fe400090e040c */
[----:B------:R-:W-:Y:S02]  /*7d30*/  UIADD3 UR17, UP1, UP2, -UR17, UR7, -UR19 ;  /* 0x0000000711117290 */ /* 0x000fe4000fa3e913 */
[----:B------:R-:W-:Y:S01]  /*7d40*/  USEL UR7, URZ, 0x1, !UP0 ;  /* 0x000000013f077887 */ /* 0x000fe2000c000000 */
[----:B------:R-:W-:Y:S01]  /*7d50*/  UMOV UR14, UR11 ;  /* 0x0000000b000e7c82 */ /* 0x000fe20008000000 */
[----:B------:R-:W-:Y:S02]  /*7d60*/  UISETP.LT.U32.AND UP0, UPT, UR4, UR17, UPT ;  /* 0x000000110400728c */ /* 0x000fe4000bf01070 */
[----:B------:R-:W-:Y:S02]  /*7d70*/  UIMAD.WIDE.U32.X UR10, UR20, UR20, UR14, UP3 ;  /* 0x00000014140a72a5 */ /* 0x000fe400098e040e */
[----:B------:R-:W-:-:S02]  /*7d80*/  UIADD3.X UR14, UR9, -0x1, UR19, UP1, UP2 ;  /* 0xffffffff090e7890 */ /* 0x000fc40008fe4413 */
[----:B------:R-:W-:Y:S02]  /*7d90*/  UIADD3 UR7, UP1, UP2, -UR7, UR18, -UR16 ;  /* 0x0000001207077290 */ /* 0x000fe4000fa3e910 */
[----:B------:R-:W-:Y:S02]  /*7da0*/  UISETP.LT.U32.AND.EX UP0, UPT, UR5, UR14, UPT, UP0 ;  /* 0x0000000e0500728c */ /* 0x000fe4000bf01100 */
[----:B------:R-:W-:Y:S02]  /*7db0*/  UIADD3.X UR13, UR9, -0x1, UR16, UP1, UP2 ;  /* 0xffffffff090d7890 */ /* 0x000fe40008fe4410 */
[----:B------:R-:W-:Y:S02]  /*7dc0*/  UISETP.LT.U32.AND UP1, UPT, UR10, UR7, UPT ;  /* 0x000000070a00728c */ /* 0x000fe4000bf21070 */
[----:B------:R-:W-:Y:S02]  /*7dd0*/  USEL UR18, URZ, 0x1, !UP0 ;  /* 0x000000013f127887 */ /* 0x000fe4000c000000 */
[----:B------:R-:W-:-:S02]  /*7de0*/  UISETP.LT.U32.AND.EX UP1, UPT, UR11, UR13, UPT, UP1 ;  /* 0x0000000d0b00728c */ /* 0x000fc4000bf21110 */
[----:B------:R-:W-:Y:S02]  /*7df0*/  USEL UR21, URZ, 0xffffffff, !UP0 ;  /* 0xffffffff3f157887 */ /* 0x000fe4000c000000 */
[----:B------:R-:W-:Y:S02]  /*7e00*/  USEL UR12, URZ, 0x1, !UP1 ;  /* 0x000000013f0c7887 */ /* 0x000fe4000c800000 */
[----:B------:R-:W-:Y:S02]  /*7e10*/  UIADD3 UR18, UP0, UP2, UR18, UR4, -UR17 ;  /* 0x0000000412127290 */ /* 0x000fe4000fa1e811 */
[----:B------:R-:W-:Y:S02]  /*7e20*/  USEL UR20, URZ, 0xffffffff, !UP1 ;  /* 0xffffffff3f147887 */ /* 0x000fe4000c800000 */
[----:B------:R-:W-:Y:S02]  /*7e30*/  UIADD3 UR12, UP1, UP3, UR12, UR10, -UR7 ;  /* 0x0000000a0c0c7290 */ /* 0x000fe4000fb3e807 */
[----:B------:R-:W-:-:S02]  /*7e40*/  UIADD3.X UR21, UR21, UR5, ~UR14, UP0, UP2 ;  /* 0x0000000515157290 */ /* 0x000fc400087e4c0e */
        /* <DEDUP_REMOVED lines=18> */
[----:B------:R-:W-:Y:S01]  /*7f70*/  UISETP.LT.U32.AND.EX UP0, UPT, UR16, UR4, UPT, UP1 ;  /* 0x000000041000728c */ /* 0x000fe2000bf01110 */
[----:B------:R-:W-:Y:S01]  /*7f80*/  UMOV UR12, UR5 ;  /* 0x00000005000c7c82 */ /* 0x000fe20008000000 */
[----:B------:R-:W-:Y:S02]  /*7f90*/  UIADD3.X UR15, URZ, URZ, URZ, UP5, !UPT ;  /* 0x0000003f3f0f7290 */ /* 0x000fe4000affe43f */
[----:B------:R-:W-:Y:S02]  /*7fa0*/  UIMAD.WIDE.U32.X UR4, UR20, UR21, UR12, UP2 ;  /* 0x00000015140472a5 */ /* 0x000fe400090e040c */
[----:B------:R-:W-:Y:S02]  /*7fb0*/  UIADD3 UR17, UP1, UP2, -UR17, UR7, -UR19 ;  /* 0x0000000711117290 */ /* 0x000fe4000fa3e913 */
[----:B------:R-:W-:Y:S01]  /*7fc0*/  USEL UR7, URZ, 0x1, !UP0 ;  /* 0x000000013f077887 */ /* 0x000fe2000c000000 */
[----:B------:R-:W-:Y:S01]  /*7fd0*/  UMOV UR14, UR11 ;  /* 0x0000000b000e7c82 */ /* 0x000fe20008000000 */
[----:B------:R-:W-:-:S02]  /*7fe0*/  UISETP.LT.U32.AND UP0, UPT, UR4, UR17, UPT ;  /* 0x000000110400728c */ /* 0x000fc4000bf01070 */
[----:B------:R-:W-:Y:S02]  /*7ff0*/  UIMAD.WIDE.U32.X UR10, UR20, UR20, UR14, UP3 ;  /* 0x00000014140a72a5 */ /* 0x000fe400098e040e */
[----:B------:R-:W-:Y:S02]  /*8000*/  UIADD3.X UR14, UR9, -0x1, UR19, UP1, UP2 ;  /* 0xffffffff090e7890 */ /* 0x000fe40008fe4413 */
[----:B------:R-:W-:Y:S02]  /*8010*/  UIADD3 UR7, UP1, UP2, -UR7, UR18, -UR16 ;  /* 0x0000001207077290 */ /* 0x000fe4000fa3e910 */
[----:B------:R-:W-:Y:S02]  /*8020*/  UISETP.LT.U32.AND.EX UP0, UPT, UR5, UR14, UPT, UP0 ;  /* 0x0000000e0500728c */ /* 0x000fe4000bf01100 */
[----:B------:R-:W-:Y:S02]  /*8030*/  UIADD3.X UR13, UR9, -0x1, UR16, UP1, UP2 ;  /* 0xffffffff090d7890 */ /* 0x000fe40008fe4410 */
[----:B------:R-:W-:-:S02]  /*8040*/  UISETP.LT.U32.AND UP1, UPT, UR10, UR7, UPT ;  /* 0x000000070a00728c */ /* 0x000fc4000bf21070 */
[----:B------:R-:W-:Y:S02]  /*8050*/  USEL UR18, URZ, 0x1, !UP0 ;  /* 0x000000013f127887 */ /* 0x000fe4000c000000 */
[----:B------:R-:W-:Y:S02]  /*8060*/  UISETP.LT.U32.AND.EX UP1, UPT, UR11, UR13, UPT, UP1 ;  /* 0x0000000d0b00728c */ /* 0x000fe4000bf21110 */
        /* <DEDUP_REMOVED lines=1031> */
[----:B------:R-:W-:Y:S02]  /*c0e0*/  UIADD3.X UR18, UR9, -0x1, UR19, UP1, UP2 ;  /* 0xffffffff09127890 */ /* 0x000fe40008fe4413 */
[----:B------:R-:W-:Y:S02]  /*c0f0*/  UIADD3 UR12, UP1, UP2, -UR12, UR7, -UR16 ;  /* 0x000000070c0c7290 */ /* 0x000fe4000fa3e910 */
[----:B------:R-:W-:-:S02]  /*c100*/  UIMAD.WIDE.U32.X UR10, UR20, UR20, UR14, UP3 ;  /* 0x00000014140a72a5 */ /* 0x000fc400098e040e */
[----:B------:R-:W-:Y:S02]  /*c110*/  UISETP.LT.U32.AND UP0, UPT, UR4, UR17, UPT ;  /* 0x000000110400728c */ /* 0x000fe4000bf01070 */
[----:B------:R-:W-:Y:S02]  /*c120*/  UIADD3.X UR13, UR9, -0x1, UR16, UP1, UP2 ;  /* 0xffffffff090d7890 */ /* 0x000fe40008fe4410 */
[----:B------:R-:W-:Y:S02]  /*c130*/  UISETP.LT.U32.AND UP1, UPT, UR10, UR12, UPT ;  /* 0x0000000c0a00728c */ /* 0x000fe4000bf21070 */
[----:B------:R-:W-:Y:S02]  /*c140*/  UISETP.LT.U32.AND.EX UP0, UPT, UR5, UR18, UPT, UP0 ;  /* 0x000000120500728c */ /* 0x000fe4000bf01100 */
[----:B------:R-:W-:Y:S02]  /*c150*/  UISETP.LT.U32.AND.EX UP1, UPT, UR11, UR13, UPT, UP1 ;  /* 0x0000000d0b00728c */ /* 0x000fe4000bf21110 */
[----:B------:R-:W-:-:S02]  /*c160*/  USEL UR15, URZ, 0x1, !UP0 ;  /* 0x000000013f0f7887 */ /* 0x000fc4000c000000 */
        /* <DEDUP_REMOVED lines=10> */
[----:B------:R-:W-:Y:S02]  /*c210*/  UIADD3 UR7, UP1, URZ, UR4, URZ ;  /* 0x000000043f077290 */ /* 0x000fe4000ff3e03f */
[----:B------:R-:W-:-:S02]  /*c220*/  UIADD3 UR5, UP3, UR5, UR10, URZ ;  /* 0x0000000a05057290 */ /* 0x000fc4000ff7e03f */
        /* <DEDUP_REMOVED lines=15> */
.L_x_916:
[----:B------:R-:W-:Y:S01]  /*c320*/  UMOV UR9, URZ ;  /* 0x0000003f00097c82 */ /* 0x000fe20008000000 */
[----:B------:R-:W-:-:S05]  /*c330*/  UMOV UR4, URZ ;  /* 0x0000003f00047c82 */ /* 0x000fca0008000000 */
.L_x_908:
[----:B------:R-:W-:Y:S01]  /*c340*/  UIMAD UR27, UR56, 0x3, URZ ;  /* 0x00000003381b78a4 */ /* 0x000fe2000f8e023f */
[----:B------:R-:W-:Y:S01]  /*c350*/  R2UR UR37, R16 ;  /* 0x00000000102572ca */ /* 0x000fe200000e0000 */
[----:B------:R-:W-:Y:S01]  /*c360*/  ULDC.64 UR10, c[0x0][0x220] ;  /* 0x00008800000a7ab9 */ /* 0x000fe20000000a00 */
[----:B------:R-:W-:Y:S01]  /*c370*/  UIMAD.WIDE.U32 UR12, UR7, UR54, URZ ;  /* 0x00000036070c72a5 */ /* 0x000fe2000f8e003f */
[----:B------:R-:W-:Y:S01]  /*c380*/  R2UR UR38, R19 ;  /* 0x00000000132672ca */ /* 0x000fe200000e0000 */
[----:B------:R-:W-:Y:S01]  /*c390*/  UIADD3 UR24, UR27, 0x1, URZ ;  /* 0x000000011b187890 */ /* 0x000fe2000fffe03f */
[----:B------:R-:W-:Y:S01]  /*c3a0*/  R2UR UR36, R0 ;  /* 0x00000000002472ca */ /* 0x000fe200000e0000 */
[----:B------:R-:W-:Y:S01]  /*c3b0*/  UIADD3 UR26, UR27, 0x2, URZ ;  /* 0x000000021b1a7890 */ /* 0x000fe2000fffe03f */
[----:B------:R-:W-:Y:S01]  /*c3c0*/  R2UR UR34, R17 ;  /* 0x00000000112272ca */ /* 0x000fe200000e0000 */
[----:B------:R-:W-:Y:S01]  /*c3d0*/  ULEA UR31, UP0, UR27, UR10, 0x3 ;  /* 0x0000000a1b1f7291 */ /* 0x000fe2000f80183f */
[----:B------:R-:W-:Y:S01]  /*c3e0*/  R2UR UR35, R18 ;  /* 0x00000000122372ca */ /* 0x000fe200000e0000 */
[----:B------:R-:W-:-:S02]  /*c3f0*/  ULEA UR30, UP1, UR24, UR10, 0x3 ;  /* 0x0000000a181e7291 */ /* 0x000fc4000f82183f */
[----:B------:R-:W-:Y:S02]  /*c400*/  ULEA UR25, UP2, UR26, UR10, 0x3 ;  /* 0x0000000a1a197291 */ /* 0x000fe4000f84183f */
[----:B------:R-:W-:Y:S01]  /*c410*/  UIMAD.WIDE.U32 UR14, UR4, UR54, URZ ;  /* 0x00000036040e72a5 */ /* 0x000fe2000f8e003f */
[----:B------:R-:W-:Y:S01]  /*c420*/  IMAD.U32 R4, RZ, RZ, UR31 ;  /* 0x0000001fff047e24 */ /* 0x000fe2000f8e00ff */
[----:B------:R-:W-:Y:S01]  /*c430*/  ULEA.HI.X UR27, UR27, UR11, URZ, 0x3, UP0 ;  /* 0x0000000b1b1b7291 */ /* 0x000fe200080f1c3f */
[----:B------:R-:W-:Y:S01]  /*c440*/  IMAD.U32 R8, RZ, RZ, UR30 ;  /* 0x0000001eff087e24 */ /* 0x000fe2000f8e00ff */
[----:B------:R-:W-:Y:S01]  /*c450*/  ULEA.HI.X UR24, UR24, UR11, URZ, 0x3, UP1 ;  /* 0x0000000b18187291 */ /* 0x000fe200088f1c3f */
[----:B------:R-:W-:Y:S01]  /*c460*/  IMAD.U32 R12, RZ, RZ, UR25 ;  /* 0x00000019ff0c7e24 */ /* 0x000fe2000f8e00ff */
[----:B------:R-:W-:Y:S02]  /*c470*/  ULEA.HI.X UR26, UR26, UR11, URZ, 0x3, UP2 ;  /* 0x0000000b1a1a7291 */ /* 0x000fe400090f1c3f */
[----:B------:R-:W-:Y:S01]  /*c480*/  UIMAD.WIDE.U32 UR16, UR6, UR54, URZ ;  /* 0x00000036061072a5 */ /* 0x000fe2000f8e003f */
[----:B------:R-:W-:Y:S01]  /*c490*/  IMAD.U32 R5, RZ, RZ, UR27 ;  /* 0x0000001bff057e24 */ /* 0x000fe2000f8e00ff */
[----:B------:R-:W-:Y:S01]  /*c4a0*/  UIMAD.WIDE.U32 UR10, UR5, UR54, URZ ;  /* 0x00000036050a72a5 */ /* 0x000fe2000f8e003f */
[----:B------:R-:W-:Y:S01]  /*c4b0*/  IMAD.U32 R9, RZ, RZ, UR24 ;  /* 0x00000018ff097e24 */ /* 0x000fe2000f8e00ff */
[----:B------:R-:W-:Y:S01]  /*c4c0*/  UIMAD.WIDE.U32 UR12, UP2, UR55, UR5, UR12 ;  /* 0x00000005370c72a5 */ /* 0x000fe2000f84000c */
[----:B------:R-:W-:Y:S01]  /*c4d0*/  IMAD.U32 R13, RZ, RZ, UR26 ;  /* 0x0000001aff0d7e24 */ /* 0x000fe2000f8e00ff */
[----:B------:R-:W-:-:S02]  /*c4e0*/  UIMAD.WIDE.U32 UR14, UP4, UR55, UR9, UR14 ;  /* 0x00000009370e72a5 */ /* 0x000fc4000f88000e */
[----:B------:R-:W-:Y:S02]  /*c4f0*/  UIMAD.WIDE.U32 UR20, UR8, UR54, URZ ;  /* 0x00000036081472a5 */ /* 0x000fe4000f8e003f */
[----:B------:R-:W-:Y:S02]  /*c500*/  UIMAD.WIDE.U32 UR16, UP6, UR55, UR8, UR16 ;  /* 0x00000008371072a5 */ /* 0x000fe4000f8c0010 */
[----:B------:R-:W-:Y:S02]  /*c510*/  UIADD3 UR5, UP3, URZ, UR10, URZ ;  /* 0x0000000a3f057290 */ /* 0x000fe4000ff7e03f */
[----:B------:R-:W-:Y:S02]  /*c520*/  UIADD3 UR33, UP5, UR11, UR12, URZ ;  /* 0x0000000c0b217290 */ /* 0x000fe4000ffbe03f */
[----:B------:R-:W-:Y:S02]  /*c530*/  UIMAD.WIDE.U32 UR22, UR9, UR54, URZ ;  /* 0x00000036091672a5 */ /* 0x000fe4000f8e003f */
[----:B------:R-:W-:-:S02]  /*c540*/  UIADD3.X UR19, URZ, URZ, URZ, UP4, !UPT ;  /* 0x0000003f3f137290 */ /* 0x000fc4000a7fe43f */
[----:B------:R-:W-:Y:S02]  /*c550*/  UIADD3 UR18, UP4, UR21, UR16, URZ ;  /* 0x0000001015127290 */ /* 0x000fe4000ff9e03f */
[----:B------:R-:W-:Y:S02]  /*c560*/  UIADD3.X UR16, UR33, UR10, URZ, UP3, !UPT ;  /* 0x0000000a21107290 */ /* 0x000fe40009ffe43f */
[----:B------:R-:W-:Y:S02]  /*c570*/  UIADD3 UR29, UP1, URZ, UR20, URZ ;  /* 0x000000143f1d7290 */ /* 0x000fe4000ff3e03f */
[----:B------:R-:W-:Y:S02]  /*c580*/  UIADD3 UR32, UP0, URZ, UR22, URZ ;  /* 0x000000163f207290 */ /* 0x000fe4000ff1e03f */
[----:B------:R-:W-:Y:S02]  /*c590*/  UIADD3 UR21, UP3, UR23, UR14, URZ ;  /* 0x0000000e17157290 */ /* 0x000fe4000ff7e03f */
[----:B------:R-:W-:-:S02]  /*c5a0*/  UIADD3.X UR9, URZ, URZ, URZ, UP2, !UPT ;  /* 0x0000003f3f097290 */ /* 0x000fc400097fe43f */
[----:B------:R-:W-:Y:S02]  /*c5b0*/  UISETP.LT.U32.AND UP2, UPT, UR5, UR10, UPT ;  /* 0x0000000a0500728c */ /* 0x000fe4000bf41070 */
[----:B------:R-:W-:Y:S02]  /*c5c0*/  UIADD3.X UR12, UR18, UR20, URZ, UP1, !UPT ;  /* 0x00000014120c7290 */ /* 0x000fe40008ffe43f */
[----:B------:R-:W-:Y:S02]  /*c5d0*/  UIADD3.X UR14, UR21, UR22, URZ, UP0, !UPT ;  /* 0x00000016150e7290 */ /* 0x000fe400087fe43f */
[----:B------:R-:W-:Y:S02]  /*c5e0*/  UISETP.LT.U32.AND UP1, UPT, UR29, UR20, UPT ;  /* 0x000000141d00728c */ /* 0x000fe4000bf21070 */
[----:B------:R-:W-:Y:S02]  /*c5f0*/  UISETP.LT.U32.AND UP0, UPT, UR32, UR22, UPT ;  /* 0x000000162000728c */ /* 0x000fe4000bf01070 */
[----:B------:R-:W-:-:S02]  /*c600*/  UISETP.LT.U32.AND.EX UP2, UPT, UR16, UR33, UPT, UP2 ;  /* 0x000000211000728c */ /* 0x000fc4000bf41120 */
[----:B------:R-:W-:Y:S01]  /*c610*/  UIADD3.X UR11, URZ, URZ, URZ, UP6, !UPT ;  /* 0x0000003f3f0b7290 */ /* 0x000fe2000b7fe43f */
[----:B------:R-:W-:Y:S01]  /*c620*/  UMOV UR8, UR13 ;  /* 0x0000000d00087c82 */ /* 0x000fe20008000000 */
[----:B------:R-:W-:Y:S02]  /*c630*/  UISETP.LT.U32.AND.EX UP1, UPT, UR12, UR18, UPT, UP1 ;  /* 0x000000120c00728c */ /* 0x000fe4000bf21110 */
[----:B------:R-:W-:Y:S01]  /*c640*/  UISETP.LT.U32.AND.EX UP0, UPT, UR14, UR21, UPT, UP0 ;  /* 0x000000150e00728c */ /* 0x000fe2000bf01100 */
[----:B------:R-:W-:Y:S01]  /*c650*/  UMOV UR10, UR17 ;  /* 0x00000011000a7c82 */ /* 0x000fe20008000000 */
[----:B------:R-:W-:Y:S01]  /*c660*/  UMOV UR18, UR15 ;  /* 0x0000000f00127c82 */ /* 0x000fe20008000000 */
[----:B------:R-:W-:Y:S02]  /*c670*/  UIMAD.WIDE.U32.X UR8, UR55, UR7, UR8, UP5 ;  /* 0x00000007370872a5 */ /* 0x000fe4000a8e0408 */
[----:B------:R-:W-:Y:S02]  /*c680*/  USEL UR17, URZ, 0x1, !UP2 ;  /* 0x000000013f117887 */ /* 0x000fe4000d000000 */
[----:B------:R-:W-:-:S02]  /*c690*/  UIMAD.WIDE.U32.X UR6, UR55, UR6, UR10, UP4 ;  /* 0x00000006370672a5 */ /* 0x000fc4000a0e040a */
[----:B------:R-:W-:Y:S02]  /*c6a0*/  UIMAD.WIDE.U32.X UR18, UR55, UR4, UR18, UP3 ;  /* 0x00000004371272a5 */ /* 0x000fe400098e0412 */
[----:B------:R-:W-:Y:S02]  /*c6b0*/  USEL UR10, URZ, 0x1, !UP1 ;  /* 0x000000013f0a7887 */ /* 0x000fe4000c800000 */
[----:B------:R-:W-:Y:S02]  /*c6c0*/  USEL UR4, URZ, 0x1, !UP0 ;  /* 0x000000013f047887 */ /* 0x000fe4000c000000 */
[----:B------:R-:W-:Y:S01]  /*c6d0*/  UIADD3 UR17, UP0, UP1, -UR17, UR5, -UR16 ;  /* 0x0000000511117290 */ /* 0x000fe2000f91e910 */
[----:B------:R-:W-:Y:S01]  /*c6e0*/  UMOV UR28, 0xffffffff ;  /* 0xffffffff001c7882 */ /* 0x000fe20000000000 */
[----:B------:R-:W-:Y:S02]  /*c6f0*/  UIADD3 UR29, UP4, UP5, -UR10, UR29, -UR12 ;  /* 0x0000001d0a1d7290 */ /* 0x000fe4000fd9e90c */
[----:B------:R-:W-:-:S02]  /*c700*/  UIADD3 UR32, UP2, UP3, -UR4, UR32, -UR14 ;  /* 0x0000002004207290 */ /* 0x000fc4000fb5e90e */
[----:B------:R-:W-:Y:S02]  /*c710*/  UIADD3.X UR16, UR28, -0x1, UR16, UP0, UP1 ;  /* 0xffffffff1c107890 */ /* 0x000fe400087e2410 */
[----:B------:R-:W-:Y:S02]  /*c720*/  UISETP.LT.U32.AND UP0, UPT, UR8, UR17, UPT ;  /* 0x000000110800728c */ /* 0x000fe4000bf01070 */
[----:B------:R-:W-:Y:S02]  /*c730*/  UIADD3.X UR12, UR28, -0x1, UR12, UP4, UP5 ;  /* 0xffffffff1c0c7890 */ /* 0x000fe4000a7ea40c */
[----:B------:R-:W-:Y:S02]  /*c740*/  UISETP.LT.U32.AND UP1, UPT, UR6, UR29, UPT ;  /* 0x0000001d0600728c */ /* 0x000fe4000bf21070 */
[----:B------:R-:W-:Y:S02]  /*c750*/  UIADD3.X UR14, UR28, -0x1, UR14, UP2, UP3 ;  /* 0xffffffff1c0e7890 */ /* 0x000fe400097e640e */
[----:B------:R-:W-:-:S02]  /*c760*/  UISETP.LT.U32.AND UP2, UPT, UR18, UR32, UPT ;  /* 0x000000201200728c */ /* 0x000fc4000bf41070 */
[----:B------:R-:W-:Y:S02]  /*c770*/  UISETP.LT.U32.AND.EX UP0, UPT, UR9, UR16, UPT, UP0 ;  /* 0x000000100900728c */ /* 0x000fe4000bf01100 */
[----:B------:R-:W-:Y:S02]  /*c780*/  UISETP.LT.U32.AND.EX UP1, UPT, UR7, UR12, UPT, UP1 ;  /* 0x0000000c0700728c */ /* 0x000fe4000bf21110 */
[----:B------:R-:W-:Y:S02]  /*c790*/  UISETP.LT.U32.AND.EX UP2, UPT, UR19, UR14, UPT, UP2 ;  /* 0x0000000e1300728c */ /* 0x000fe4000bf41120 */
[----:B------:R-:W-:Y:S02]  /*c7a0*/  USEL UR13, URZ, 0x1, !UP0 ;  /* 0x000000013f0d7887 */ /* 0x000fe4000c000000 */
[----:B------:R-:W-:Y:S02]  /*c7b0*/  USEL UR10, URZ, 0x1, !UP1 ;  /* 0x000000013f0a7887 */ /* 0x000fe4000c800000 */
[----:B------:R-:W-:-:S02]  /*c7c0*/  USEL UR4, URZ, 0x1, !UP2 ;  /* 0x000000013f047887 */ /* 0x000fc4000d000000 */
[----:B------:R-:W-:Y:S02]  /*c7d0*/  USEL UR15, URZ, 0xffffffff, !UP0 ;  /* 0xffffffff3f0f7887 */ /* 0x000fe4000c000000 */
[----:B------:R-:W-:Y:S02]  /*c7e0*/  USEL UR11, URZ, 0xffffffff, !UP1 ;  /* 0xffffffff3f0b7887 */ /* 0x000fe4000c800000 */
[----:B------:R-:W-:Y:S02]  /*c7f0*/  USEL UR5, URZ, 0xffffffff, !UP2 ;  /* 0xffffffff3f057887 */ /* 0x000fe4000d000000 */
[----:B------:R-:W-:Y:S02]  /*c800*/  UIADD3 UR8, UP0, UP1, UR13, UR8, -UR17 ;  /* 0x000000080d087290 */ /* 0x000fe4000f91e811 */
[----:B------:R-:W-:Y:S02]  /*c810*/  UIADD3 UR6, UP2, UP3, UR10, UR6, -UR29 ;  /* 0x000000060a067290 */ /* 0x000fe4000fb5e81d */
[----:B------:R-:W-:-:S02]  /*c820*/  UIADD3 UR4, UP4, UP5, UR4, UR18, -UR32 ;  /* 0x0000001204047290 */ /* 0x000fc4000fd9e820 */
[----:B------:R-:W-:Y:S02]  /*c830*/  UIADD3.X UR15, UR15, UR9, ~UR16, UP0, UP1 ;  /* 0x000000090f0f7290 */ /* 0x000fe400087e2c10 */
[----:B------:R-:W-:Y:S02]  /*c840*/  UIADD3.X UR7, UR11, UR7, ~UR12, UP2, UP3 ;  /* 0x000000070b077290 */ /* 0x000fe400097e6c0c */
[----:B------:R-:W-:Y:S02]  /*c850*/  UIADD3 UR9, UP1, UR37, UR6, URZ ;  /* 0x0000000625097290 */ /* 0x000fe4000ff3e03f */
[----:B------:R-:W-:Y:S02]  /*c860*/  UIADD3.X UR18, UR5, UR19, ~UR14, UP4, UP5 ;  /* 0x0000001305127290 */ /* 0x000fe4000a7eac0e */
[----:B------:R-:W-:Y:S02]  /*c870*/  UIADD3 UR13, UP0, UR38, UR8, URZ ;  /* 0x00000008260d7290 */ /* 0x000fe4000ff1e03f */
[----:B------:R-:W-:-:S02]  /*c880*/  UIADD3 UR5, UP2, UR36, UR4, URZ ;  /* 0x0000000424057290 */ /* 0x000fc4000ff5e03f */
[----:B------:R-:W-:Y:S02]  /*c890*/  UIADD3.X UR10, UR34, UR7, URZ, UP1, !UPT ;  /* 0x00000007220a7290 */ /* 0x000fe40008ffe43f */
[----:B------:R-:W-:Y:S02]  /*c8a0*/  UISETP.LT.U32.AND UP1, UPT, UR9, UR6, UPT ;  /* 0x000000060900728c */ /* 0x000fe4000bf21070 */
[----:B------:R-:W-:Y:S02]  /*c8b0*/  UIADD3.X UR14, UR35, UR15, URZ, UP0, !UPT ;  /* 0x0000000f230e7290 */ /* 0x000fe400087fe43f */
[----:B------:R-:W-:Y:S02]  /*c8c0*/  UISETP.GT.U32.AND UP4, UPT, UR13, URZ, UPT ;  /* 0x0000003f0d00728c */ /* 0x000fe4000bf84070 */
[----:B------:R-:W-:Y:S02]  /*c8d0*/  UIADD3.X UR6, UR57, UR18, URZ, UP2, !UPT ;  /* 0x0000001239067290 */ /* 0x000fe400097fe43f */
[----:B------:R-:W-:-:S02]  /*c8e0*/  UISETP.GT.U32.AND UP3, UPT, UR5, URZ, UPT ;  /* 0x0000003f0500728c */ /* 0x000fc4000bf64070 */
[----:B------:R-:W-:Y:S02]  /*c8f0*/  UISETP.LT.U32.AND UP0, UPT, UR13, UR8, UPT ;  /* 0x000000080d00728c */ /* 0x000fe4000bf01070 */
[----:B------:R-:W-:Y:S02]  /*c900*/  UISETP.LT.U32.AND UP2, UPT, UR5, UR4, UPT ;  /* 0x000000040500728c */ /* 0x000fe4000bf41070 */
[----:B------:R-:W-:Y:S02]  /*c910*/  UISETP.GT.U32.AND.EX UP4, UPT, UR14, -0x1, UPT, UP4 ;  /* 0xffffffff0e00788c */ /* 0x000fe4000bf84140 */
[----:B------:R-:W-:Y:S02]  /*c920*/  UISETP.GT.U32.AND.EX UP3, UPT, UR6, -0x1, UPT, UP3 ;  /* 0xffffffff0600788c */ /* 0x000fe4000bf64130 */
[----:B------:R-:W-:Y:S02]  /*c930*/  UISETP.GT.U32.AND UP5, UPT, UR9, URZ, UPT ;  /* 0x0000003f0900728c */ /* 0x000fe4000bfa4070 */
[----:B------:R-:W-:-:S02]  /*c940*/  UISETP.LT.U32.OR.EX UP0, UPT, UR14, UR15, UP4, UP0 ;  /* 0x0000000f0e00728c */ /* 0x000fc4000a701500 */
[----:B------:R-:W-:Y:S02]  /*c950*/  UISETP.LT.U32.OR.EX UP2, UPT, UR6, UR18, UP3, UP2 ;  /* 0x000000120600728c */ /* 0x000fe40009f41520 */
[----:B------:R-:W-:Y:S02]  /*c960*/  UISETP.GT.U32.AND.EX UP5, UPT, UR10, -0x1, UPT, UP5 ;  /* 0xffffffff0a00788c */ /* 0x000fe4000bfa4150 */
[----:B------:R-:W-:Y:S02]  /*c970*/  USEL UR11, URZ, 0x1, !UP0 ;  /* 0x000000013f0b7887 */ /* 0x000fe4000c000000 */
[----:B------:R-:W-:Y:S02]  /*c980*/  USEL UR4, URZ, 0x1, !UP2 ;  /* 0x000000013f047887 */ /* 0x000fe4000d000000 */
[----:B------:R-:W-:Y:S02]  /*c990*/  UISETP.LT.U32.OR.EX UP1, UPT, UR10, UR7, UP5, UP1 ;  /* 0x000000070a00728c */ /* 0x000fe4000af21510 */
[----:B------:R-:W-:-:S02]  /*c9a0*/  USEL UR12, URZ, 0xffffffff, !UP0 ;  /* 0xffffffff3f0c7887 */ /* 0x000fc4000c000000 */
[----:B------:R-:W-:Y:S02]  /*c9b0*/  UIADD3 UR13, UP0, -UR11, UR13, URZ ;  /* 0x0000000d0b0d7290 */ /* 0x000fe4000ff1e13f */
[----:B------:R-:W-:Y:S02]  /*c9c0*/  USEL UR57, URZ, 0xffffffff, !UP2 ;  /* 0xffffffff3f397887 */ /* 0x000fe4000d000000 */
[----:B------:R-:W-:Y:S02]  /*c9d0*/  UIADD3 UR56, UR56, 0x1, URZ ;  /* 0x0000000138387890 */ /* 0x000fe4000fffe03f */
[----:B------:R-:W-:Y:S01]  /*c9e0*/  UIADD3 UR17, UP2, -UR4, UR5, URZ ;  /* 0x0000000504117290 */ /* 0x000fe2000ff5e13f */
[----:B------:R-:W-:Y:S01]  /*c9f0*/  IMAD.U32 R2, RZ, RZ, UR13 ;  /* 0x0000000dff027e24 */ /* 0x000fe2000f8e00ff */
[----:B------:R-:W-:Y:S01]  /*ca00*/  USEL UR7, URZ, 0x1, !UP1 ;  /* 0x000000013f077887 */ /* 0x000fe2000c800000 */
[----:B------:R-:W-:Y:S01]  /*ca10*/  IMAD.U32 R19, RZ, RZ, UR13 ;  /* 0x0000000dff137e24 */ /* 0x000fe2000f8e00ff */
[----:B------:R-:W-:Y:S01]  /*ca20*/  ULDC UR4, c[0x0][0x230] ;  /* 0x00008c0000047ab9 */ /* 0x000fe20000000800 */
[----:B------:R-:W-:Y:S01]  /*ca30*/  UIADD3.X UR20, ~UR12, UR14, URZ, UP0, !UPT ;  /* 0x0000000e0c147290 */ /* 0x000fe200087fe53f */
[----:B------:R-:W-:Y:S01]  /*ca40*/  IMAD.U32 R10, RZ, RZ, UR17 ;  /* 0x00000011ff0a7e24 */ /* 0x000fe2000f8e00ff */
[----:B------:R-:W-:Y:S01]  /*ca50*/  UISETP.GE.U32.AND UP0, UPT, UR56, UR4, UPT ;  /* 0x000000043800728c */ /* 0x000fe2000bf06070 */
[----:B------:R-:W-:Y:S01]  /*ca60*/  IMAD.U32 R0, RZ, RZ, UR17 ;  /* 0x00000011ff007e24 */ /* 0x000fe2000f8e00ff */
[----:B------:R-:W-:-:S02]  /*ca70*/  USEL UR8, URZ, 0xffffffff, !UP1 ;  /* 0xffffffff3f087887 */ /* 0x000fc4000c800000 */
[----:B------:R-:W-:Y:S01]  /*ca80*/  UIADD3 UR19, UP1, -UR7, UR9, URZ ;  /* 0x0000000907137290 */ /* 0x000fe2000ff3e13f */
[----:B------:R-:W-:Y:S01]  /*ca90*/  IMAD.U32 R3, RZ, RZ, UR20 ;  /* 0x00000014ff037e24 */ /* 0x000fe2000f8e00ff */
[----:B------:R-:W-:Y:S01]  /*caa0*/  PLOP3.LUT P0, PT, PT, PT, UP0, 0x80, 0x0 ;  /* 0x000000000000781c */ /* 0x000fe20003f0f008 */
[----:B------:R-:W-:Y:S01]  /*cab0*/  UIADD3.X UR57, ~UR57, UR6, URZ, UP2, !UPT ;  /* 0x0000000639397290 */ /* 0x000fe200097fe53f */
[----:B------:R-:W-:Y:S01]  /*cac0*/  IMAD.U32 R18, RZ, RZ, UR20 ;  /* 0x00000014ff127e24 */ /* 0x000fe2000f8e00ff */
[----:B------:R-:W-:Y:S01]  /*cad0*/  UIADD3.X UR16, ~UR8, UR10, URZ, UP1, !UPT ;  /* 0x0000000a08107290 */ /* 0x000fe20008ffe53f */
[----:B------:R-:W-:Y:S01]  /*cae0*/  IMAD.U32 R6, RZ, RZ, UR19 ;  /* 0x00000013ff067e24 */ /* 0x000fe2000f8e00ff */
[----:B------:R-:W-:Y:S01]  /*caf0*/  ULDC.64 UR34, c[0x0][0x208] ;  /* 0x0000820000227ab9 */ /* 0x000fe20000000a00 */
[----:B------:R-:W-:Y:S01]  /*cb00*/  IMAD.U32 R16, RZ, RZ, UR19 ;  /* 0x00000013ff107e24 */ /* 0x000fe2000f8e00ff */
[----:B------:R0:W-:Y:S01]  /*cb10*/  STG.E.64 desc[UR34][R4.64], R2 ;  /* 0x0000000204007986 */ /* 0x0001e2000c101b22 */
[----:B------:R-:W-:-:S02]  /*cb20*/  IMAD.U32 R11, RZ, RZ, UR57 ;  /* 0x00000039ff0b7e24 */ /* 0x000fc4000f8e00ff */
[----:B------:R-:W-:Y:S02]  /*cb30*/  IMAD.U32 R7, RZ, RZ, UR16 ;  /* 0x00000010ff077e24 */ /* 0x000fe4000f8e00ff */
[----:B------:R-:W-:-:S03]  /*cb40*/  IMAD.U32 R17, RZ, RZ, UR16 ;  /* 0x00000010ff117e24 */ /* 0x000fc6000f8e00ff */
[----:B------:R0:W-:Y:S04]  /*cb50*/  STG.E.64 desc[UR34][R8.64], R6 ;  /* 0x0000000608007986 */ /* 0x0001e8000c101b22 */
[----:B------:R0:W-:Y:S01]  /*cb60*/  STG.E.64 desc[UR34][R12.64], R10 ;  /* 0x0000000a0c007986 */ /* 0x0001e2000c101b22 */
[----:B------:R-:W-:Y:S05]  /*cb70*/  @!P0 BRA `(.L_x_926) ;  /* 0xffffff34009c8947 */ /* 0x000fea000383ffff */
[----:B------:R-:W-:Y:S05]  /*cb80*/  EXIT ;  /* 0x000000000000794d */ /* 0x000fea0003800000 */
.L_x_927:
        /* <DEDUP_REMOVED lines=15> */
.L_x_983:


//--------------------- .text.batch_inversion     --------------------------
	.section	.text.batch_inversion,"ax",@progbits
	.align	128
        .global         batch_inversion
        .type           batch_inversion,@function
        .size           batch_inversion,(.L_x_984 - batch_inversion)
        .other          batch_inversion,@"STO_CUDA_ENTRY STV_DEFAULT"
batch_inversion:
.text.batch_inversion:
[----:B------:R-:W-:Y:S01]  /*0000*/  LDC R1, c[0x0][0x28] ;  /* 0x00000a00ff017b82 */ /* 0x000fe20000000800 */
[----:B------:R-:W0:Y:S01]  /*0010*/  S2R R5, SR_CTAID.X ;  /* 0x0000000000057919 */ /* 0x000e220000002500 */
[----:B------:R-:W-:Y:S01]  /*0020*/  ULDC UR4, c[0x0][0x0] ;  /* 0x0000000000047ab9 */ /* 0x000fe20000000800 */
[----:B------:R-:W0:Y:S02]  /*0030*/  S2R R0, SR_TID.X ;  /* 0x0000000000007919 */ /* 0x000e240000002100 */
[----:B0-----:R-:W-:Y:S01]  /*0040*/  IMAD R5, R5, UR4, R0 ;  /* 0x0000000405057c24 */ /* 0x001fe2000f8e0200 */
[----:B------:R-:W-:-:S04]  /*0050*/  ULDC UR4, c[0x0][0x220] ;  /* 0x0000880000047ab9 */ /* 0x000fc80000000800 */
[----:B------:R-:W-:-:S13]  /*0060*/  ISETP.GE.U32.AND P0, PT, R5, UR4, PT ;  /* 0x0000000405007c0c */ /* 0x000fda000bf06070 */
[----:B------:R-:W-:Y:S05]  /*0070*/  @P0 EXIT ;  /* 0x000000000000094d */ /* 0x000fea0003800000 */
[----:B------:R-:W0:Y:S01]  /*0080*/  LDC.64 R2, c[0x0][0x210] ;  /* 0x00008400ff027b82 */ /* 0x000e220000000a00 */
[----:B------:R-:W-:Y:S01]  /*0090*/  ULDC.64 UR8, c[0x0][0x208] ;  /* 0x0000820000087ab9 */ /* 0x000fe20000000a00 */
[----:B0-----:R-:W-:-:S05]  /*00a0*/  IMAD.WIDE R2, R5, 0x8, R2 ;  /* 0x0000000805027825 */ /* 0x001fca00078e0202 */
[----:B------:R-:W2:Y:S01]  /*00b0*/  LDG.E.64.CONSTANT R4, desc[UR8][R2.64] ;  /* 0x0000000802047981 */ /* 0x000ea2000c1e9b00 */
[----:B------:R-:W-:Y:S01]  /*00c0*/  BSSY B0, `(.L_x_928) ;  /* 0x0000646000007945 */ /* 0x000fe20003800000 */
[----:B------:R-:W-:Y:S02]  /*00d0*/  CS2R R6, SRZ ;  /* 0x0000000000067805 */ /* 0x000fe4000001ff00 */
[----:B--2---:R-:W-:-:S04]  /*00e0*/  ISETP.NE.U32.AND P0, PT, R4, RZ, PT ;  /* 0x000000ff0400720c */ /* 0x004fc80003f05070 */
[----:B------:R-:W-:-:S13]  /*00f0*/  ISETP.NE.AND.EX P0, PT, R5, RZ, PT, P0 ;  /* 0x000000ff0500720c */ /* 0x000fda0003f05300 */
[----:B------:R-:W-:Y:S05]  /*0100*/  @!P0 BRA `(.L_x_929) ;  /* 0x0000006400048947 */ /* 0x000fea0003800000 */
[----:B------:R-:W-:Y:S01]  /*0110*/  UMOV UR6, 0x1 ;  /* 0x0000000100067882 */ /* 0x000fe20000000000 */
[----:B------:R-:W-:Y:S01]  /*0120*/  UMOV UR7, 0xffffffff ;  /* 0xffffffff00077882 */ /* 0x000fe20000000000 */
[----:B------:R-:W-:Y:S01]  /*0130*/  UIADD3 UR6, UP0, UR6, 0x1, URZ ;  /* 0x0000000106067890 */ /* 0x000fe2000ff1e03f */
[----:B------:R-:W-:Y:S02]  /*0140*/  IMAD.MOV.U32 R26, RZ, RZ, R4 ;  /* 0x000000ffff1a7224 */ /* 0x000fe400078e0004 */
[----:B------:R-:W-:Y:S01]  /*0150*/  IMAD.MOV.U32 R0, RZ, RZ, RZ ;  /* 0x000000ffff007224 */ /* 0x000fe200078e00ff */
[----:B------:R-:W-:Y:S01]  /*0160*/  UIADD3.X UR7, UR7, -0x1, URZ, UP0, !UPT ;  /* 0xffffffff07077890 */ /* 0x000fe200087fe43f */
[----:B------:R-:W-:Y:S01]  /*0170*/  IMAD.MOV.U32 R2, RZ, RZ, -0x1 ;  /* 0xffffffffff027424 */ /* 0x000fe200078e00ff */
[----:B------:R-:W-:Y:S01]  /*0180*/  UISETP.GT.U32.AND UP0, UPT, UR6, URZ, UPT ;  /* 0x0000003f0600728c */ /* 0x000fe2000bf04070 */
[----:B------:R-:W-:-:S03]  /*0190*/  IMAD.MOV.U32 R3, RZ, RZ, -0x1 ;  /* 0xffffffffff037424 */ /* 0x000fc600078e00ff */
[----:B------:R-:W-:-:S04]  /*01a0*/  UISETP.GT.U32.AND.EX UP0, UPT, UR7, URZ, UPT, UP0 ;  /* 0x0000003f0700728c */ /* 0x000fc8000bf04100 */
[----:B------:R-:W-:Y:S02]  /*01b0*/  USEL UR4, URZ, 0x1, !UP0 ;  /* 0x000000013f047887 */ /* 0x000fe4000c000000 */
[----:B------:R-:W-:Y:S02]  /*01c0*/  USEL UR5, URZ, 0xffffffff, !UP0 ;  /* 0xffffffff3f057887 */ /* 0x000fe4000c000000 */
[----:B------:R-:W-:-:S04]  /*01d0*/  UIADD3 UR4, UP0, UR4, -UR6, URZ ;  /* 0x8000000604047290 */ /* 0x000fc8000ff1e03f */
[----:B------:R-:W-:Y:S02]  /*01e0*/  UIADD3.X UR5, UR5, ~UR7, URZ, UP0, !UPT ;  /* 0x8000000705057290 */ /* 0x000fe400087fe43f */
[----:B------:R-:W-:-:S04]  /*01f0*/  IMAD.U32 R16, RZ, RZ, UR4 ;  /* 0x00000004ff107e24 */ /* 0x000fc8000f8e00ff */
[----:B------:R-:W-:-:S07]  /*0200*/  IMAD.U32 R4, RZ, RZ, UR5 ;  /* 0x00000005ff047e24 */ /* 0x000fce000f8e00ff */
.L_x_938:
        /* <DEDUP_REMOVED lines=65> */
[----:B------:R-:W-:-:S04]  /*0620*/  IMAD.WIDE.U32 R12, P1, R9, R10, R12 ;  /* 0x0000000a090c7225 */ /* 0x000fc8000782000c */
[----:B------:R-:W-:Y:S01]  /*0630*/  IMAD.X R21, RZ, RZ, RZ, P1 ;  /* 0x000000ffff157224 */ /* 0x000fe200008e06ff */
[----:B------:R-:W-:Y:S01]  /*0640*/  IADD3 R15, P2, R15, R12, RZ ;  /* 0x0000000c0f0f7210 */ /* 0x000fe20007f5e0ff */
[----:B------:R-:W-:-:S04]  /*0650*/  IMAD.MOV.U32 R20, RZ, RZ, R13 ;  /* 0x000000ffff147224 */ /* 0x000fc800078e000d */
[----:B------:R-:W-:Y:S02]  /*0660*/  IMAD.X R14, R14, 0x1, R15, P3 ;  /* 0x000000010e0e7824 */ /* 0x000fe400018e060f */
[----:B------:R-:W-:-:S03]  /*0670*/  IMAD.WIDE.U32.X R20, R10, R10, R20, P2 ;  /* 0x0000000a0a147225 */ /* 0x000fc600010e0414 */
        /* <DEDUP_REMOVED lines=42> */
[--C-:B------:R-:W-:Y:S02]  /*0920*/  IADD3 R19, P0, P1, -R12, R19, -R15.reuse ;  /* 0x000000130c137210 */ /* 0x100fe4000791e90f */
[----:B------:R-:W-:Y:S02]  /*0930*/  LOP3.LUT R12, R2, 0x1, RZ, 0xc0, !PT ;  /* 0x00000001020c7812 */ /* 0x000fe400078ec0ff */
[----:B------:R-:W-:Y:S02]  /*0940*/  IADD3.X R15, R6, -0x1, R15, P0, P1 ;  /* 0xffffffff060f7810 */ /* 0x000fe400007e240f */
[----:B------:R-:W-:Y:S02]  /*0950*/  ISETP.LT.U32.AND P0, PT, R24, R19, PT ;  /* 0x000000131800720c */ /* 0x000fe40003f01070 */
[----:B------:R-:W-:Y:S02]  /*0960*/  ISETP.NE.U32.AND P1, PT, R12, 0x1, PT ;  /* 0x000000010c00780c */ /* 0x000fe40003f25070 */
[----:B------:R-:W-:-:S04]  /*0970*/  ISETP.LT.U32.AND.EX P0, PT, R25, R15, PT, P0 ;  /* 0x0000000f1900720c */ /* 0x000fc80003f01100 */
[----:B------:R-:W-:Y:S02]  /*0980*/  SEL R23, RZ, 0x1, !P0 ;  /* 0x00000001ff177807 */ /* 0x000fe40004000000 */
[----:B------:R-:W-:Y:S02]  /*0990*/  SEL R13, RZ, 0xffffffff, !P0 ;  /* 0xffffffffff0d7807 */ /* 0x000fe40004000000 */
[----:B------:R-:W-:Y:S02]  /*09a0*/  ISETP.NE.U32.AND.EX P0, PT, RZ, RZ, PT, P1 ;  /* 0x000000ffff00720c */ /* 0x000fe40003f05110 */
[----:B------:R-:W-:-:S04]  /*09b0*/  IADD3 R23, P2, P3, R23, R24, -R19 ;  /* 0x0000001817177210 */ /* 0x000fc80007b5e813 */
[----:B------:R-:W-:-:S05]  /*09c0*/  IADD3.X R24, R13, R25, ~R15, P2, P3 ;  /* 0x000000190d187210 */ /* 0x000fca00017e6c0f */
[----:B------:R-:W-:Y:S02]  /*09d0*/  IMAD.WIDE.U32 R12, R24, R23, RZ ;  /* 0x00000017180c7225 */ /* 0x000fe400078e00ff */
[----:B------:R-:W-:Y:S05]  /*09e0*/  @P0 BRA `(.L_x_930) ;  /* 0x0000000000540947 */ /* 0x000fea0003800000 */
[----:B------:R-:W-:-:S04]  /*09f0*/  IMAD.WIDE.U32 R14, R4, R26, RZ ;  /* 0x0000001a040e7225 */ /* 0x000fc800078e00ff */
        /* <DEDUP_REMOVED lines=9> */
[----:B------:R-:W-:Y:S01]  /*0a90*/  ISETP.LT.U32.AND.EX P0, PT, R26, R25, PT, P0 ;  /* 0x000000191a00720c */ /* 0x000fe20003f01100 */
[----:B------:R-:W-:-:S03]  /*0aa0*/  IMAD.MOV.U32 R25, RZ, RZ, -0x1 ;  /* 0xffffffffff197424 */ /* 0x000fc600078e00ff */
        /* <DEDUP_REMOVED lines=9> */
.L_x_930:
[----:B------:R-:W-:Y:S01]  /*0b40*/  IMAD.WIDE.U32 R14, R23, R23, RZ ;  /* 0x00000017170e7225 */ /* 0x000fe200078e00ff */
[----:B------:R-:W-:-:S03]  /*0b50*/  LOP3.LUT P4, RZ, R2, 0x4, RZ, 0xc0, !PT ;  /* 0x0000000402ff7812 */ /* 0x000fc6000788c0ff */
[----:B------:R-:W-:Y:S01]  /*0b60*/  IMAD.WIDE.U32 R12, P1, R23, R24, R12 ;  /* 0x00000018170c7225 */ /* 0x000fe2000782000c */
[----:B------:R-:W-:Y:S02]  /*0b70*/  IADD3 R25, P3, RZ, R14, RZ ;  /* 0x0000000eff197210 */ /* 0x000fe40007f7e0ff */
[----:B------:R-:W-:Y:S01]  /*0b80*/  IADD3 R5, P2, R15, R12, RZ ;  /* 0x0000000c0f057210 */ /* 0x000fe20007f5e0ff */
[----:B------:R-:W-:Y:S01]  /*0b90*/  IMAD.X R15, RZ, RZ, RZ, P1 ;  /* 0x000000ffff0f7224 */ /* 0x000fe200008e06ff */
[----:B------:R-:W-:Y:S02]  /*0ba0*/  ISETP.LT.U32.AND P0, PT, R25, R14, PT ;  /* 0x0000000e1900720c */ /* 0x000fe40003f01070 */
[----:B------:R-:W-:Y:S01]  /*0bb0*/  LOP3.LUT P1, RZ, R2, 0x2, RZ, 0xc0, !PT ;  /* 0x0000000202ff7812 */ /* 0x000fe2000782c0ff */
[----:B------:R-:W-:Y:S01]  /*0bc0*/  IMAD.X R27, R14, 0x1, R5, P3 ;  /* 0x000000010e1b7824 */ /* 0x000fe200018e0605 */
[----:B------:R-:W-:Y:S01]  /*0bd0*/  LOP3.LUT P3, RZ, R2, 0x8, RZ, 0xc0, !PT ;  /* 0x0000000802ff7812 */ /* 0x000fe2000786c0ff */
[----:B------:R-:W-:-:S03]  /*0be0*/  IMAD.MOV.U32 R14, RZ, RZ, R13 ;  /* 0x000000ffff0e7224 */ /* 0x000fc600078e000d */
[----:B------:R-:W-:Y:S01]  /*0bf0*/  ISETP.LT.U32.AND.EX P0, PT, R27, R5, PT, P0 ;  /* 0x000000051b00720c */ /* 0x000fe20003f01100 */
[----:B------:R-:W-:-:S03]  /*0c00*/  IMAD.WIDE.U32.X R12, R24, R24, R14, P2 ;  /* 0x00000018180c7225 */ /* 0x000fc600010e040e */
[----:B------:R-:W-:-:S04]  /*0c10*/  SEL R18, RZ, 0x1, !P0 ;  /* 0x00000001ff127807 */ /* 0x000fc80004000000 */
[----:B------:R-:W-:-:S04]  /*0c20*/  IADD3 R25, P0, P2, -R18, R25, -R27 ;  /* 0x0000001912197210 */ /* 0x000fc80007a1e91b */
[----:B------:R-:W-:Y:S02]  /*0c30*/  IADD3.X R27, R6, -0x1, R27, P0, P2 ;  /* 0xffffffff061b7810 */ /* 0x000fe400007e441b */
[----:B------:R-:W-:Y:S02]  /*0c40*/  ISETP.LT.U32.AND P0, PT, R12, R25, PT ;  /* 0x000000190c00720c */ /* 0x000fe40003f01070 */
[----:B------:R-:W-:Y:S02]  /*0c50*/  LOP3.LUT P2, RZ, R2, 0x10, RZ, 0xc0, !PT ;  /* 0x0000001002ff7812 */ /* 0x000fe4000784c0ff */
[----:B------:R-:W-:-:S04]  /*0c60*/  ISETP.LT.U32.AND.EX P0, PT, R13, R27, PT, P0 ;  /* 0x0000001b0d00720c */ /* 0x000fc80003f01100 */
[----:B------:R-:W-:Y:S01]  /*0c70*/  SEL R5, RZ, 0x1, !P0 ;  /* 0x00000001ff057807 */ /* 0x000fe20004000000 */
[----:B------:R-:W-:Y:S08]  /*0c80*/  @!P1 BRA `(.L_x_931) ;  /* 0x0000000000509947 */ /* 0x000ff00003800000 */
[----:B------:R-:W-:-:S04]  /*0c90*/  IMAD.WIDE.U32 R14, R4, R17, RZ ;  /* 0x00000011040e7225 */ /* 0x000fc800078e00ff */
[----:B------:R-:W-:-:S04]  /*0ca0*/  IMAD.WIDE.U32 R14, P1, R29, R16, R14 ;  /* 0x000000101d0e7225 */ /* 0x000fc8000782000e */
[----:B------:R-:W-:-:S04]  /*0cb0*/  IMAD.WIDE.U32 R16, R16, R17, RZ ;  /* 0x0000001110107225 */ /* 0x000fc800078e00ff */
[----:B------:R-:W-:Y:S02]  /*0cc0*/  IMAD.X R19, RZ, RZ, RZ, P1 ;  /* 0x000000ffff137224 */ /* 0x000fe400008e06ff */
[----:B------:R-:W-:Y:S01]  /*0cd0*/  IMAD.MOV.U32 R18, RZ, RZ, R15 ;  /* 0x000000ffff127224 */ /* 0x000fe200078e000f */
[----:B------:R-:W-:-:S05]  /*0ce0*/  IADD3 R15, P1, R17, R14, RZ ;  /* 0x0000000e110f7210 */ /* 0x000fca0007f3e0ff */
        /* <DEDUP_REMOVED lines=14> */
.L_x_931:
[----:B------:R-:W-:Y:S05]  /*0dd0*/  @!P4 BRA `(.L_x_932) ;  /* 0x000000000050c947 */ /* 0x000fea0003800000 */
[----:B------:R-:W-:-:S04]  /*0de0*/  IMAD.WIDE.U32 R14, R4, R7, RZ ;  /* 0x00000007040e7225 */ /* 0x000fc800078e00ff */
        /* <DEDUP_REMOVED lines=19> */
.L_x_932:
        /* <DEDUP_REMOVED lines=21> */
.L_x_933:
        /* <DEDUP_REMOVED lines=14> */
[----:B------:R-:W-:Y:S01]  /*1150*/  ISETP.LT.U32.AND P0, PT, R7, R10, PT ;  /* 0x0000000a0700720c */ /* 0x000fe20003f01070 */
        /* <DEDUP_REMOVED lines=11> */
.L_x_934:
        /* <DEDUP_REMOVED lines=21> */
.L_x_935:
[----:B------:R-:W-:Y:S05]  /*1360*/  @!P5 BRA `(.L_x_936) ;  /* 0x000000000050d947 */ /* 0x000fea0003800000 */
        /* <DEDUP_REMOVED lines=20> */
.L_x_936:
[----:B------:R-:W-:Y:S01]  /*14b0*/  IADD3.X R5, R5, R13, ~R27, P1, P3 ;  /* 0x0000000d05057210 */ /* 0x000fe20000fe6c1b */
[----:B------:R-:W-:Y:S06]  /*14c0*/  @!P6 BRA `(.L_x_937) ;  /* 0x000000000050e947 */ /* 0x000fec0003800000 */
        /* <DEDUP_REMOVED lines=20> */
.L_x_937:
[-C--:B------:R-:W-:Y:S01]  /*1610*/  IMAD.WIDE.U32 R10, R5, R25.reuse, RZ ;  /* 0x00000019050a7225 */ /* 0x080fe200078e00ff */
[--C-:B------:R-:W-:Y:S02]  /*1620*/  SHF.R.U64 R2, R2, 0x8, R3.reuse ;  /* 0x0000000802027819 */ /* 0x100fe40000001203 */
[----:B------:R-:W-:Y:S01]  /*1630*/  SHF.R.U32.HI R3, RZ, 0x8, R3 ;  /* 0x00000008ff037819 */ /* 0x000fe20000011603 */
[----:B------:R-:W-:-:S04]  /*1640*/  IMAD.WIDE.U32 R8, R25, R25, RZ ;  /* 0x0000001919087225 */ /* 0x000fc800078e00ff */
[----:B------:R-:W-:Y:S01]  /*1650*/  IMAD.WIDE.U32 R10, P1, R25, R5, R10 ;  /* 0x00000005190a7225 */ /* 0x000fe2000782000a */
        /* <DEDUP_REMOVED lines=53> */
[----:B------:R-:W-:Y:S01]  /*19b0*/  IMAD.X R11, RZ, RZ, RZ, P5 ;  /* 0x000000ffff0b7224 */ /* 0x000fe200028e06ff */
[----:B------:R-:W-:Y:S01]  /*19c0*/  ISETP.LT.U32.AND P0, PT, R13, R10, PT ;  /* 0x0000000a0d00720c */ /* 0x000fe20003f01070 */
[----:B------:R-:W-:Y:S01]  /*19d0*/  IMAD.X R15, R0, 0x1, R10, P6 ;  /* 0x00000001000f7824 */ /* 0x000fe200030e060a */
[----:B------:R-:W-:Y:S01]  /*19e0*/  ISETP.LT.U32.AND.EX P1, PT, R19, R5, PT, P1 ;  /* 0x000000051300720c */ /* 0x000fe20003f21110 */
[----:B------:R-:W-:-:S02]  /*19f0*/  IMAD.MOV.U32 R10, RZ, RZ, R17 ;  /* 0x000000ffff0a7224 */ /* 0x000fc400078e0011 */
[----:B------:R-:W-:Y:S01]  /*1a00*/  IMAD.MOV.U32 R8, RZ, RZ, R3 ;  /* 0x000000ffff087224 */ /* 0x000fe200078e0003 */
[----:B------:R-:W-:Y:S01]  /*1a10*/  ISETP.LT.U32.AND.EX P0, PT, R15, R0, PT, P0 ;  /* 0x000000000f00720c */ /* 0x000fe20003f01100 */
[C---:B------:R-:W-:Y:S01]  /*1a20*/  IMAD.WIDE.U32.X R4, R7.reuse, R4, R10, P3 ;  /* 0x0000000407047225 */ /* 0x040fe200018e040a */
[----:B------:R-:W-:Y:S02]  /*1a30*/  SEL R17, RZ, 0x1, !P1 ;  /* 0x00000001ff117807 */ /* 0x000fe40004800000 */
[----:B------:R-:W-:Y:S01]  /*1a40*/  SEL R0, RZ, 0x1, !P0 ;  /* 0x00000001ff007807 */ /* 0x000fe20004000000 */
[----:B------:R-:W-:Y:S01]  /*1a50*/  IMAD.WIDE.U32.X R2, R7, R7, R8, P4 ;  /* 0x0000000707027225 */ /* 0x000fe200020e0408 */
[----:B------:R-:W-:Y:S02]  /*1a60*/  IADD3 R17, P0, P1, -R17, R12, -R19 ;  /* 0x0000000c11117210 */ /* 0x000fe4000791e913 */
        /* <DEDUP_REMOVED lines=18> */
[----:B------:R-:W-:-:S04]  /*1b90*/  IMAD.WIDE.U32 R10, R13, R12, RZ ;  /* 0x0000000c0d0a7225 */ /* 0x000fc800078e00ff */
[----:B------:R-:W-:Y:S01]  /*1ba0*/  IMAD.WIDE.U32 R2, P5, R7, R13, R2 ;  /* 0x0000000d07027225 */ /* 0x000fe200078a0002 */
[----:B------:R-:W-:-:S03]  /*1bb0*/  IADD3 R13, P6, RZ, R8, RZ ;  /* 0x00000008ff0d7210 */ /* 0x000fc60007fde0ff */
[----:B------:R-:W-:Y:S01]  /*1bc0*/  IMAD.WIDE.U32 R4, P2, R12, R7, R4 ;  /* 0x000000070c047225 */ /* 0x000fe20007840004 */
[----:B------:R-:W-:Y:S02]  /*1bd0*/  IADD3 R12, P1, RZ, R10, RZ ;  /* 0x0000000aff0c7210 */ /* 0x000fe40007f3e0ff */
[----:B------:R-:W-:Y:S01]  /*1be0*/  IADD3 R14, P3, R11, R2, RZ ;  /* 0x000000020b0e7210 */ /* 0x000fe20007f7e0ff */
[----:B------:R-:W-:Y:S01]  /*1bf0*/  IMAD.X R11, RZ, RZ, RZ, P5 ;  /* 0x000000ffff0b7224 */ /* 0x000fe200028e06ff */
[----:B------:R-:W-:Y:S01]  /*1c00*/  IADD3 R2, P4, R9, R4, RZ ;  /* 0x0000000409027210 */ /* 0x000fe20007f9e0ff */
[----:B------:R-:W-:Y:S01]  /*1c10*/  IMAD.X R9, RZ, RZ, RZ, P2 ;  /* 0x000000ffff097224 */ /* 0x000fe200010e06ff */
[----:B------:R-:W-:Y:S01]  /*1c20*/  ISETP.LT.U32.AND P0, PT, R12, R10, PT ;  /* 0x0000000a0c00720c */ /* 0x000fe20003f01070 */
[----:B------:R-:W-:Y:S01]  /*1c30*/  IMAD.X R19, R14, 0x1, R10, P1 ;  /* 0x000000010e137824 */ /* 0x000fe200008e060a */
[----:B------:R-:W-:Y:S01]  /*1c40*/  ISETP.LT.U32.AND P1, PT, R13, R8, PT ;  /* 0x000000080d00720c */ /* 0x000fe20003f21070 */
[----:B------:R-:W-:-:S02]  /*1c50*/  IMAD.X R15, R2, 0x1, R8, P6 ;  /* 0x00000001020f7824 */ /* 0x000fc400030e0608 */
[----:B------:R-:W-:Y:S01]  /*1c60*/  IMAD.MOV.U32 R10, RZ, RZ, R3 ;  /* 0x000000ffff0a7224 */ /* 0x000fe200078e0003 */
[----:B------:R-:W-:Y:S01]  /*1c70*/  ISETP.LT.U32.AND.EX P0, PT, R19, R14, PT, P0 ;  /* 0x0000000e1300720c */ /* 0x000fe20003f01100 */
[----:B------:R-:W-:Y:S01]  /*1c80*/  IMAD.MOV.U32 R8, RZ, RZ, R5 ;  /* 0x000000ffff087224 */ /* 0x000fe200078e0005 */
[----:B------:R-:W-:Y:S01]  /*1c90*/  ISETP.LT.U32.AND.EX P1, PT, R15, R2, PT, P1 ;  /* 0x000000020f00720c */ /* 0x000fe20003f21110 */
[C---:B------:R-:W-:Y:S01]  /*1ca0*/  IMAD.WIDE.U32.X R2, R7.reuse, R0, R10, P3 ;  /* 0x0000000007027225 */ /* 0x040fe200018e040a */
[----:B------:R-:W-:Y:S02]  /*1cb0*/  SEL R17, RZ, 0x1, !P0 ;  /* 0x00000001ff117807 */ /* 0x000fe40004000000 */
[----:B------:R-:W-:Y:S01]  /*1cc0*/  SEL R0, RZ, 0x1, !P1 ;  /* 0x00000001ff007807 */ /* 0x000fe20004800000 */
[----:B------:R-:W-:Y:S01]  /*1cd0*/  IMAD.WIDE.U32.X R4, R7, R7, R8, P4 ;  /* 0x0000000707047225 */ /* 0x000fe200020e0408 */
[----:B------:R-:W-:Y:S02]  /*1ce0*/  IADD3 R17, P0, P1, -R17, R12, -R19 ;  /* 0x0000000c11117210 */ /* 0x000fe4000791e913 */
[----:B------:R-:W-:-:S02]  /*1cf0*/  IADD3 R9, P2, P3, -R0, R13, -R15 ;  /* 0x0000000d00097210 */ /* 0x000fc40007b5e90f */
[----:B------:R-:W-:Y:S02]  /*1d00*/  IADD3.X R19, R6, -0x1, R19, P0, P1 ;  /* 0xffffffff06137810 */ /* 0x000fe400007e2413 */
[----:B------:R-:W-:Y:S02]  /*1d10*/  ISETP.LT.U32.AND P0, PT, R2, R17, PT ;  /* 0x000000110200720c */ /* 0x000fe40003f01070 */
[----:B------:R-:W-:Y:S02]  /*1d20*/  IADD3.X R11, R6, -0x1, R15, P2, P3 ;  /* 0xffffffff060b7810 */ /* 0x000fe400017e640f */
[----:B------:R-:W-:Y:S02]  /*1d30*/  ISETP.LT.U32.AND P1, PT, R4, R9, PT ;  /* 0x000000090400720c */ /* 0x000fe40003f21070 */
[----:B------:R-:W-:Y:S02]  /*1d40*/  ISETP.LT.U32.AND.EX P0, PT, R3, R19, PT, P0 ;  /* 0x000000130300720c */ /* 0x000fe40003f01100 */
[----:B------:R-:W-:-:S02]  /*1d50*/  ISETP.LT.U32.AND.EX P1, PT, R5, R11, PT, P1 ;  /* 0x0000000b0500720c */ /* 0x000fc40003f21110 */
[----:B------:R-:W-:Y:S02]  /*1d60*/  SEL R13, RZ, 0x1, !P0 ;  /* 0x00000001ff0d7807 */ /* 0x000fe40004000000 */
[----:B------:R-:W-:Y:S02]  /*1d70*/  SEL R7, RZ, 0x1, !P1 ;  /* 0x00000001ff077807 */ /* 0x000fe40004800000 */
[----:B------:R-:W-:Y:S02]  /*1d80*/  SEL R15, RZ, 0xffffffff, !P0 ;  /* 0xffffffffff0f7807 */ /* 0x000fe40004000000 */
[----:B------:R-:W-:Y:S02]  /*1d90*/  IADD3 R13, P0, P2, R13, R2, -R17 ;  /* 0x000000020d0d7210 */ /* 0x000fe40007a1e811 */
[----:B------:R-:W-:Y:S02]  /*1da0*/  IADD3 R12, P3, P4, R7, R4, -R9 ;  /* 0x00000004070c7210 */ /* 0x000fe40007c7e809 */
[----:B------:R-:W-:-:S02]  /*1db0*/  SEL R7, RZ, 0xffffffff, !P1 ;  /* 0xffffffffff077807 */ /* 0x000fc40004800000 */
        /* <DEDUP_REMOVED lines=1087> */
[----:B------:R-:W-:Y:S02]  /*61b0*/  IADD3 R17, P1, RZ, R10, RZ ;  /* 0x0000000aff117210 */ /* 0x000fe40007f3e0ff */
[----:B------:R-:W-:Y:S01]  /*61c0*/  IADD3 R13, P6, RZ, R8, RZ ;  /* 0x00000008ff0d7210 */ /* 0x000fe20007fde0ff */
[----:B------:R-:W-:Y:S01]  /*61d0*/  IMAD.WIDE.U32 R2, P2, R12, R7, R2 ;  /* 0x000000070c027225 */ /* 0x000fe20007840002 */
[----:B------:R-:W-:Y:S02]  /*61e0*/  IADD3 R4, P3, R11, R4, RZ ;  /* 0x000000040b047210 */ /* 0x000fe40007f7e0ff */
[----:B------:R-:W-:Y:S01]  /*61f0*/  ISETP.LT.U32.AND P0, PT, R17, R10, PT ;  /* 0x0000000a1100720c */ /* 0x000fe20003f01070 */
[----:B------:R-:W-:Y:S01]  /*6200*/  IMAD.X R11, RZ, RZ, RZ, P5 ;  /* 0x000000ffff0b7224 */ /* 0x000fe200028e06ff */
[----:B------:R-:W-:Y:S01]  /*6210*/  IADD3 R2, P4, R9, R2, RZ ;  /* 0x0000000209027210 */ /* 0x000fe20007f9e0ff */
[----:B------:R-:W-:Y:S01]  /*6220*/  IMAD.X R19, R4, 0x1, R10, P1 ;  /* 0x0000000104137824 */ /* 0x000fe200008e060a */
[----:B------:R-:W-:Y:S01]  /*6230*/  ISETP.LT.U32.AND P1, PT, R13, R8, PT ;  /* 0x000000080d00720c */ /* 0x000fe20003f21070 */
[----:B------:R-:W-:-:S02]  /*6240*/  IMAD.MOV.U32 R10, RZ, RZ, R5 ;  /* 0x000000ffff0a7224 */ /* 0x000fc400078e0005 */
[----:B------:R-:W-:Y:S01]  /*6250*/  IMAD.X R15, R2, 0x1, R8, P6 ;  /* 0x00000001020f7824 */ /* 0x000fe200030e0608 */
[----:B------:R-:W-:Y:S01]  /*6260*/  ISETP.LT.U32.AND.EX P0, PT, R19, R4, PT, P0 ;  /* 0x000000041300720c */ /* 0x000fe20003f01100 */
[----:B------:R-:W-:-:S03]  /*6270*/  IMAD.WIDE.U32.X R4, R7, R0, R10, P3 ;  /* 0x0000000007047225 */ /* 0x000fc600018e040a */
[----:B------:R-:W-:Y:S01]  /*6280*/  ISETP.LT.U32.AND.EX P1, PT, R15, R2, PT, P1 ;  /* 0x000000020f00720c */ /* 0x000fe20003f21110 */
[----:B------:R-:W-:Y:S01]  /*6290*/  IMAD.X R9, RZ, RZ, RZ, P2 ;  /* 0x000000ffff097224 */ /* 0x000fe200010e06ff */
[----:B------:R-:W-:Y:S01]  /*62a0*/  SEL R2, RZ, 0x1, !P0 ;  /* 0x00000001ff027807 */ /* 0x000fe20004000000 */
[----:B------:R-:W-:Y:S01]  /*62b0*/  IMAD.MOV.U32 R8, RZ, RZ, R3 ;  /* 0x000000ffff087224 */ /* 0x000fe200078e0003 */
[----:B------:R-:W-:Y:S02]  /*62c0*/  SEL R0, RZ, 0x1, !P1 ;  /* 0x00000001ff007807 */ /* 0x000fe40004800000 */
[----:B------:R-:W-:Y:S01]  /*62d0*/  IADD3 R11, P0, P1, -R2, R17, -R19 ;  /* 0x00000011020b7210 */ /* 0x000fe2000791e913 */
[----:B------:R-:W-:Y:S01]  /*62e0*/  IMAD.WIDE.U32.X R2, R7, R7, R8, P4 ;  /* 0x0000000707027225 */ /* 0x000fe200020e0408 */
[----:B------:R-:W-:Y:S02]  /*62f0*/  IADD3 R9, P2, P3, -R0, R13, -R15 ;  /* 0x0000000d00097210 */ /* 0x000fe40007b5e90f */
[----:B------:R-:W-:-:S02]  /*6300*/  IADD3.X R19, R6, -0x1, R19, P0, P1 ;  /* 0xffffffff06137810 */ /* 0x000fc400007e2413 */
[----:B------:R-:W-:Y:S02]  /*6310*/  ISETP.LT.U32.AND P0, PT, R4, R11, PT ;  /* 0x0000000b0400720c */ /* 0x000fe40003f01070 */
[----:B------:R-:W-:Y:S02]  /*6320*/  IADD3.X R13, R6, -0x1, R15, P2, P3 ;  /* 0xffffffff060d7810 */ /* 0x000fe400017e640f */
[----:B------:R-:W-:Y:S02]  /*6330*/  ISETP.LT.U32.AND.EX P0, PT, R5, R19, PT, P0 ;  /* 0x000000130500720c */ /* 0x000fe40003f01100 */
[----:B------:R-:W-:Y:S02]  /*6340*/  ISETP.LT.U32.AND P1, PT, R2, R9, PT ;  /* 0x000000090200720c */ /* 0x000fe40003f21070 */
[----:B------:R-:W-:Y:S02]  /*6350*/  SEL R15, RZ, 0x1, !P0 ;  /* 0x00000001ff0f7807 */ /* 0x000fe40004000000 */
[----:B------:R-:W-:-:S02]  /*6360*/  ISETP.LT.U32.AND.EX P1, PT, R3, R13, PT, P1 ;  /* 0x0000000d0300720c */ /* 0x000fc40003f21110 */
[----:B------:R-:W-:Y:S02]  /*6370*/  SEL R17, RZ, 0xffffffff, !P0 ;  /* 0xffffffffff117807 */ /* 0x000fe40004000000 */
[----:B------:R-:W-:Y:S02]  /*6380*/  IADD3 R15, P0, P2, R15, R4, -R11 ;  /* 0x000000040f0f7210 */ /* 0x000fe40007a1e80b */
[----:B------:R-:W-:Y:S02]  /*6390*/  SEL R7, RZ, 0x1, !P1 ;  /* 0x00000001ff077807 */ /* 0x000fe40004800000 */
[----:B------:R-:W-:Y:S02]  /*63a0*/  IADD3.X R17, R17, R5, ~R19, P0, P2 ;  /* 0x0000000511117210 */ /* 0x000fe400007e4c13 */
        /* <DEDUP_REMOVED lines=23> */
.L_x_929:
[----:B------:R-:W-:Y:S05]  /*6520*/  BSYNC B0 ;  /* 0x0000000000007941 */ /* 0x000fea0003800000 */
.L_x_928:
[----:B------:R-:W0:Y:S01]  /*6530*/  S2R R0, SR_TID.X ;  /* 0x0000000000007919 */ /* 0x000e220000002100 */
[----:B------:R-:W-:Y:S01]  /*6540*/  ULDC UR4, c[0x0][0x0] ;  /* 0x0000000000047ab9 */ /* 0x000fe20000000800 */
[----:B------:R-:W-:Y:S01]  /*6550*/  IMAD.MOV.U32 R2, RZ, RZ, R7 ;  /* 0x000000ffff027224 */ /* 0x000fe200078e0007 */
[----:B------:R-:W0:Y:S02]  /*6560*/  S2R R3, SR_CTAID.X ;  /* 0x0000000000037919 */ /* 0x000e240000002500 */
[----:B0-----:R-:W-:Y:S01]  /*6570*/  IMAD R0, R3, UR4, R0 ;  /* 0x0000000403007c24 */ /* 0x001fe2000f8e0200 */
[----:B------:R-:W-:-:S04]  /*6580*/  ULDC.64 UR4, c[0x0][0x218] ;  /* 0x0000860000047ab9 */ /* 0x000fc80000000a00 */
[----:B------:R-:W-:Y:S02]  /*6590*/  SHF.R.S32.HI R3, RZ, 0x1f, R0 ;  /* 0x0000001fff037819 */ /* 0x000fe40000011400 */
[----:B------:R-:W-:-:S04]  /*65a0*/  LEA R4, P0, R0, UR4, 0x3 ;  /* 0x0000000400047c11 */ /* 0x000fc8000f8018ff */
[----:B------:R-:W-:Y:S01]  /*65b0*/  LEA.HI.X R5, R0, UR5, R3, 0x3, P0 ;  /* 0x0000000500057c11 */ /* 0x000fe200080f1c03 */
[----:B------:R-:W-:-:S05]  /*65c0*/  IMAD.MOV.U32 R3, RZ, RZ, R6 ;  /* 0x000000ffff037224 */ /* 0x000fca00078e0006 */
[----:B------:R-:W-:Y:S01]  /*65d0*/  STG.E.64 desc[UR8][R4.64], R2 ;  /* 0x0000000204007986 */ /* 0x000fe2000c101b08 */
[----:B------:R-:W-:Y:S05]  /*65e0*/  EXIT ;  /* 0x000000000000794d */ /* 0x000fea0003800000 */
.L_x_939:
        /* <DEDUP_REMOVED lines=9> */
.L_x_984:


//--------------------- .text.running_evaluation_scan --------------------------
	.section	.text.running_evaluation_scan,"ax",@progbits
	.align	128
        .global         running_evaluation_scan
        .type           running_evaluation_scan,@function
        .size           running_evaluation_scan,(.L_x_985 - running_evaluation_scan)
        .other          running_evaluation_scan,@"STO_CUDA_ENTRY STV_DEFAULT"
running_evaluation_scan:
.text.running_evaluation_scan:
[----:B------:R-:W-:Y:S01]  /*0000*/  LDC R1, c[0x0][0x28] ;  /* 0x00000a00ff017b82 */ /* 0x000fe20000000800 */
[----:B------:R-:W0:Y:S07]  /*0010*/  S2R R0, SR_TID.X ;  /* 0x0000000000007919 */ /* 0x000e2e0000002100 */
[----:B------:R-:W0:Y:S02]  /*0020*/  S2UR UR4, SR_CTAID.X ;  /* 0x00000000000479c3 */ /* 0x000e240000002500 */
[----:B0-----:R-:W-:-:S13]  /*0030*/  LOP3.LUT P0, RZ, R0, UR4, RZ, 0xfc, !PT ;  /* 0x0000000400ff7c12 */ /* 0x001fda000f80fcff */
[----:B------:R-:W-:Y:S05]  /*0040*/  @P0 EXIT ;  /* 0x000000000000094d */ /* 0x000fea0003800000 */
[----:B------:R-:W-:Y:S01]  /*0050*/  UMOV UR4, 0x1 ;  /* 0x0000000100047882 */ /* 0x000fe20000000000 */
[----:B------:R-:W-:Y:S01]  /*0060*/  UMOV UR61, 0xffffffff ;  /* 0xffffffff003d7882 */ /* 0x000fe20000000000 */
[----:B------:R-:W-:Y:S01]  /*0070*/  UIADD3 UR4, UP0, UR4, 0x1, URZ ;  /* 0x0000000104047890 */ /* 0x000fe2000ff1e03f */
[----:B------:R-:W-:-:S03]  /*0080*/  ULDC UR6, c[0x0][0x228] ;  /* 0x00008a0000067ab9 */ /* 0x000fc60000000800 */
[----:B------:R-:W-:Y:S01]  /*0090*/  UIADD3.X UR5, UR61, -0x1, URZ, UP0, !UPT ;  /* 0xffffffff3d057890 */ /* 0x000fe200087fe43f */
[----:B------:R-:W-:Y:S01]  /*00a0*/  ISETP.NE.AND P0, PT, RZ, UR6, PT ;  /* 0x00000006ff007c0c */ /* 0x000fe2000bf05270 */
[----:B------:R-:W-:-:S04]  /*00b0*/  UISETP.GT.U32.AND UP0, UPT, UR4, URZ, UPT ;  /* 0x0000003f0400728c */ /* 0x000fc8000bf04070 */
[----:B------:R-:W-:-:S04]  /*00c0*/  UISETP.GT.U32.AND.EX UP0, UPT, UR5, URZ, UPT, UP0 ;  /* 0x0000003f0500728c */ /* 0x000fc8000bf04100 */
[----:B------:R-:W-:Y:S02]  /*00d0*/  USEL UR11, URZ, 0x1, !UP0 ;  /* 0x000000013f0b7887 */ /* 0x000fe4000c000000 */
[----:B------:R-:W-:Y:S02]  /*00e0*/  USEL UR52, URZ, 0xffffffff, !UP0 ;  /* 0xffffffff3f347887 */ /* 0x000fe4000c000000 */
[----:B------:R-:W-:-:S04]  /*00f0*/  UIADD3 UR11, UP0, UR11, -UR4, URZ ;  /* 0x800000040b0b7290 */ /* 0x000fc8000ff1e03f */
[----:B------:R-:W-:Y:S01]  /*0100*/  UIADD3.X UR52, UR52, ~UR5, URZ, UP0, !UPT ;  /* 0x8000000534347290 */ /* 0x000fe200087fe43f */
[----:B------:R-:W-:Y:S11]  /*0110*/  @!P0 EXIT ;  /* 0x000000000000894d */ /* 0x000ff60003800000 */
[----:B------:R-:W0:Y:S01]  /*0120*/  LDC.64 R6, c[0x0][0x220] ;  /* 0x00008800ff067b82 */ /* 0x000e220000000a00 */
[----:B------:R-:W-:-:S07]  /*0130*/  ULDC.64 UR4, c[0x0][0x208] ;  /* 0x0000820000047ab9 */ /* 0x000fce0000000a00 */
[----:B------:R-:W1:Y:S08]  /*0140*/  LDC.64 R2, c[0x0][0x210] ;  /* 0x00008400ff027b82 */ /* 0x000e700000000a00 */
[----:B------:R-:W2:Y:S01]  /*0150*/  LDC.64 R4, c[0x0][0x218] ;  /* 0x00008600ff047b82 */ /* 0x000ea20000000a00 */
[----:B0-----:R-:W3:Y:S04]  /*0160*/  LDG.E.64.CONSTANT R12, desc[UR4][R6.64] ;  /* 0x00000004060c7981 */ /* 0x001ee8000c1e9b00 */
[----:B------:R-:W4:Y:S04]  /*0170*/  LDG.E.64.CONSTANT R8, desc[UR4][R6.64+0x8] ;  /* 0x0000080406087981 */ /* 0x000f28000c1e9b00 */
[----:B------:R-:W5:Y:S01]  /*0180*/  LDG.E.64.CONSTANT R10, desc[UR4][R6.64+0x10] ;  /* 0x00001004060a7981 */ /* 0x000f62000c1e9b00 */
[----:B------:R-:W-:Y:S01]  /*0190*/  IMAD.MOV.U32 R0, RZ, RZ, RZ ;  /* 0x000000ffff007224 */ /* 0x000fe200078e00ff */
[----:B------:R-:W-:Y:S01]  /*01a0*/  UMOV UR6, URZ ;  /* 0x0000003f00067c82 */ /* 0x000fe20008000000 */
[----:B------:R-:W-:Y:S01]  /*01b0*/  IMAD.MOV.U32 R19, RZ, RZ, 0x2 ;  /* 0x00000002ff137424 */ /* 0x000fe200078e00ff */
[----:B------:R-:W-:Y:S01]  /*01c0*/  UMOV UR4, URZ ;  /* 0x0000003f00047c82 */ /* 0x000fe20008000000 */
[----:B------:R-:W-:Y:S01]  /*01d0*/  UMOV UR7, URZ ;  /* 0x0000003f00077c82 */ /* 0x000fe20008000000 */
[----:B------:R-:W-:Y:S01]  /*01e0*/  UMOV UR5, URZ ;  /* 0x0000003f00057c82 */ /* 0x000fe20008000000 */
[----:B---3--:R-:W-:-:S02]  /*01f0*/  R2UR UR16, R12 ;  /* 0x000000000c1072ca */ /* 0x008fc400000e0000 */
[----:B------:R-:W-:Y:S02]  /*0200*/  R2UR UR17, R13 ;  /* 0x000000000d1172ca */ /* 0x000fe400000e0000 */
[----:B----4-:R-:W-:Y:S02]  /*0210*/  R2UR UR18, R8 ;  /* 0x00000000081272ca */ /* 0x010fe400000e0000 */
[----:B------:R-:W-:Y:S02]  /*0220*/  R2UR UR19, R9 ;  /* 0x00000000091372ca */ /* 0x000fe400000e0000 */
[----:B-----5:R-:W-:Y:S02]  /*0230*/  R2UR UR20, R10 ;  /* 0x000000000a1472ca */ /* 0x020fe400000e0000 */
[----:B-12---:R-:W-:-:S15]  /*0240*/  R2UR UR21, R11 ;  /* 0x000000000b1572ca */ /* 0x006fde00000e0000 */
.L_x_940:
[----:B------:R-:W-:Y:S01]  /*0250*/  ULDC UR10, c[0x0][0x22c] ;  /* 0x00008b00000a7ab9 */ /* 0x000fe20000000800 */
[----:B------:R-:W-:Y:S01]  /*0260*/  ULDC.64 UR8, c[0x0][0x208] ;  /* 0x0000820000087ab9 */ /* 0x000fe20000000a00 */
[----:B0-----:R-:W-:-:S04]  /*0270*/  IMAD R7, R0, UR10, RZ ;  /* 0x0000000a00077c24 */ /* 0x001fc8000f8e02ff */
[----:B------:R-:W-:-:S06]  /*0280*/  IMAD.WIDE.U32 R6, R7, 0x8, R2 ;  /* 0x0000000807067825 */ /* 0x000fcc00078e0002 */
[----:B------:R-:W2:Y:S01]  /*0290*/  LDG.E.64.CONSTANT R6, desc[UR8][R6.64] ;  /* 0x0000000806067981 */ /* 0x000ea2000c1e9b00 */
[----:B------:R-:W-:Y:S01]  /*02a0*/  UIMAD.WIDE.U32 UR34, UR5, UR18, URZ ;  /* 0x00000012052272a5 */ /* 0x000fe2000f8e003f */
[----:B------:R-:W-:Y:S01]  /*02b0*/  VIADD R0, R0, 0x1 ;  /* 0x0000000100007836 */ /* 0x000fe20000000000 */
[----:B------:R-:W-:Y:S01]  /*02c0*/  UIMAD.WIDE.U32 UR14, UR7, UR18, URZ ;  /* 0x00000012070e72a5 */ /* 0x000fe2000f8e003f */
[C---:B------:R-:W-:Y:S01]  /*02d0*/  IADD3 R9, R19.reuse, -0x1, RZ ;  /* 0xffffffff13097810 */ /* 0x040fe20007ffe0ff */
[----:B------:R-:W-:Y:S01]  /*02e0*/  UIMAD.WIDE.U32 UR34, UP1, UR19, UR7, UR34 ;  /* 0x00000007132272a5 */ /* 0x000fe2000f820022 */
[--C-:B------:R-:W-:Y:S01]  /*02f0*/  IMAD.WIDE.U32 R10, R19, 0x8, R4.reuse ;  /* 0x00000008130a7825 */ /* 0x100fe200078e0004 */
[----:B------:R-:W-:Y:S02]  /*0300*/  UIMAD.WIDE.U32 UR8, UR4, UR20, URZ ;  /* 0x00000014040872a5 */ /* 0x000fe4000f8e003f */
[----:B------:R-:W-:Y:S01]  /*0310*/  UIADD3 UR50, UP2, UR15, UR34, URZ ;  /* 0x000000220f327290 */ /* 0x000fe2000ff5e03f */
[----:B------:R-:W-:Y:S01]  /*0320*/  IMAD.WIDE.U32 R8, R9, 0x8, R4 ;  /* 0x0000000809087825 */ /* 0x000fe200078e0004 */
[----:B------:R-:W-:-:S02]  /*0330*/  UIADD3.X UR55, URZ, URZ, URZ, UP1, !UPT ;  /* 0x0000003f3f377290 */ /* 0x000fc40008ffe43f */
[----:B------:R-:W-:Y:S02]  /*0340*/  UIMAD.WIDE.U32 UR40, UR6, UR20, URZ ;  /* 0x00000014062872a5 */ /* 0x000fe4000f8e003f */
[----:B------:R-:W-:Y:S02]  /*0350*/  UIMAD.WIDE.U32 UR12, UR4, UR16, URZ ;  /* 0x00000010040c72a5 */ /* 0x000fe4000f8e003f */
[----:B------:R-:W-:Y:S01]  /*0360*/  UIMAD.WIDE.U32 UR8, UP0, UR21, UR6, UR8 ;  /* 0x00000006150872a5 */ /* 0x000fe2000f800008 */
[----:B------:R-:W-:Y:S01]  /*0370*/  UMOV UR54, UR35 ;  /* 0x0000002300367c82 */ /* 0x000fe20008000000 */
[----:B------:R-:W-:Y:S02]  /*0380*/  UIADD3 UR58, UP5, URZ, UR40, URZ ;  /* 0x000000283f3a7290 */ /* 0x000fe4000ffbe03f */
[----:B------:R-:W-:Y:S02]  /*0390*/  UIMAD.WIDE.U32.X UR34, UR19, UR5, UR54, UP2 ;  /* 0x00000005132272a5 */ /* 0x000fe400090e0436 */
[----:B------:R-:W-:-:S02]  /*03a0*/  UIMAD.WIDE.U32 UR12, UP4, UR17, UR6, UR12 ;  /* 0x00000006110c72a5 */ /* 0x000fc4000f88000c */
[----:B------:R-:W-:Y:S02]  /*03b0*/  UIADD3 UR8, UP2, UR41, UR8, URZ ;  /* 0x0000000829087290 */ /* 0x000fe4000ff5e03f */
[----:B------:R-:W-:Y:S02]  /*03c0*/  UIMAD.WIDE.U32 UR48, UR6, UR16, URZ ;  /* 0x00000010063072a5 */ /* 0x000fe4000f8e003f */
[----:B------:R-:W-:Y:S02]  /*03d0*/  UIMAD.WIDE.U32 UR44, UR52, UR18, URZ ;  /* 0x00000012342c72a5 */ /* 0x000fe4000f8e003f */
[----:B------:R-:W-:Y:S02]  /*03e0*/  UIADD3.X UR51, UR8, UR40, URZ, UP5, !UPT ;  /* 0x0000002808337290 */ /* 0x000fe4000affe43f */
[----:B------:R-:W-:Y:S02]  /*03f0*/  UIADD3 UR57, UP6, URZ, UR14, URZ ;  /* 0x0000000e3f397290 */ /* 0x000fe4000ffde03f */
[----:B------:R-:W-:-:S02]  /*0400*/  UIADD3 UR53, UP5, UR49, UR12, URZ ;  /* 0x0000000c31357290 */ /* 0x000fc4000ffbe03f */
[----:B------:R-:W-:Y:S02]  /*0410*/  UIADD3.X UR41, URZ, URZ, URZ, UP4, !UPT ;  /* 0x0000003f3f297290 */ /* 0x000fe4000a7fe43f */
[----:B------:R-:W-:Y:S02]  /*0420*/  UIMAD.WIDE.U32 UR46, UR11, UR18, URZ ;  /* 0x000000120b2e72a5 */ /* 0x000fe4000f8e003f */
[----:B------:R-:W-:Y:S02]  /*0430*/  UIMAD.WIDE.U32 UR36, UR5, UR20, URZ ;  /* 0x00000014052472a5 */ /* 0x000fe4000f8e003f */
[----:B------:R-:W-:Y:S02]  /*0440*/  UIMAD.WIDE.U32 UR44, UP1, UR19, UR11, UR44 ;  /* 0x0000000b132c72a5 */ /* 0x000fe4000f82002c */
[----:B------:R-:W-:Y:S02]  /*0450*/  UISETP.LT.U32.AND UP4, UPT, UR58, UR40, UPT ;  /* 0x000000283a00728c */ /* 0x000fe4000bf81070 */
[----:B------:R-:W-:Y:S01]  /*0460*/  UIADD3.X UR15, UR50, UR14, URZ, UP6, !UPT ;  /* 0x0000000e320f7290 */ /* 0x000fe2000b7fe43f */
[----:B------:R-:W-:Y:S01]  /*0470*/  UMOV UR40, UR13 ;  /* 0x0000000d00287c82 */ /* 0x000fe20008000000 */
[----:B------:R-:W-:-:S02]  /*0480*/  UIADD3.X UR39, URZ, URZ, URZ, UP0, !UPT ;  /* 0x0000003f3f277290 */ /* 0x000fc400087fe43f */
[----:B------:R-:W-:Y:S02]  /*0490*/  UIMAD.WIDE.U32.X UR40, UR17, UR4, UR40, UP5 ;  /* 0x00000004112872a5 */ /* 0x000fe4000a8e0428 */
[----:B------:R-:W-:Y:S02]  /*04a0*/  UIADD3 UR59, UP6, URZ, UR46, URZ ;  /* 0x0000002e3f3b7290 */ /* 0x000fe4000ffde03f */
[----:B------:R-:W-:Y:S02]  /*04b0*/  UIMAD.WIDE.U32 UR36, UP0, UR21, UR7, UR36 ;  /* 0x00000007152472a5 */ /* 0x000fe4000f800024 */
[----:B------:R-:W-:Y:S02]  /*04c0*/  UIADD3 UR13, UP5, UR47, UR44, URZ ;  /* 0x0000002c2f0d7290 */ /* 0x000fe4000ffbe03f */
[----:B------:R-:W-:Y:S01]  /*04d0*/  UIMAD.WIDE.U32 UR32, UR7, UR20, URZ ;  /* 0x00000014072072a5 */ /* 0x000fe2000f8e003f */
[----:B------:R-:W-:Y:S01]  /*04e0*/  UMOV UR38, UR9 ;  /* 0x0000000900267c82 */ /* 0x000fe20008000000 */
[----:B------:R-:W-:-:S02]  /*04f0*/  UIMAD.WIDE.U32 UR42, UR5, UR16, URZ ;  /* 0x00000010052a72a5 */ /* 0x000fc4000f8e003f */
[----:B------:R-:W-:Y:S02]  /*0500*/  UIADD3 UR60, UP3, URZ, UR48, URZ ;  /* 0x000000303f3c7290 */ /* 0x000fe4000ff7e03f */
[----:B------:R-:W-:Y:S02]  /*0510*/  UIMAD.WIDE.U32.X UR38, UR21, UR4, UR38, UP2 ;  /* 0x00000004152672a5 */ /* 0x000fe400090e0426 */
[----:B------:R-:W-:Y:S02]  /*0520*/  UISETP.LT.U32.AND UP2, UPT, UR57, UR14, UPT ;  /* 0x0000000e3900728c */ /* 0x000fe4000bf41070 */
[----:B------:R-:W-:Y:S02]  /*0530*/  UIADD3.X UR9, UR13, UR46, URZ, UP6, !UPT ;  /* 0x0000002e0d097290 */ /* 0x000fe4000b7fe43f */
[----:B------:R-:W-:Y:S02]  /*0540*/  UIADD3.X UR55, URZ, URZ, URZ, UP1, !UPT ;  /* 0x0000003f3f377290 */ /* 0x000fe40008ffe43f */
[----:B------:R-:W-:-:S02]  /*0550*/  UIADD3 UR14, UP6, UR33, UR36, URZ ;  /* 0x00000024210e7290 */ /* 0x000fc4000ffde03f */
[----:B------:R-:W-:Y:S02]  /*0560*/  UIADD3.X UR47, URZ, URZ, URZ, UP0, !UPT ;  /* 0x0000003f3f2f7290 */ /* 0x000fe400087fe43f */
[----:B------:R-:W-:Y:S02]  /*0570*/  UIMAD.WIDE.U32 UR24, UR4, UR18, URZ ;  /* 0x00000012041872a5 */ /* 0x000fe4000f8e003f */
[----:B------:R-:W-:Y:S02]  /*0580*/  UIMAD.WIDE.U32 UR42, UP1, UR17, UR7, UR42 ;  /* 0x00000007112a72a5 */ /* 0x000fe4000f82002a */
[----:B------:R-:W-:Y:S02]  /*0590*/  UISETP.LT.U32.AND UP0, UPT, UR59, UR46, UPT ;  /* 0x0000002e3b00728c */ /* 0x000fe4000bf01070 */
[----:B------:R-:W-:Y:S02]  /*05a0*/  UIMAD.WIDE.U32 UR26, UR7, UR16, URZ ;  /* 0x00000010071a72a5 */ /* 0x000fe4000f8e003f */
[----:B------:R-:W-:Y:S01]  /*05b0*/  UIADD3.X UR12, UR53, UR48, URZ, UP3, !UPT ;  /* 0x00000030350c7290 */ /* 0x000fe20009ffe43f */
[----:B------:R-:W-:Y:S01]  /*05c0*/  UMOV UR46, UR37 ;  /* 0x00000025002e7c82 */ /* 0x000fe20008000000 */
[----:B------:R-:W-:Y:S01]  /*05d0*/  UIADD3 UR56, UP3, URZ, UR32, URZ ;  /* 0x000000203f387290 */ /* 0x000fe2000ff7e03f */
[----:B------:R-:W-:Y:S01]  /*05e0*/  UMOV UR54, UR45 ;  /* 0x0000002d00367c82 */ /* 0x000fe20008000000 */
[----:B------:R-:W-:-:S02]  /*05f0*/  UIMAD.WIDE.U32.X UR46, UR21, UR5, UR46, UP6 ;  /* 0x00000005152e72a5 */ /* 0x000fc4000b0e042e */
[----:B------:R-:W-:Y:S02]  /*0600*/  UIADD3.X UR49, URZ, URZ, URZ, UP1, !UPT ;  /* 0x0000003f3f317290 */ /* 0x000fe40008ffe43f */
[----:B------:R-:W-:Y:S02]  /*0610*/  UIMAD.WIDE.U32 UR24, UP6, UR19, UR6, UR24 ;  /* 0x00000006131872a5 */ /* 0x000fe4000f8c0018 */
[----:B------:R-:W-:Y:S02]  /*0620*/  UIMAD.WIDE.U32 UR28, UR6, UR18, URZ ;  /* 0x00000012061c72a5 */ /* 0x000fe4000f8e003f */
[----:B------:R-:W-:Y:S02]  /*0630*/  UIMAD.WIDE.U32.X UR44, UR19, UR52, UR54, UP5 ;  /* 0x00000034132c72a5 */ /* 0x000fe4000a8e0436 */
[----:B------:R-:W-:Y:S02]  /*0640*/  UIADD3 UR27, UP1, UR27, UR42, URZ ;  /* 0x0000002a1b1b7290 */ /* 0x000fe4000ff3e03f */
[----:B------:R-:W-:-:S02]  /*0650*/  UISETP.LT.U32.AND UP5, UPT, UR60, UR48, UPT ;  /* 0x000000303c00728c */ /* 0x000fc4000bfa1070 */
[----:B------:R-:W-:Y:S02]  /*0660*/  UIADD3.X UR10, UR14, UR32, URZ, UP3, !UPT ;  /* 0x000000200e0a7290 */ /* 0x000fe40009ffe43f */
[----:B------:R-:W-:Y:S01]  /*0670*/  UIADD3 UR7, UP3, URZ, UR26, URZ ;  /* 0x0000001a3f077290 */ /* 0x000fe2000ff7e03f */
[----:B------:R-:W-:Y:S01]  /*0680*/  UMOV UR48, UR43 ;  /* 0x0000002b00307c82 */ /* 0x000fe20008000000 */
[----:B------:R-:W-:Y:S02]  /*0690*/  UIMAD.WIDE.U32 UR22, UR52, UR20, URZ ;  /* 0x00000014341672a5 */ /* 0x000fe4000f8e003f */
[----:B------:R-:W-:Y:S02]  /*06a0*/  UIADD3.X UR33, URZ, URZ, URZ, UP6, !UPT ;  /* 0x0000003f3f217290 */ /* 0x000fe4000b7fe43f */
[----:B------:R-:W-:Y:S02]  /*06b0*/  UIMAD.WIDE.U32.X UR48, UR17, UR5, UR48, UP1 ;  /* 0x00000005113072a5 */ /* 0x000fe400088e0430 */
[----:B------:R-:W-:-:S02]  /*06c0*/  UIADD3 UR24, UP6, UR29, UR24, URZ ;  /* 0x000000181d187290 */ /* 0x000fc4000ffde03f */
[----:B------:R-:W-:Y:S02]  /*06d0*/  UISETP.LT.U32.AND UP1, UPT, UR56, UR32, UPT ;  /* 0x000000203800728c */ /* 0x000fe4000bf21070 */
[----:B------:R-:W-:Y:S02]  /*06e0*/  UIADD3.X UR6, UR27, UR26, URZ, UP3, !UPT ;  /* 0x0000001a1b067290 */ /* 0x000fe40009ffe43f */
[----:B------:R-:W-:Y:S01]  /*06f0*/  UISETP.LT.U32.AND.EX UP2, UPT, UR15, UR50, UPT, UP2 ;  /* 0x000000320f00728c */ /* 0x000fe2000bf41120 */
[----:B------:R-:W-:Y:S01]  /*0700*/  UMOV UR32, UR25 ;  /* 0x0000001900207c82 */ /* 0x000fe20008000000 */
[----:B------:R-:W-:Y:S02]  /*0710*/  UIMAD.WIDE.U32 UR22, UP3, UR21, UR11, UR22 ;  /* 0x0000000b151672a5 */ /* 0x000fe4000f860016 */
[----:B------:R-:W-:Y:S02]  /*0720*/  UIMAD.WIDE.U32 UR30, UR11, UR20, URZ ;  /* 0x000000140b1e72a5 */ /* 0x000fe4000f8e003f */
[----:B------:R-:W-:-:S02]  /*0730*/  UIMAD.WIDE.U32.X UR32, UR19, UR4, UR32, UP6 ;  /* 0x00000004132072a5 */ /* 0x000fc4000b0e0420 */
[----:B------:R-:W-:Y:S02]  /*0740*/  UIADD3 UR25, UP6, URZ, UR28, URZ ;  /* 0x0000001c3f197290 */ /* 0x000fe4000ffde03f */
[----:B------:R-:W-:Y:S02]  /*0750*/  USEL UR29, URZ, 0x1, !UP2 ;  /* 0x000000013f1d7887 */ /* 0x000fe4000d000000 */
[----:B------:R-:W-:Y:S02]  /*0760*/  UIADD3.X UR5, URZ, URZ, URZ, UP3, !UPT ;  /* 0x0000003f3f057290 */ /* 0x000fe40009ffe43f */
[----:B------:R-:W-:Y:S02]  /*0770*/  UISETP.LT.U32.AND UP2, UPT, UR7, UR26, UPT ;  /* 0x0000001a0700728c */ /* 0x000fe4000bf41070 */
[----:B------:R-:W-:Y:S02]  /*0780*/  UIADD3 UR26, UP3, UR31, UR22, URZ ;  /* 0x000000161f1a7290 */ /* 0x000fe4000ff7e03f */
[----:B------:R-:W-:Y:S01]  /*0790*/  UIADD3.X UR31, UR24, UR28, URZ, UP6, !UPT ;  /* 0x0000001c181f7290 */ /* 0x000fe2000b7fe43f */
[----:B------:R-:W-:Y:S01]  /*07a0*/  UMOV UR4, UR23 ;  /* 0x0000001700047c82 */ /* 0x000fe20008000000 */
[----:B------:R-:W-:-:S02]  /*07b0*/  UIADD3 UR50, UP6, URZ, UR30, URZ ;  /* 0x0000001e3f327290 */ /* 0x000fc4000ffde03f */
[----:B------:R-:W-:Y:S02]  /*07c0*/  UIMAD.WIDE.U32 UR36, UR52, UR16, URZ ;  /* 0x00000010342472a5 */ /* 0x000fe4000f8e003f */
[----:B------:R-:W-:Y:S02]  /*07d0*/  UIMAD.WIDE.U32.X UR4, UR21, UR52, UR4, UP3 ;  /* 0x00000034150472a5 */ /* 0x000fe400098e0404 */
[----:B------:R-:W-:Y:S02]  /*07e0*/  UISETP.LT.U32.AND UP3, UPT, UR25, UR28, UPT ;  /* 0x0000001c1900728c */ /* 0x000fe4000bf61070 */
[----:B------:R-:W-:Y:S02]  /*07f0*/  UIADD3.X UR28, UR26, UR30, URZ, UP6, !UPT ;  /* 0x0000001e1a1c7290 */ /* 0x000fe4000b7fe43f */
[----:B------:R-:W-:Y:S02]  /*0800*/  UIMAD.WIDE.U32 UR36, UP6, UR17, UR11, UR36 ;  /* 0x0000000b112472a5 */ /* 0x000fe4000f8c0024 */
[----:B------:R-:W-:-:S02]  /*0810*/  UISETP.LT.U32.AND.EX UP4, UPT, UR51, UR8, UPT, UP4 ;  /* 0x000000083300728c */ /* 0x000fc4000bf81140 */
[----:B------:R-:W-:Y:S02]  /*0820*/  UIADD3.X UR23, URZ, URZ, URZ, UP6, !UPT ;  /* 0x0000003f3f177290 */ /* 0x000fe4000b7fe43f */
[----:B------:R-:W-:Y:S02]  /*0830*/  UISETP.LT.U32.AND.EX UP6, UPT, UR12, UR53, UPT, UP5 ;  /* 0x000000350c00728c */ /* 0x000fe4000bfc1150 */
[----:B------:R-:W-:Y:S02]  /*0840*/  UIMAD.WIDE.U32 UR42, UR11, UR16, URZ ;  /* 0x000000100b2a72a5 */ /* 0x000fe4000f8e003f */
[----:B------:R-:W-:Y:S02]  /*0850*/  USEL UR8, URZ, 0x1, !UP4 ;  /* 0x000000013f087887 */ /* 0x000fe4000e000000 */
[----:B------:R-:W-:Y:S02]  /*0860*/  UISETP.LT.U32.AND UP5, UPT, UR50, UR30, UPT ;  /* 0x0000001e3200728c */ /* 0x000fe4000bfa1070 */
[----:B------:R-:W-:-:S02]  /*0870*/  USEL UR11, URZ, 0x1, !UP6 ;  /* 0x000000013f0b7887 */ /* 0x000fc4000f000000 */
[----:B------:R-:W-:Y:S02]  /*0880*/  UIADD3 UR36, UP4, UR43, UR36, URZ ;  /* 0x000000242b247290 */ /* 0x000fe4000ff9e03f */
[----:B------:R-:W-:Y:S01]  /*0890*/  UIADD3 UR30, UP6, URZ, UR42, URZ ;  /* 0x0000002a3f1e7290 */ /* 0x000fe2000ffde03f */
[----:B------:R-:W-:Y:S01]  /*08a0*/  UMOV UR22, UR37 ;  /* 0x0000002500167c82 */ /* 0x000fe20008000000 */
[----:B------:R-:W-:Y:S02]  /*08b0*/  UISETP.LT.U32.AND.EX UP0, UPT, UR9, UR13, UPT, UP0 ;  /* 0x0000000d0900728c */ /* 0x000fe4000bf01100 */
[----:B------:R-:W-:Y:S02]  /*08c0*/  UIMAD.WIDE.U32.X UR22, UR17, UR52, UR22, UP4 ;  /* 0x00000034111672a5 */ /* 0x000fe4000a0e0416 */
[----:B------:R-:W-:Y:S02]  /*08d0*/  UISETP.LT.U32.AND UP4, UPT, UR30, UR42, UPT ;  /* 0x0000002a1e00728c */ /* 0x000fe4000bf81070 */
[----:B------:R-:W-:-:S02]  /*08e0*/  UIADD3.X UR42, UR36, UR42, URZ, UP6, !UPT ;  /* 0x0000002a242a7290 */ /* 0x000fc4000b7fe43f */
[----:B------:R-:W-:Y:S02]  /*08f0*/  UISETP.LT.U32.AND.EX UP2, UPT, UR6, UR27, UPT, UP2 ;  /* 0x0000001b0600728c */ /* 0x000fe4000bf41120 */
[----:B------:R-:W-:Y:S02]  /*0900*/  UISETP.LT.U32.AND.EX UP3, UPT, UR31, UR24, UPT, UP3 ;  /* 0x000000181f00728c */ /* 0x000fe4000bf61130 */
[----:B------:R-:W-:Y:S02]  /*0910*/  UISETP.LT.U32.AND.EX UP4, UPT, UR42, UR36, UPT, UP4 ;  /* 0x000000242a00728c */ /* 0x000fe4000bf81140 */
[----:B------:R-:W-:Y:S02]  /*0920*/  UISETP.LT.U32.AND.EX UP1, UPT, UR10, UR14, UPT, UP1 ;  /* 0x0000000e0a00728c */ /* 0x000fe4000bf21110 */
[----:B------:R-:W-:Y:S02]  /*0930*/  UISETP.LT.U32.AND.EX UP5, UPT, UR28, UR26, UPT, UP5 ;  /* 0x0000001a1c00728c */ /* 0x000fe4000bfa1150 */
[----:B------:R-:W-:-:S02]  /*0940*/  USEL UR36, URZ, 0x1, !UP0 ;  /* 0x000000013f247887 */ /* 0x000fc4000c000000 */
[----:B------:R-:W-:Y:S02]  /*0950*/  USEL UR26, URZ, 0x1, !UP2 ;  /* 0x000000013f1a7887 */ /* 0x000fe4000d000000 */
[----:B------:R-:W-:Y:S02]  /*0960*/  USEL UR24, URZ, 0x1, !UP3 ;  /* 0x000000013f187887 */ /* 0x000fe4000d800000 */
[----:B------:R-:W-:Y:S02]  /*0970*/  USEL UR13, URZ, 0x1, !UP4 ;  /* 0x000000013f0d7887 */ /* 0x000fe4000e000000 */
[----:B------:R-:W-:Y:S02]  /*0980*/  UIADD3 UR29, UP0, UP2, -UR29, UR57, -UR15 ;  /* 0x000000391d1d7290 */ /* 0x000fe4000fa1e90f */
[----:B------:R-:W-:Y:S02]  /*0990*/  UIADD3 UR8, UP3, UP4, -UR8, UR58, -UR51 ;  /* 0x0000003a08087290 */ /* 0x000fe4000fc7e933 */
[----:B------:R-:W-:-:S02]  /*09a0*/  USEL UR27, URZ, 0x1, !UP1 ;  /* 0x000000013f1b7887 */ /* 0x000fc4000c800000 */
[----:B------:R-:W-:Y:S02]  /*09b0*/  USEL UR14, URZ, 0x1, !UP5 ;  /* 0x000000013f0e7887 */ /* 0x000fe4000e800000 */
[----:B------:R-:W-:Y:S02]  /*09c0*/  UIADD3 UR11, UP1, UP5, -UR11, UR60, -UR12 ;  /* 0x0000003c0b0b7290 */ /* 0x000fe4000fd3e90c */
[----:B------:R-:W-:Y:S02]  /*09d0*/  UIADD3.X UR15, UR61, -0x1, UR15, UP0, UP2 ;  /* 0xffffffff3d0f7890 */ /* 0x000fe400087e440f */
[----:B------:R-:W-:Y:S02]  /*09e0*/  UIADD3 UR36, UP0, UP2, -UR36, UR59, -UR9 ;  /* 0x0000003b24247290 */ /* 0x000fe4000fa1e909 */
[----:B------:R-:W-:Y:S02]  /*09f0*/  UIADD3.X UR51, UR61, -0x1, UR51, UP3, UP4 ;  /* 0xffffffff3d337890 */ /* 0x000fe40009fe8433 */
[----:B------:R-:W-:-:S02]  /*0a00*/  UIADD3 UR27, UP3, UP4, -UR27, UR56, -UR10 ;  /* 0x000000381b1b7290 */ /* 0x000fc4000fc7e90a */
[----:B------:R-:W-:Y:S02]  /*0a10*/  UIADD3.X UR12, UR61, -0x1, UR12, UP1, UP5 ;  /* 0xffffffff3d0c7890 */ /* 0x000fe40008fea40c */
[----:B------:R-:W-:Y:S02]  /*0a20*/  UIADD3 UR26, UP1, UP5, -UR26, UR7, -UR6 ;  /* 0x000000071a1a7290 */ /* 0x000fe4000fd3e906 */
[----:B------:R-:W-:Y:S02]  /*0a30*/  UIADD3.X UR9, UR61, -0x1, UR9, UP0, UP2 ;  /* 0xffffffff3d097890 */ /* 0x000fe400087e4409 */
[----:B------:R-:W-:Y:S02]  /*0a40*/  UIADD3 UR24, UP0, UP2, -UR24, UR25, -UR31 ;  /* 0x0000001918187290 */ /* 0x000fe4000fa1e91f */
[----:B------:R-:W-:Y:S02]  /*0a50*/  UIADD3.X UR10, UR61, -0x1, UR10, UP3, UP4 ;  /* 0xffffffff3d0a7890 */ /* 0x000fe40009fe840a */
[----:B------:R-:W-:-:S02]  /*0a60*/  UIADD3 UR14, UP3, UP4, -UR14, UR50, -UR28 ;  /* 0x000000320e0e7290 */ /* 0x000fc4000fc7e91c */
[----:B------:R-:W-:Y:S02]  /*0a70*/  UIADD3.X UR6, UR61, -0x1, UR6, UP1, UP5 ;  /* 0xffffffff3d067890 */ /* 0x000fe40008fea406 */
[----:B------:R-:W-:Y:S02]  /*0a80*/  UISETP.LT.U32.AND UP1, UPT, UR34, UR29, UPT ;  /* 0x0000001d2200728c */ /* 0x000fe4000bf21070 */
[----:B------:R-:W-:Y:S02]  /*0a90*/  UIADD3.X UR31, UR61, -0x1, UR31, UP0, UP2 ;  /* 0xffffffff3d1f7890 */ /* 0x000fe400087e441f */
[----:B------:R-:W-:Y:S02]  /*0aa0*/  UISETP.LT.U32.AND UP0, UPT, UR38, UR8, UPT ;  /* 0x000000082600728c */ /* 0x000fe4000bf01070 */
[----:B------:R-:W-:Y:S02]  /*0ab0*/  UIADD3.X UR28, UR61, -0x1, UR28, UP3, UP4 ;  /* 0xffffffff3d1c7890 */ /* 0x000fe40009fe841c */
[----:B------:R-:W-:-:S02]  /*0ac0*/  UISETP.LT.U32.AND UP2, UPT, UR40, UR11, UPT ;  /* 0x0000000b2800728c */ /* 0x000fc4000bf41070 */
[----:B------:R-:W-:Y:S02]  /*0ad0*/  UISETP.LT.U32.AND UP3, UPT, UR44, UR36, UPT ;  /* 0x000000242c00728c */ /* 0x000fe4000bf61070 */
[----:B------:R-:W-:Y:S02]  /*0ae0*/  UIADD3 UR13, UP5, UP6, -UR13, UR30, -UR42 ;  /* 0x0000001e0d0d7290 */ /* 0x000fe4000febe92a */
[----:B------:R-:W-:Y:S02]  /*0af0*/  UISETP.LT.U32.AND.EX UP1, UPT, UR35, UR15, UPT, UP1 ;  /* 0x0000000f2300728c */ /* 0x000fe4000bf21110 */
[----:B------:R-:W-:Y:S02]  /*0b00*/  UISETP.LT.U32.AND.EX UP0, UPT, UR39, UR51, UPT, UP0 ;  /* 0x000000332700728c */ /* 0x000fe4000bf01100 */
[----:B------:R-:W-:Y:S02]  /*0b10*/  UISETP.LT.U32.AND.EX UP2, UPT, UR41, UR12, UPT, UP2 ;  /* 0x0000000c2900728c */ /* 0x000fe4000bf41120 */
[----:B------:R-:W-:-:S02]  /*0b20*/  UISETP.LT.U32.AND.EX UP3, UPT, UR45, UR9, UPT, UP3 ;  /* 0x000000092d00728c */ /* 0x000fc4000bf61130 */
[----:B------:R-:W-:Y:S02]  /*0b30*/  UIADD3.X UR42, UR61, -0x1, UR42, UP5, UP6 ;  /* 0xffffffff3d2a7890 */ /* 0x000fe4000afec42a */
[----:B------:R-:W-:Y:S02]  /*0b40*/  USEL UR55, URZ, 0x1, !UP1 ;  /* 0x000000013f377887 */ /* 0x000fe4000c800000 */
[----:B------:R-:W-:Y:S02]  /*0b50*/  UISETP.LT.U32.AND UP5, UPT, UR48, UR26, UPT ;  /* 0x0000001a3000728c */ /* 0x000fe4000bfa1070 */
[----:B------:R-:W-:Y:S02]  /*0b60*/  UISETP.LT.U32.AND UP6, UPT, UR32, UR24, UPT ;  /* 0x000000182000728c */ /* 0x000fe4000bfc1070 */
[----:B------:R-:W-:Y:S02]  /*0b70*/  USEL UR37, URZ, 0x1, !UP0 ;  /* 0x000000013f257887 */ /* 0x000fe4000c000000 */
[----:B------:R-:W-:-:S02]  /*0b80*/  USEL UR50, URZ, 0xffffffff, !UP0 ;  /* 0xffffffff3f327887 */ /* 0x000fc4000c000000 */
[----:B------:R-:W-:Y:S02]  /*0b90*/  UISETP.LT.U32.AND UP4, UPT, UR46, UR27, UPT ;  /* 0x0000001b2e00728c */ /* 0x000fe4000bf81070 */
[----:B------:R-:W-:Y:S02]  /*0ba0*/  UISETP.LT.U32.AND UP0, UPT, UR4, UR14, UPT ;  /* 0x0000000e0400728c */ /* 0x000fe4000bf01070 */
[----:B------:R-:W-:Y:S02]  /*0bb0*/  USEL UR25, URZ, 0x1, !UP2 ;  /* 0x000000013f197887 */ /* 0x000fe4000d000000 */
[----:B------:R-:W-:Y:S02]  /*0bc0*/  USEL UR53, URZ, 0xffffffff, !UP2 ;  /* 0xffffffff3f357887 */ /* 0x000fe4000d000000 */
[----:B------:R-:W-:Y:S02]  /*0bd0*/  USEL UR30, URZ, 0x1, !UP3 ;  /* 0x000000013f1e7887 */ /* 0x000fe4000d800000 */
[----:B------:R-:W-:-:S02]  /*0be0*/  USEL UR52, URZ, 0xffffffff, !UP3 ;  /* 0xffffffff3f347887 */ /* 0x000fc4000d800000 */
[----:B------:R-:W-:Y:S02]  /*0bf0*/  USEL UR54, URZ, 0xffffffff, !UP1 ;  /* 0xffffffff3f367887 */ /* 0x000fe4000c800000 */
[----:B------:R-:W-:Y:S02]  /*0c00*/  UIADD3 UR29, UP2, UP3, UR55, UR34, -UR29 ;  /* 0x00000022371d7290 */ /* 0x000fe4000fb5e81d */
[----:B------:R-:W-:Y:S02]  /*0c10*/  UISETP.LT.U32.AND.EX UP5, UPT, UR49, UR6, UPT, UP5 ;  /* 0x000000063100728c */ /* 0x000fe4000bfa1150 */
[----:B------:R-:W-:Y:S02]  /*0c20*/  UISETP.LT.U32.AND.EX UP6, UPT, UR33, UR31, UPT, UP6 ;  /* 0x0000001f2100728c */ /* 0x000fe4000bfc1160 */
[----:B------:R-:W-:Y:S02]  /*0c30*/  UISETP.LT.U32.AND.EX UP4, UPT, UR47, UR10, UPT, UP4 ;  /* 0x0000000a2f00728c */ /* 0x000fe4000bf81140 */
[----:B------:R-:W-:-:S02]  /*0c40*/  UISETP.LT.U32.AND.EX UP0, UPT, UR5, UR28, UPT, UP0 ;  /* 0x0000001c0500728c */ /* 0x000fc4000bf01100 */
[----:B------:R-:W-:Y:S02]  /*0c50*/  UISETP.LT.U32.AND UP1, UPT, UR22, UR13, UPT ;  /* 0x0000000d1600728c */ /* 0x000fe4000bf21070 */
[----:B------:R-:W-:Y:S02]  /*0c60*/  UIADD3.X UR54, UR54, UR35, ~UR15, UP2, UP3 ;  /* 0x0000002336367290 */ /* 0x000fe400097e6c0f */
[----:B------:R-:W-:Y:S02]  /*0c70*/  USEL UR55, URZ, 0x1, !UP5 ;  /* 0x000000013f377887 */ /* 0x000fe4000e800000 */
[----:B------:R-:W-:Y:S02]  /*0c80*/  USEL UR34, URZ, 0xffffffff, !UP5 ;  /* 0xffffffff3f227887 */ /* 0x000fe4000e800000 */
[----:B------:R-:W-:Y:S02]  /*0c90*/  USEL UR56, URZ, 0x1, !UP6 ;  /* 0x000000013f387887 */ /* 0x000fe4000f000000 */
[----:B------:R-:W-:-:S02]  /*0ca0*/  USEL UR15, URZ, 0xffffffff, !UP6 ;  /* 0xffffffff3f0f7887 */ /* 0x000fc4000f000000 */
[----:B------:R-:W-:Y:S02]  /*0cb0*/  UIADD3 UR37, UP3, UP2, UR37, UR38, -UR8 ;  /* 0x0000002625257290 */ /* 0x000fe4000fa7e808 */
[----:B------:R-:W-:Y:S02]  /*0cc0*/  UIADD3 UR25, UP5, UP6, UR25, UR40, -UR11 ;  /* 0x0000002819197290 */ /* 0x000fe4000febe80b */
[----:B------:R-:W-:Y:S02]  /*0cd0*/  USEL UR7, URZ, 0x1, !UP4 ;  /* 0x000000013f077887 */ /* 0x000fe4000e000000 */
[----:B------:R-:W-:Y:S02]  /*0ce0*/  USEL UR43, URZ, 0xffffffff, !UP4 ;  /* 0xffffffff3f2b7887 */ /* 0x000fe4000e000000 */
[----:B------:R-:W-:Y:S02]  /*0cf0*/  USEL UR35, URZ, 0x1, !UP0 ;  /* 0x000000013f237887 */ /* 0x000fe4000c000000 */
[----:B------:R-:W-:-:S02]  /*0d00*/  USEL UR8, URZ, 0xffffffff, !UP0 ;  /* 0xffffffff3f087887 */ /* 0x000fc4000c000000 */
[----:B------:R-:W-:Y:S02]  /*0d10*/  UISETP.LT.U32.AND.EX UP1, UPT, UR23, UR42, UPT, UP1 ;  /* 0x0000002a1700728c */ /* 0x000fe4000bf21110 */
[----:B------:R-:W-:Y:S02]  /*0d20*/  UIADD3 UR30, UP4, UP0, UR30, UR44, -UR36 ;  /* 0x0000002c1e1e7290 */ /* 0x000fe4000f89e824 */
[----:B------:R-:W-:Y:S02]  /*0d30*/  UIADD3.X UR50, UR50, UR39, ~UR51, UP3, UP2 ;  /* 0x0000002732327290 */ /* 0x000fe40009fe4c33 */
[----:B------:R-:W-:Y:S02]  /*0d40*/  UIADD3.X UR53, UR53, UR41, ~UR12, UP5, UP6 ;  /* 0x0000002935357290 */ /* 0x000fe4000afecc0c */
[----:B------:R-:W-:Y:S02]  /*0d50*/  UIADD3 UR55, UP3, UP5, UR55, UR48, -UR26 ;  /* 0x0000003037377290 */ /* 0x000fe4000fd7e81a */
[----:B------:R-:W-:-:S02]  /*0d60*/  USEL UR11, URZ, 0x1, !UP1 ;  /* 0x000000013f0b7887 */ /* 0x000fc4000c800000 */
[----:B------:R-:W-:Y:S02]  /*0d70*/  USEL UR36, URZ, 0xffffffff, !UP1 ;  /* 0xffffffff3f247887 */ /* 0x000fe4000c800000 */
[----:B------:R-:W-:Y:S02]  /*0d80*/  UIADD3.X UR52, UR52, UR45, ~UR9, UP4, UP0 ;  /* 0x0000002d34347290 */ /* 0x000fe4000a7e0c09 */
[----:B------:R-:W-:Y:S02]  /*0d90*/  UIADD3 UR7, UP1, UP2, UR7, UR46, -UR27 ;  /* 0x0000002e07077290 */ /* 0x000fe4000fa3e81b */
[----:B------:R-:W-:Y:S02]  /*0da0*/  UIADD3 UR56, UP4, UP0, UR56, UR32, -UR24 ;  /* 0x0000002038387290 */ /* 0x000fe4000f89e818 */
[----:B------:R-:W-:Y:S02]  /*0db0*/  UIADD3.X UR6, UR34, UR49, ~UR6, UP3, UP5 ;  /* 0x0000003122067290 */ /* 0x000fe40009feac06 */
[----:B------:R-:W-:-:S02]  /*0dc0*/  UIADD3 UR11, UP5, UP6, UR11, UR22, -UR13 ;  /* 0x000000160b0b7290 */ /* 0x000fc4000febe80d */
[----:B------:R-:W-:Y:S02]  /*0dd0*/  UIADD3.X UR43, UR43, UR47, ~UR10, UP1, UP2 ;  /* 0x0000002f2b2b7290 */ /* 0x000fe40008fe4c0a */
[----:B------:R-:W-:Y:S02]  /*0de0*/  UIADD3.X UR15, UR15, UR33, ~UR31, UP4, UP0 ;  /* 0x000000210f0f7290 */ /* 0x000fe4000a7e0c1f */
[----:B------:R-:W-:Y:S01]  /*0df0*/  UIADD3 UR35, UP1, UP2, UR35, UR4, -UR14 ;  /* 0x0000000423237290 */ /* 0x000fe2000fa3e80e */
[----:B--2---:R-:W-:Y:S01]  /*0e00*/  R2UR UR14, R6 ;  /* 0x00000000060e72ca */ /* 0x004fe200000e0000 */
[----:B------:R-:W-:Y:S02]  /*0e10*/  UIADD3 UR55, UP4, UR56, UR55, URZ ;  /* 0x0000003738377290 */ /* 0x000fe4000ff9e03f */
[----:B------:R-:W-:Y:S02]  /*0e20*/  UIADD3 UR25, UP3, UR30, UR25, URZ ;  /* 0x000000191e197290 */ /* 0x000fe4000ff7e03f */
[----:B------:R-:W-:-:S02]  /*0e30*/  UIADD3.X UR36, UR36, UR23, ~UR42, UP5, UP6 ;  /* 0x0000001724247290 */ /* 0x000fc4000afecc2a */
[----:B------:R-:W-:Y:S02]  /*0e40*/  UISETP.GE.U32.AND UP0, UPT, UR11, UR29, UPT ;  /* 0x0000001d0b00728c */ /* 0x000fe4000bf06070 */
[----:B------:R-:W-:Y:S02]  /*0e50*/  UIADD3.X UR8, UR8, UR5, ~UR28, UP1, UP2 ;  /* 0x0000000508087290 */ /* 0x000fe40008fe4c1c */
[----:B------:R-:W-:Y:S02]  /*0e60*/  UIADD3 UR10, UP5, UR37, UR29, URZ ;  /* 0x0000001d250a7290 */ /* 0x000fe4000ffbe03f */
[----:B------:R-:W-:Y:S02]  /*0e70*/  UIADD3.X UR6, UR15, UR6, URZ, UP4, !UPT ;  /* 0x000000060f067290 */ /* 0x000fe4000a7fe43f */
[----:B------:R-:W-:Y:S02]  /*0e80*/  UIADD3.X UR53, UR52, UR53, URZ, UP3, !UPT ;  /* 0x0000003534357290 */ /* 0x000fe40009ffe43f */
[----:B------:R-:W-:-:S02]  /*0e90*/  UISETP.GT.U32.AND UP2, UPT, UR25, URZ, UPT ;  /* 0x0000003f1900728c */ /* 0x000fc4000bf44070 */
[----:B------:R-:W-:Y:S02]  /*0ea0*/  UISETP.GT.U32.AND UP4, UPT, UR55, URZ, UPT ;  /* 0x0000003f3700728c */ /* 0x000fe4000bf84070 */
[----:B------:R-:W-:Y:S02]  /*0eb0*/  UISETP.GE.U32.AND.EX UP0, UPT, UR36, UR54, UPT, UP0 ;  /* 0x000000362400728c */ /* 0x000fe4000bf06100 */
[----:B------:R-:W-:Y:S02]  /*0ec0*/  UIADD3.X UR12, UR50, UR54, URZ, UP5, !UPT ;  /* 0x00000036320c7290 */ /* 0x000fe4000affe43f */
[----:B------:R-:W-:Y:S02]  /*0ed0*/  UISETP.LT.U32.AND UP1, UPT, UR25, UR30, UPT ;  /* 0x0000001e1900728c */ /* 0x000fe4000bf21070 */
[----:B------:R-:W-:Y:S02]  /*0ee0*/  UISETP.LT.U32.AND UP3, UPT, UR55, UR56, UPT ;  /* 0x000000383700728c */ /* 0x000fe4000bf61070 */
[----:B------:R-:W-:-:S02]  /*0ef0*/  UISETP.GT.U32.AND UP5, UPT, UR10, URZ, UPT ;  /* 0x0000003f0a00728c */ /* 0x000fc4000bfa4070 */
[----:B------:R-:W-:Y:S02]  /*0f00*/  UISETP.GT.U32.AND.EX UP2, UPT, UR53, -0x1, UPT, UP2 ;  /* 0xffffffff3500788c */ /* 0x000fe4000bf44120 */
[----:B------:R-:W-:Y:S02]  /*0f10*/  UISETP.GT.U32.AND.EX UP4, UPT, UR6, -0x1, UPT, UP4 ;  /* 0xffffffff0600788c */ /* 0x000fe4000bf84140 */
[----:B------:R-:W-:Y:S02]  /*0f20*/  USEL UR4, URZ, 0x1, UP0 ;  /* 0x000000013f047887 */ /* 0x000fe40008000000 */
[----:B------:R-:W-:Y:S02]  /*0f30*/  USEL UR9, URZ, 0xffffffff, UP0 ;  /* 0xffffffff3f097887 */ /* 0x000fe40008000000 */
[----:B------:R-:W-:Y:S02]  /*0f40*/  UISETP.LT.U32.AND UP0, UPT, UR10, UR37, UPT ;  /* 0x000000250a00728c */ /* 0x000fe4000bf01070 */
[----:B------:R-:W-:-:S02]  /*0f50*/  UISETP.GT.U32.AND.EX UP5, UPT, UR12, -0x1, UPT, UP5 ;  /* 0xffffffff0c00788c */ /* 0x000fc4000bfa4150 */
[----:B------:R-:W-:Y:S02]  /*0f60*/  UISETP.LT.U32.OR.EX UP1, UPT, UR53, UR52, UP2, UP1 ;  /* 0x000000343500728c */ /* 0x000fe40009721510 */
[----:B------:R-:W-:Y:S01]  /*0f70*/  UISETP.LT.U32.OR.EX UP3, UPT, UR6, UR15, UP4, UP3 ;  /* 0x0000000f0600728c */ /* 0x000fe2000a761530 */
[----:B------:R-:W-:Y:S01]  /*0f80*/  R2UR UR15, R7 ;  /* 0x00000000070f72ca */ /* 0x000fe200000e0000 */
[----:B------:R-:W-:Y:S01]  /*0f90*/  UIADD3 UR29, UP2, UP4, UR4, UR11, -UR29 ;  /* 0x0000000b041d7290 */ /* 0x000fe2000fc5e81d */
[C---:B------:R-:W-:Y:S01]  /*0fa0*/  VIADD R7, R19.reuse, 0xfffffffe ;  /* 0xfffffffe13077836 */ /* 0x040fe20000000000 */
[----:B------:R-:W-:Y:S01]  /*0fb0*/  UISETP.LT.U32.OR.EX UP0, UPT, UR12, UR50, UP5, UP0 ;  /* 0x000000320c00728c */ /* 0x000fe2000af01500 */
[----:B------:R-:W-:Y:S01]  /*0fc0*/  IADD3 R19, R19, 0x3, RZ ;  /* 0x0000000313137810 */ /* 0x000fe20007ffe0ff */
[----:B------:R-:W-:Y:S01]  /*0fd0*/  USEL UR13, URZ, 0x1, !UP1 ;  /* 0x000000013f0d7887 */ /* 0x000fe2000c800000 */
[----:B------:R-:W-:Y:S01]  /*0fe0*/  IMAD.WIDE.U32 R6, R7, 0x8, R4 ;  /* 0x0000000807067825 */ /* 0x000fe200078e0004 */
[----:B------:R-:W-:-:S02]  /*0ff0*/  USEL UR22, URZ, 0xffffffff, !UP1 ;  /* 0xffffffff3f167887 */ /* 0x000fc4000c800000 */
[----:B------:R-:W-:Y:S02]  /*1000*/  USEL UR4, URZ, 0x1, !UP3 ;  /* 0x000000013f047887 */ /* 0x000fe4000d800000 */
[----:B------:R-:W-:Y:S02]  /*1010*/  UIADD3.X UR54, UR9, UR36, ~UR54, UP2, UP4 ;  /* 0x0000002409367290 */ /* 0x000fe400097e8c36 */
[----:B------:R-:W-:Y:S02]  /*1020*/  UISETP.GE.U32.AND UP1, UPT, UR29, UR37, UPT ;  /* 0x000000251d00728c */ /* 0x000fe4000bf26070 */
[----:B------:R-:W-:Y:S02]  /*1030*/  USEL UR5, URZ, 0xffffffff, !UP3 ;  /* 0xffffffff3f057887 */ /* 0x000fe4000d800000 */
[----:B------:R-:W-:Y:S02]  /*1040*/  USEL UR11, URZ, 0x1, !UP0 ;  /* 0x000000013f0b7887 */ /* 0x000fe4000c000000 */
[----:B------:R-:W-:-:S02]  /*1050*/  USEL UR9, URZ, 0xffffffff, !UP0 ;  /* 0xffffffff3f097887 */ /* 0x000fc4000c000000 */
[----:B------:R-:W-:Y:S02]  /*1060*/  UIADD3 UR4, UP3, -UR4, UR55, URZ ;  /* 0x0000003704047290 */ /* 0x000fe4000ff7e13f */
[----:B------:R-:W-:Y:S02]  /*1070*/  UISETP.GE.U32.AND.EX UP0, UPT, UR54, UR50, UPT, UP1 ;  /* 0x000000323600728c */ /* 0x000fe4000bf06110 */
[----:B------:R-:W-:Y:S02]  /*1080*/  UIADD3 UR13, UP2, -UR13, UR25, URZ ;  /* 0x000000190d0d7290 */ /* 0x000fe4000ff5e13f */
[----:B------:R-:W-:Y:S02]  /*1090*/  UIADD3.X UR5, ~UR5, UR6, URZ, UP3, !UPT ;  /* 0x0000000605057290 */ /* 0x000fe40009ffe53f */
[----:B------:R-:W-:Y:S02]  /*10a0*/  UIADD3 UR35, UP1, UR4, UR35, URZ ;  /* 0x0000002304237290 */ /* 0x000fe4000ff3e03f */
[----:B------:R-:W-:-:S02]  /*10b0*/  USEL UR23, URZ, 0x1, UP0 ;  /* 0x000000013f177887 */ /* 0x000fc40008000000 */
[----:B------:R-:W-:Y:S02]  /*10c0*/  USEL UR24, URZ, 0xffffffff, UP0 ;  /* 0xffffffff3f187887 */ /* 0x000fe40008000000 */
[----:B------:R-:W-:Y:S02]  /*10d0*/  UIADD3.X UR22, ~UR22, UR53, URZ, UP2, !UPT ;  /* 0x0000003516167290 */ /* 0x000fe400097fe53f */
[----:B------:R-:W-:Y:S02]  /*10e0*/  UIADD3 UR11, UP0, UP3, UR13, UR10, -UR11 ;  /* 0x0000000a0d0b7290 */ /* 0x000fe4000fb1e80b */
[----:B------:R-:W-:Y:S02]  /*10f0*/  UIADD3.X UR6, UR5, UR8, URZ, UP1, !UPT ;  /* 0x0000000805067290 */ /* 0x000fe40008ffe43f */
[----:B------:R-:W-:Y:S02]  /*1100*/  UISETP.GT.U32.AND UP2, UPT, UR35, URZ, UPT ;  /* 0x0000003f2300728c */ /* 0x000fe4000bf44070 */
[----:B------:R-:W-:-:S02]  /*1110*/  UISETP.LT.U32.AND UP1, UPT, UR35, UR4, UPT ;  /* 0x000000042300728c */ /* 0x000fc4000bf21070 */
[----:B------:R-:W-:Y:S02]  /*1120*/  UIADD3.X UR8, UR22, UR12, ~UR9, UP0, UP3 ;  /* 0x0000000c16087290 */ /* 0x000fe400087e6c09 */
[----:B------:R-:W-:Y:S02]  /*1130*/  UIADD3 UR4, UP4, UP5, UR23, UR29, -UR37 ;  /* 0x0000001d17047290 */ /* 0x000fe4000fd9e825 */
[----:B------:R-:W-:Y:S02]  /*1140*/  UISETP.GT.U32.AND UP3, UPT, UR11, URZ, UPT ;  /* 0x0000003f0b00728c */ /* 0x000fe4000bf64070 */
[----:B------:R-:W-:Y:S02]  /*1150*/  UISETP.GT.U32.AND.EX UP2, UPT, UR6, -0x1, UPT, UP2 ;  /* 0xffffffff0600788c */ /* 0x000fe4000bf44120 */
[----:B------:R-:W-:Y:S02]  /*1160*/  UISETP.LT.U32.AND UP0, UPT, UR11, UR13, UPT ;  /* 0x0000000d0b00728c */ /* 0x000fe4000bf01070 */
[----:B------:R-:W-:-:S02]  /*1170*/  UIADD3.X UR50, UR24, UR54, ~UR50, UP4, UP5 ;  /* 0x0000003618327290 */ /* 0x000fc4000a7eac32 */
[----:B------:R-:W-:Y:S02]  /*1180*/  UISETP.GT.U32.AND.EX UP3, UPT, UR8, -0x1, UPT, UP3 ;  /* 0xffffffff0800788c */ /* 0x000fe4000bf64130 */
[----:B------:R-:W-:Y:S02]  /*1190*/  UIADD3 UR4, UP4, UR14, UR4, URZ ;  /* 0x000000040e047290 */ /* 0x000fe4000ff9e03f */
[----:B------:R-:W-:Y:S02]  /*11a0*/  UISETP.LT.U32.OR.EX UP1, UPT, UR6, UR5, UP2, UP1 ;  /* 0x000000050600728c */ /* 0x000fe40009721510 */
[----:B------:R-:W-:Y:S02]  /*11b0*/  UISETP.LT.U32.OR.EX UP0, UPT, UR8, UR22, UP3, UP0 ;  /* 0x000000160800728c */ /* 0x000fe40009f01500 */
[----:B------:R-:W-:Y:S02]  /*11c0*/  UIADD3.X UR5, UR15, UR50, URZ, UP4, !UPT ;  /* 0x000000320f057290 */ /* 0x000fe4000a7fe43f */
[----:B------:R-:W-:-:S02]  /*11d0*/  UISETP.GT.U32.AND UP2, UPT, UR4, URZ, UPT ;  /* 0x0000003f0400728c */ /* 0x000fc4000bf44070 */
[----:B------:R-:W-:Y:S02]  /*11e0*/  USEL UR9, URZ, 0x1, !UP1 ;  /* 0x000000013f097887 */ /* 0x000fe4000c800000 */
[----:B------:R-:W-:Y:S02]  /*11f0*/  USEL UR12, URZ, 0x1, !UP0 ;  /* 0x000000013f0c7887 */ /* 0x000fe4000c000000 */
[----:B------:R-:W-:Y:S02]  /*1200*/  USEL UR13, URZ, 0xffffffff, !UP0 ;  /* 0xffffffff3f0d7887 */ /* 0x000fe4000c000000 */
[----:B------:R-:W-:Y:S02]  /*1210*/  UISETP.GT.U32.AND.EX UP0, UPT, UR5, -0x1, UPT, UP2 ;  /* 0xffffffff0500788c */ /* 0x000fe4000bf04120 */
[----:B------:R-:W-:Y:S02]  /*1220*/  UISETP.LT.U32.AND UP3, UPT, UR4, UR14, UPT ;  /* 0x0000000e0400728c */ /* 0x000fe4000bf61070 */
[----:B------:R-:W-:-:S02]  /*1230*/  USEL UR10, URZ, 0xffffffff, !UP1 ;  /* 0xffffffff3f0a7887 */ /* 0x000fc4000c800000 */
[----:B------:R-:W-:Y:S02]  /*1240*/  UIADD3 UR9, UP2, -UR9, UR35, URZ ;  /* 0x0000002309097290 */ /* 0x000fe4000ff5e13f */
[----:B------:R-:W-:Y:S02]  /*1250*/  UIADD3 UR12, UP1, -UR12, UR11, URZ ;  /* 0x0000000b0c0c7290 */ /* 0x000fe4000ff3e13f */
[----:B------:R-:W-:Y:S02]  /*1260*/  UISETP.LT.U32.OR.EX UP0, UPT, UR5, UR15, UP0, UP3 ;  /* 0x0000000f0500728c */ /* 0x000fe40008701530 */
[----:B------:R-:W-:Y:S02]  /*1270*/  UIADD3.X UR10, ~UR10, UR6, URZ, UP2, !UPT ;  /* 0x000000060a0a7290 */ /* 0x000fe400097fe53f */
[----:B------:R-:W-:Y:S02]  /*1280*/  UIADD3 UR6, UP2, UR9, UR7, URZ ;  /* 0x0000000709067290 */ /* 0x000fe4000ff5e03f */
[----:B------:R-:W-:-:S02]  /*1290*/  UIADD3.X UR13, ~UR13, UR8, URZ, UP1, !UPT ;  /* 0x000000080d0d7290 */ /* 0x000fc40008ffe53f */
[----:B------:R-:W-:Y:S02]  /*12a0*/  UISETP.GE.U32.AND UP1, UPT, UR12, UR7, UPT ;  /* 0x000000070c00728c */ /* 0x000fe4000bf26070 */
[----:B------:R-:W-:Y:S02]  /*12b0*/  USEL UR11, URZ, 0x1, !UP0 ;  /* 0x000000013f0b7887 */ /* 0x000fe4000c000000 */
[----:B------:R-:W-:Y:S02]  /*12c0*/  USEL UR52, URZ, 0xffffffff, !UP0 ;  /* 0xffffffff3f347887 */ /* 0x000fe4000c000000 */
[----:B------:R-:W-:Y:S02]  /*12d0*/  UIADD3.X UR8, UR10, UR43, URZ, UP2, !UPT ;  /* 0x0000002b0a087290 */ /* 0x000fe400097fe43f */
[----:B------:R-:W-:Y:S02]  /*12e0*/  UISETP.GT.U32.AND UP0, UPT, UR6, URZ, UPT ;  /* 0x0000003f0600728c */ /* 0x000fe4000bf04070 */
[----:B------:R-:W-:-:S02]  /*12f0*/  UISETP.GE.U32.AND.EX UP1, UPT, UR13, UR43, UPT, UP1 ;  /* 0x0000002b0d00728c */ /* 0x000fc4000bf26110 */
[----:B------:R-:W-:Y:S02]  /*1300*/  UISETP.LT.U32.AND UP2, UPT, UR6, UR9, UPT ;  /* 0x000000090600728c */ /* 0x000fe4000bf41070 */
[----:B------:R-:W-:Y:S02]  /*1310*/  UISETP.GT.U32.AND.EX UP0, UPT, UR8, -0x1, UPT, UP0 ;  /* 0xffffffff0800788c */ /* 0x000fe4000bf04100 */
[----:B------:R-:W-:Y:S02]  /*1320*/  UIADD3 UR11, UP3, -UR11, UR4, URZ ;  /* 0x000000040b0b7290 */ /* 0x000fe4000ff7e13f */
[----:B------:R-:W-:Y:S02]  /*1330*/  USEL UR4, URZ, 0x1, UP1 ;  /* 0x000000013f047887 */ /* 0x000fe40008800000 */
[----:B------:R-:W-:Y:S02]  /*1340*/  UISETP.LT.U32.OR.EX UP0, UPT, UR8, UR10, UP0, UP2 ;  /* 0x0000000a0800728c */ /* 0x000fe40008701520 */
[----:B------:R-:W-:Y:S01]  /*1350*/  USEL UR9, URZ, 0xffffffff, UP1 ;  /* 0xffffffff3f097887 */ /* 0x000fe20008800000 */
[----:B------:R-:W-:Y:S01]  /*1360*/  IMAD.U32 R12, RZ, RZ, UR11 ;  /* 0x0000000bff0c7e24 */ /* 0x000fe2000f8e00ff */
[----:B------:R-:W-:-:S02]  /*1370*/  UIADD3 UR4, UP1, UP2, UR4, UR12, -UR7 ;  /* 0x0000000c04047290 */ /* 0x000fc4000fa3e807 */
[----:B------:R-:W-:Y:S02]  /*1380*/  USEL UR7, URZ, 0x1, !UP0 ;  /* 0x000000013f077887 */ /* 0x000fe4000c000000 */
[----:B------:R-:W-:Y:S02]  /*1390*/  UIADD3.X UR52, ~UR52, UR5, URZ, UP3, !UPT ;  /* 0x0000000534347290 */ /* 0x000fe40009ffe53f */
[----:B------:R-:W-:Y:S01]  /*13a0*/  USEL UR5, URZ, 0xffffffff, !UP0 ;  /* 0xffffffff3f057887 */ /* 0x000fe2000c000000 */
[----:B------:R-:W-:Y:S01]  /*13b0*/  MOV R14, UR4 ;  /* 0x00000004000e7c02 */ /* 0x000fe20008000f00 */
[----:B------:R-:W-:Y:S01]  /*13c0*/  UIADD3 UR7, UP0, -UR7, UR6, URZ ;  /* 0x0000000607077290 */ /* 0x000fe2000ff1e13f */
[----:B------:R-:W-:Y:S01]  /*13d0*/  ULDC UR57, c[0x0][0x228] ;  /* 0x00008a0000397ab9 */ /* 0x000fe20000000800 */
[----:B------:R-:W-:Y:S01]  /*13e0*/  UIADD3.X UR43, UR9, UR13, ~UR43, UP1, UP2 ;  /* 0x0000000d092b7290 */ /* 0x000fe20008fe4c2b */
[----:B------:R-:W-:Y:S01]  /*13f0*/  ISETP.GE.U32.AND P0, PT, R0, UR57, PT ;  /* 0x0000003900007c0c */ /* 0x000fe2000bf06070 */
[----:B------:R-:W-:Y:S01]  /*1400*/  UIADD3.X UR5, ~UR5, UR8, URZ, UP0, !UPT ;  /* 0x0000000805057290 */ /* 0x000fe200087fe53f */
[----:B------:R-:W-:Y:S01]  /*1410*/  IMAD.U32 R13, RZ, RZ, UR52 ;  /* 0x00000034ff0d7e24 */ /* 0x000fe2000f8e00ff */
[----:B------:R-:W-:Y:S01]  /*1420*/  ULDC.64 UR58, c[0x0][0x208] ;  /* 0x00008200003a7ab9 */ /* 0x000fe20000000a00 */
[----:B------:R-:W-:Y:S01]  /*1430*/  IMAD.U32 R16, RZ, RZ, UR7 ;  /* 0x00000007ff107e24 */ /* 0x000fe2000f8e00ff */
[----:B------:R-:W-:Y:S01]  /*1440*/  UMOV UR6, UR4 ;  /* 0x0000000400067c82 */ /* 0x000fe20008000000 */
[----:B------:R-:W-:Y:S01]  /*1450*/  IMAD.U32 R15, RZ, RZ, UR43 ;  /* 0x0000002bff0f7e24 */ /* 0x000fe2000f8e00ff */
[----:B------:R-:W-:Y:S01]  /*1460*/  MOV R17, UR5 ;  /* 0x0000000500117c02 */ /* 0x000fe20008000f00 */
[----:B------:R0:W-:Y:S01]  /*1470*/  STG.E.64 desc[UR58][R6.64], R12 ;  /* 0x0000000c06007986 */ /* 0x0001e2000c101b3a */
[----:B------:R-:W-:-:S03]  /*1480*/  UMOV UR4, UR43 ;  /* 0x0000002b00047c82 */ /* 0x000fc60008000000 */
[----:B------:R0:W-:Y:S04]  /*1490*/  STG.E.64 desc[UR58][R8.64], R14 ;  /* 0x0000000e08007986 */ /* 0x0001e8000c101b3a */
[----:B------:R0:W-:Y:S01]  /*14a0*/  STG.E.64 desc[UR58][R10.64], R16 ;  /* 0x000000100a007986 */ /* 0x0001e2000c101b3a */
[----:B------:R-:W-:Y:S05]  /*14b0*/  @!P0 BRA `(.L_x_940) ;  /* 0xffffffec00648947 */ /* 0x000fea000383ffff */
[----:B------:R-:W-:Y:S05]  /*14c0*/  EXIT ;  /* 0x000000000000794d */ /* 0x000fea0003800000 */
.L_x_941:
        /* <DEDUP_REMOVED lines=11> */
.L_x_985:


//--------------------- .nv.global.init           --------------------------
	.section	.nv.global.init,"aw",@progbits
.nv.global.init:
	.type		$str$2,@object
	.size		$str$2,($str$1 - $str$2)
$str$2:
        /*0000*/ 	.byte	0x69, 0x6e, 0x5f, 0x6b, 0x65, 0x72, 0x6e, 0x65, 0x6c, 0x5f, 0x6d, 0x6f, 0x64, 0x20, 0x46, 0x49
        /*0010*/ 	.byte	0x4e, 0x49, 0x53, 0x48, 0x45, 0x44, 0x20, 0x25, 0x64, 0x20, 0x25, 0x64, 0x0a, 0x00
	.type		$str$1,@object
	.size		$str$1,($str - $str$1)
$str$1:
        /*001e*/ 	.byte	0x73, 0x74, 0x61, 0x72, 0x74, 0x5f, 0x6e, 0x74, 0x74, 0x5f, 0x63, 0x6f, 0x72, 0x65, 0x20, 0x25
        /*002e*/ 	.byte	0x6c, 0x6c, 0x75, 0x20, 0x73, 0x74, 0x72, 0x69, 0x64, 0x65, 0x3d, 0x25, 0x6c, 0x6c, 0x75, 0x0a
        /*003e*/ 	.byte	0x00
	.type		$str,@object
	.size		$str,($str$3 - $str)
$str:
        /*003f*/ 	.byte	0x69, 0x6e, 0x5f, 0x6b, 0x65, 0x72, 0x6e, 0x65, 0x6c, 0x5f, 0x6d, 0x6f, 0x64, 0x20, 0x6e, 0x74
        /*004f*/ 	.byte	0x74, 0x5f, 0x62, 0x66, 0x69, 0x65, 0x6c, 0x64, 0x5f, 0x66, 0x75, 0x73, 0x65, 0x64, 0x5f, 0x63
        /*005f*/ 	.byte	0x6f, 0x73, 0x65, 0x74, 0x5f, 0x73, 0x74, 0x72, 0x69, 0x64, 0x65, 0x64, 0x20, 0x25, 0x64, 0x20
        /*006f*/ 	.byte	0x25, 0x64, 0x0a, 0x00
	.type		$str$3,@object
	.size		$str$3,($str$4 - $str$3)
$str$3:
        /*0073*/ 	.byte	0x69, 0x6e, 0x5f, 0x6b, 0x65, 0x72, 0x6e, 0x65, 0x6c, 0x5f, 0x6d, 0x6f, 0x64, 0x20, 0x6e, 0x74
        /*0083*/ 	.byte	0x74, 0x5f, 0x78, 0x66, 0x69, 0x65, 0x6c, 0x64, 0x5f, 0x66, 0x75, 0x73, 0x65, 0x64, 0x5f, 0x63
        /*0093*/ 	.byte	0x6f, 0x73, 0x65, 0x74, 0x5f, 0x73, 0x74, 0x72, 0x69, 0x64, 0x65, 0x64, 0x20, 0x25, 0x64, 0x20
        /*00a3*/ 	.byte	0x25, 0x64, 0x0a, 0x00
	.type		$str$4,@object
	.size		$str$4,(.L_6 - $str$4)
$str$4:
        /*00a7*/ 	.byte	0x45, 0x4e, 0x44, 0x20, 0x69, 0x6e, 0x5f, 0x6b, 0x65, 0x72, 0x6e, 0x65, 0x6c, 0x5f, 0x6d, 0x6f
        /*00b7*/ 	.byte	0x64, 0x20, 0x6e, 0x74, 0x74, 0x5f, 0x78, 0x66, 0x69, 0x65, 0x6c, 0x64, 0x5f, 0x66, 0x75, 0x73
        /*00c7*/ 	.byte	0x65, 0x64, 0x5f, 0x63, 0x6f, 0x73, 0x65, 0x74, 0x5f, 0x73, 0x74, 0x72, 0x69, 0x64, 0x65, 0x64
        /*00d7*/ 	.byte	0x20, 0x25, 0x64, 0x20, 0x25, 0x64, 0x0a, 0x00
.L_6:


//--------------------- .nv.shared.copy_columns_xfield --------------------------
	.section	.nv.shared.copy_columns_xfield,"aw",@nobits
	.sectionflags	@""
	.align	16
	.zero		1024


//--------------------- .nv.shared.reserved.0     --------------------------
	.section	.nv.shared.reserved.0,"aw",@nobits
	.weak		__nv_reservedSMEM_offset_0_alias
	.size		__nv_reservedSMEM_offset_0_alias, 0, 0
	.other		__nv_reservedSMEM_offset_0_alias,@"STO_CUDA_RESERVED_SHARED STV_DEFAULT"
__nv_reservedSMEM_offset_0_alias:
	.zero		0


//--------------------- .nv.shared.copy_columns_bfield --------------------------
	.section	.nv.shared.copy_columns_bfield,"aw",@nobits
	.sectionflags	@""
	.align	16
	.zero		1024


//--------------------- .nv.shared.copy_sample_bfield --------------------------
	.section	.nv.shared.copy_sample_bfield,"aw",@nobits
	.sectionflags	@""
	.align	16
	.zero		1024


//--------------------- .nv.shared.verify_buffers_xfield --------------------------
	.section	.nv.shared.verify_buffers_xfield,"aw",@nobits
	.sectionflags	@""
	.align	16
	.zero		1024


//--------------------- .nv.shared.verify_buffers_bfield --------------------------
	.section	.nv.shared.verify_buffers_bfield,"aw",@nobits
	.sectionflags	@""
	.align	16
	.zero		1024


//--------------------- .nv.shared.tip5_hash_batch --------------------------
	.section	.nv.shared.tip5_hash_batch,"aw",@nobits
	.sectionflags	@""
	.align	16
	.zero		1024


//--------------------- .nv.shared.extract_rows_xfield --------------------------
	.section	.nv.shared.extract_rows_xfield,"aw",@nobits
	.sectionflags	@""
	.align	16
	.zero		1024


//--------------------- .nv.shared.extract_rows_bfield --------------------------
	.section	.nv.shared.extract_rows_bfield,"aw",@nobits
	.sectionflags	@""
	.align	16
	.zero		1024


//--------------------- .nv.shared.coset_scale_bfield_fast --------------------------
	.section	.nv.shared.coset_scale_bfield_fast,"aw",@nobits
	.sectionflags	@""
	.align	16
.nv.shared.coset_scale_bfield_fast:
	.zero		9216


//--------------------- .nv.shared.coset_scale_bfield_shared --------------------------
	.section	.nv.shared.coset_scale_bfield_shared,"aw",@nobits
	.sectionflags	@""
	.align	16
	.zero		1024


//--------------------- .nv.shared.coset_scale_bfield --------------------------
	.section	.nv.shared.coset_scale_bfield,"aw",@nobits
	.sectionflags	@""
	.align	16
	.zero		1024


//--------------------- .nv.shared.intt_xfield_fused_unscale_randomize --------------------------
	.section	.nv.shared.intt_xfield_fused_unscale_randomize,"aw",@nobits
	.sectionflags	@""
	.align	16
.nv.shared.intt_xfield_fused_unscale_randomize:
	.zero		17408


//--------------------- .nv.shared.intt_xfield_fused_unscale --------------------------
	.section	.nv.shared.intt_xfield_fused_unscale,"aw",@nobits
	.sectionflags	@""
	.align	16
.nv.shared.intt_xfield_fused_unscale:
	.zero		17408


//--------------------- .nv.shared.intt_xfield_strided --------------------------
	.section	.nv.shared.intt_xfield_strided,"aw",@nobits
	.sectionflags	@""
	.align	16
.nv.shared.intt_xfield_strided:
	.zero		17408


//--------------------- .nv.shared.ntt_xfield_fused_coset_strided --------------------------
	.section	.nv.shared.ntt_xfield_fused_coset_strided,"aw",@nobits
	.sectionflags	@""
	.align	16
.nv.shared.ntt_xfield_fused_coset_strided:
	.zero		25600


//--------------------- .nv.shared.ntt_xfield_fused_coset_single_interpolate --------------------------
	.section	.nv.shared.ntt_xfield_fused_coset_single_interpolate,"aw",@nobits
	.sectionflags	@""
	.align	16
	.zero		1024


//--------------------- .nv.shared.ntt_xfield_fused_coset_single --------------------------
	.section	.nv.shared.ntt_xfield_fused_coset_single,"aw",@nobits
	.sectionflags	@""
	.align	16
	.zero		1024


//--------------------- .nv.shared.ntt_xfield_init_omegas --------------------------
	.section	.nv.shared.ntt_xfield_init_omegas,"aw",@nobits
	.sectionflags	@""
	.align	16
	.zero		1024


//--------------------- .nv.shared.poly_fill_table_xfield --------------------------
	.section	.nv.shared.poly_fill_table_xfield,"aw",@nobits
	.sectionflags	@""
	.align	16
	.zero		1024


//--------------------- .nv.shared.ntt_xfield_restore --------------------------
	.section	.nv.shared.ntt_xfield_restore,"aw",@nobits
	.sectionflags	@""
	.align	16
	.zero		1024


//--------------------- .nv.shared.ntt_xfield_extract --------------------------
	.section	.nv.shared.ntt_xfield_extract,"aw",@nobits
	.sectionflags	@""
	.align	16
	.zero		1024


//--------------------- .nv.shared.ntt_xfield_fused_coset --------------------------
	.section	.nv.shared.ntt_xfield_fused_coset,"aw",@nobits
	.sectionflags	@""
	.align	16
.nv.shared.ntt_xfield_fused_coset:
	.zero		25600


//--------------------- .nv.shared.intt_xfield    --------------------------
	.section	.nv.shared.intt_xfield,"aw",@nobits
	.sectionflags	@""
	.align	16
.nv.shared.intt_xfield:
	.zero		17408


//--------------------- .nv.shared.ntt_xfield     --------------------------
	.section	.nv.shared.ntt_xfield,"aw",@nobits
	.sectionflags	@""
	.align	16
.nv.shared.ntt_xfield:
	.zero		17408


//--------------------- .nv.shared.intt_bfield_fused_unscale_randomize --------------------------
	.section	.nv.shared.intt_bfield_fused_unscale_randomize,"aw",@nobits
	.sectionflags	@""
	.align	16
.nv.shared.intt_bfield_fused_unscale_randomize:
	.zero		17408


//--------------------- .nv.shared.intt_bfield_fused_unscale --------------------------
	.section	.nv.shared.intt_bfield_fused_unscale,"aw",@nobits
	.sectionflags	@""
	.align	16
.nv.shared.intt_bfield_fused_unscale:
	.zero		17408


//--------------------- .nv.shared.intt_bfield_strided --------------------------
	.section	.nv.shared.intt_bfield_strided,"aw",@nobits
	.sectionflags	@""
	.align	16
.nv.shared.intt_bfield_strided:
	.zero		17408


//--------------------- .nv.shared.ntt_bfield_fused_coset_strided --------------------------
	.section	.nv.shared.ntt_bfield_fused_coset_strided,"aw",@nobits
	.sectionflags	@""
	.align	16
.nv.shared.ntt_bfield_fused_coset_strided:
	.zero		17408


//--------------------- .nv.shared.ntt_bfield_fused_coset_single --------------------------
	.section	.nv.shared.ntt_bfield_fused_coset_single,"aw",@nobits
	.sectionflags	@""
	.align	16
	.zero		1024


//--------------------- .nv.shared.ntt_bfield_init_omegas --------------------------
	.section	.nv.shared.ntt_bfield_init_omegas,"aw",@nobits
	.sectionflags	@""
	.align	16
	.zero		1024


//--------------------- .nv.shared.poly_fill_table_bfield --------------------------
	.section	.nv.shared.poly_fill_table_bfield,"aw",@nobits
	.sectionflags	@""
	.align	16
	.zero		1024


//--------------------- .nv.shared.ntt_bfield_restore --------------------------
	.section	.nv.shared.ntt_bfield_restore,"aw",@nobits
	.sectionflags	@""
	.align	16
	.zero		1024


//--------------------- .nv.shared.ntt_bfield_extract --------------------------
	.section	.nv.shared.ntt_bfield_extract,"aw",@nobits
	.sectionflags	@""
	.align	16
	.zero		1024


//--------------------- .nv.shared.ntt_bfield_fused_coset_strided_old --------------------------
	.section	.nv.shared.ntt_bfield_fused_coset_strided_old,"aw",@nobits
	.sectionflags	@""
	.align	16
.nv.shared.ntt_bfield_fused_coset_strided_old:
	.zero		17408


//--------------------- .nv.shared.ntt_bfield_fused_coset --------------------------
	.section	.nv.shared.ntt_bfield_fused_coset,"aw",@nobits
	.sectionflags	@""
	.align	16
.nv.shared.ntt_bfield_fused_coset:
	.zero		25600


//--------------------- .nv.shared.intt_bfield    --------------------------
	.section	.nv.shared.intt_bfield,"aw",@nobits
	.sectionflags	@""
	.align	16
.nv.shared.intt_bfield:
	.zero		17408


//--------------------- .nv.shared.ntt_bfield     --------------------------
	.section	.nv.shared.ntt_bfield,"aw",@nobits
	.sectionflags	@""
	.align	16
.nv.shared.ntt_bfield:
	.zero		17408


//--------------------- .nv.shared.log_derivative_scan_parallel --------------------------
	.section	.nv.shared.log_derivative_scan_parallel,"aw",@nobits
	.sectionflags	@""
	.align	16
.nv.shared.log_derivative_scan_parallel:
	.zero		7168


//--------------------- .nv.shared.running_evaluation_scan_parallel --------------------------
	.section	.nv.shared.running_evaluation_scan_parallel,"aw",@nobits
	.sectionflags	@""
	.align	16
.nv.shared.running_evaluation_scan_parallel:
	.zero		13312


//--------------------- .nv.shared.log_derivative_scan --------------------------
	.section	.nv.shared.log_derivative_scan,"aw",@nobits
	.sectionflags	@""
	.align	16
	.zero		1024


//--------------------- .nv.shared.batch_inversion --------------------------
	.section	.nv.shared.batch_inversion,"aw",@nobits
	.sectionflags	@""
	.align	16
	.zero		1024


//--------------------- .nv.shared.running_evaluation_scan --------------------------
	.section	.nv.shared.running_evaluation_scan,"aw",@nobits
	.sectionflags	@""
	.align	16
	.zero		1024


//--------------------- .nv.constant0.copy_columns_xfield --------------------------
	.section	.nv.constant0.copy_columns_xfield,"a",@progbits
	.sectionflags	@""
	.align	4
.nv.constant0.copy_columns_xfield:
	.zero		576


//--------------------- .nv.constant0.copy_columns_bfield --------------------------
	.section	.nv.constant0.copy_columns_bfield,"a",@progbits
	.sectionflags	@""
	.align	4
.nv.constant0.copy_columns_bfield:
	.zero		576


//--------------------- .nv.constant0.copy_sample_bfield --------------------------
	.section	.nv.constant0.copy_sample_bfield,"a",@progbits
	.sectionflags	@""
	.align	4
.nv.constant0.copy_sample_bfield:
	.zero		552


//--------------------- .nv.constant0.verify_buffers_xfield --------------------------
	.section	.nv.constant0.verify_buffers_xfield,"a",@progbits
	.sectionflags	@""
	.align	4
.nv.constant0.verify_buffers_xfield:
	.zero		560


//--------------------- .nv.constant0.verify_buffers_bfield --------------------------
	.section	.nv.constant0.verify_buffers_bfield,"a",@progbits
	.sectionflags	@""
	.align	4
.nv.constant0.verify_buffers_bfield:
	.zero		560


//--------------------- .nv.constant0.tip5_hash_batch --------------------------
	.section	.nv.constant0.tip5_hash_batch,"a",@progbits
	.sectionflags	@""
	.align	4
.nv.constant0.tip5_hash_batch:
	.zero		556


//--------------------- .nv.constant0.extract_rows_xfield --------------------------
	.section	.nv.constant0.extract_rows_xfield,"a",@progbits
	.sectionflags	@""
	.align	4
.nv.constant0.extract_rows_xfield:
	.zero		560


//--------------------- .nv.constant0.extract_rows_bfield --------------------------
	.section	.nv.constant0.extract_rows_bfield,"a",@progbits
	.sectionflags	@""
	.align	4
.nv.constant0.extract_rows_bfield:
	.zero		560


//--------------------- .nv.constant0.coset_scale_bfield_fast --------------------------
	.section	.nv.constant0.coset_scale_bfield_fast,"a",@progbits
	.sectionflags	@""
	.align	4
.nv.constant0.coset_scale_bfield_fast:
	.zero		560


//--------------------- .nv.constant0.coset_scale_bfield_shared --------------------------
	.section	.nv.constant0.coset_scale_bfield_shared,"a",@progbits
	.sectionflags	@""
	.align	4
.nv.constant0.coset_scale_bfield_shared:
	.zero		560


//--------------------- .nv.constant0.coset_scale_bfield --------------------------
	.section	.nv.constant0.coset_scale_bfield,"a",@progbits
	.sectionflags	@""
	.align	4
.nv.constant0.coset_scale_bfield:
	.zero		560


//--------------------- .nv.constant0.intt_xfield_fused_unscale_randomize --------------------------
	.section	.nv.constant0.intt_xfield_fused_unscale_randomize,"a",@progbits
	.sectionflags	@""
	.align	4
.nv.constant0.intt_xfield_fused_unscale_randomize:
	.zero		588


//--------------------- .nv.constant0.intt_xfield_fused_unscale --------------------------
	.section	.nv.constant0.intt_xfield_fused_unscale,"a",@progbits
	.sectionflags	@""
	.align	4
.nv.constant0.intt_xfield_fused_unscale:
	.zero		564


//--------------------- .nv.constant0.intt_xfield_strided --------------------------
	.section	.nv.constant0.intt_xfield_strided,"a",@progbits
	.sectionflags	@""
	.align	4
.nv.constant0.intt_xfield_strided:
	.zero		564


//--------------------- .nv.constant0.ntt_xfield_fused_coset_strided --------------------------
	.section	.nv.constant0.ntt_xfield_fused_coset_strided,"a",@progbits
	.sectionflags	@""
	.align	4
.nv.constant0.ntt_xfield_fused_coset_strided:
	.zero		572


//--------------------- .nv.constant0.ntt_xfield_fused_coset_single_interpolate --------------------------
	.section	.nv.constant0.ntt_xfield_fused_coset_single_interpolate,"a",@progbits
	.sectionflags	@""
	.align	4
.nv.constant0.ntt_xfield_fused_coset_single_interpolate:
	.zero		592


//--------------------- .nv.constant0.ntt_xfield_fused_coset_single --------------------------
	.section	.nv.constant0.ntt_xfield_fused_coset_single,"a",@progbits
	.sectionflags	@""
	.align	4
.nv.constant0.ntt_xfield_fused_coset_single:
	.zero		584


//--------------------- .nv.constant0.ntt_xfield_init_omegas --------------------------
	.section	.nv.constant0.ntt_xfield_init_omegas,"a",@progbits
	.sectionflags	@""
	.align	4
.nv.constant0.ntt_xfield_init_omegas:
	.zero		552


//--------------------- .nv.constant0.poly_fill_table_xfield --------------------------
	.section	.nv.constant0.poly_fill_table_xfield,"a",@progbits
	.sectionflags	@""
	.align	4
.nv.constant0.poly_fill_table_xfield:
	.zero		592


//--------------------- .nv.constant0.ntt_xfield_restore --------------------------
	.section	.nv.constant0.ntt_xfield_restore,"a",@progbits
	.sectionflags	@""
	.align	4
.nv.constant0.ntt_xfield_restore:
	.zero		568


//--------------------- .nv.constant0.ntt_xfield_extract --------------------------
	.section	.nv.constant0.ntt_xfield_extract,"a",@progbits
	.sectionflags	@""
	.align	4
.nv.constant0.ntt_xfield_extract:
	.zero		568


//--------------------- .nv.constant0.ntt_xfield_fused_coset --------------------------
	.section	.nv.constant0.ntt_xfield_fused_coset,"a",@progbits
	.sectionflags	@""
	.align	4
.nv.constant0.ntt_xfield_fused_coset:
	.zero		564


//--------------------- .nv.constant0.intt_xfield --------------------------
	.section	.nv.constant0.intt_xfield,"a",@progbits
	.sectionflags	@""
	.align	4
.nv.constant0.intt_xfield:
	.zero		556


//--------------------- .nv.constant0.ntt_xfield  --------------------------
	.section	.nv.constant0.ntt_xfield,"a",@progbits
	.sectionflags	@""
	.align	4
.nv.constant0.ntt_xfield:
	.zero		556


//--------------------- .nv.constant0.intt_bfield_fused_unscale_randomize --------------------------
	.section	.nv.constant0.intt_bfield_fused_unscale_randomize,"a",@progbits
	.sectionflags	@""
	.align	4
.nv.constant0.intt_bfield_fused_unscale_randomize:
	.zero		588


//--------------------- .nv.constant0.intt_bfield_fused_unscale --------------------------
	.section	.nv.constant0.intt_bfield_fused_unscale,"a",@progbits
	.sectionflags	@""
	.align	4
.nv.constant0.intt_bfield_fused_unscale:
	.zero		564


//--------------------- .nv.constant0.intt_bfield_strided --------------------------
	.section	.nv.constant0.intt_bfield_strided,"a",@progbits
	.sectionflags	@""
	.align	4
.nv.constant0.intt_bfield_strided:
	.zero		564


//--------------------- .nv.constant0.ntt_bfield_fused_coset_strided --------------------------
	.section	.nv.constant0.ntt_bfield_fused_coset_strided,"a",@progbits
	.sectionflags	@""
	.align	4
.nv.constant0.ntt_bfield_fused_coset_strided:
	.zero		572


//--------------------- .nv.constant0.ntt_bfield_fused_coset_single --------------------------
	.section	.nv.constant0.ntt_bfield_fused_coset_single,"a",@progbits
	.sectionflags	@""
	.align	4
.nv.constant0.ntt_bfield_fused_coset_single:
	.zero		584


//--------------------- .nv.constant0.ntt_bfield_init_omegas --------------------------
	.section	.nv.constant0.ntt_bfield_init_omegas,"a",@progbits
	.sectionflags	@""
	.align	4
.nv.constant0.ntt_bfield_init_omegas:
	.zero		552


//--------------------- .nv.constant0.poly_fill_table_bfield --------------------------
	.section	.nv.constant0.poly_fill_table_bfield,"a",@progbits
	.sectionflags	@""
	.align	4
.nv.constant0.poly_fill_table_bfield:
	.zero		592


//--------------------- .nv.constant0.ntt_bfield_restore --------------------------
	.section	.nv.constant0.ntt_bfield_restore,"a",@progbits
	.sectionflags	@""
	.align	4
.nv.constant0.ntt_bfield_restore:
	.zero		568


//--------------------- .nv.constant0.ntt_bfield_extract --------------------------
	.section	.nv.constant0.ntt_bfield_extract,"a",@progbits
	.sectionflags	@""
	.align	4
.nv.constant0.ntt_bfield_extract:
	.zero		568


//--------------------- .nv.constant0.ntt_bfield_fused_coset_strided_old --------------------------
	.section	.nv.constant0.ntt_bfield_fused_coset_strided_old,"a",@progbits
	.sectionflags	@""
	.align	4
.nv.constant0.ntt_bfield_fused_coset_strided_old:
	.zero		572


//--------------------- .nv.constant0.ntt_bfield_fused_coset --------------------------
	.section	.nv.constant0.ntt_bfield_fused_coset,"a",@progbits
	.sectionflags	@""
	.align	4
.nv.constant0.ntt_bfield_fused_coset:
	.zero		564


//--------------------- .nv.constant0.intt_bfield --------------------------
	.section	.nv.constant0.intt_bfield,"a",@progbits
	.sectionflags	@""
	.align	4
.nv.constant0.intt_bfield:
	.zero		556


//--------------------- .nv.constant0.ntt_bfield  --------------------------
	.section	.nv.constant0.ntt_bfield,"a",@progbits
	.sectionflags	@""
	.align	4
.nv.constant0.ntt_bfield:
	.zero		556


//--------------------- .nv.constant0.log_derivative_scan_parallel --------------------------
	.section	.nv.constant0.log_derivative_scan_parallel,"a",@progbits
	.sectionflags	@""
	.align	4
.nv.constant0.log_derivative_scan_parallel:
	.zero		568


//--------------------- .nv.constant0.running_evaluation_scan_parallel --------------------------
	.section	.nv.constant0.running_evaluation_scan_parallel,"a",@progbits
	.sectionflags	@""
	.align	4
.nv.constant0.running_evaluation_scan_parallel:
	.zero		560


//--------------------- .nv.constant0.log_derivative_scan --------------------------
	.section	.nv.constant0.log_derivative_scan,"a",@progbits
	.sectionflags	@""
	.align	4
.nv.constant0.log_derivative_scan:
	.zero		568


//--------------------- .nv.constant0.batch_inversion --------------------------
	.section	.nv.constant0.batch_inversion,"a",@progbits
	.sectionflags	@""
	.align	4
.nv.constant0.batch_inversion:
	.zero		548


//--------------------- .nv.constant0.running_evaluation_scan --------------------------
	.section	.nv.constant0.running_evaluation_scan,"a",@progbits
	.sectionflags	@""
	.align	4
.nv.constant0.running_evaluation_scan:
	.zero		560


//--------------------- SYMBOLS --------------------------

	.type		.nv.reservedSmem.offset0,@object
	.size		.nv.reservedSmem.offset0,0x4
	.type		vprintf,@function
